//
// Generated by NVIDIA NVVM Compiler
//
// Compiler Build ID: CL-36424714
// Cuda compilation tools, release 13.0, V13.0.88
// Based on NVVM 20.0.0
//

.version 9.0
.target sm_100
.address_size 64

	// .globl	_Z5firstPdS_i
// _ZZN3cub18CUB_300001_SM_10006detail6reduce28DeviceReduceSingleTileKernelINS2_10policy_hubIdjN4cuda3__47maximumIvEEE10Policy1000EPdSB_jS8_ddNS5_3std3__410__identityEEEvT0_T1_T2_T3_T4_T6_E12temp_storage has been demoted
// _ZZN3cub18CUB_300001_SM_10006detail6reduce18DeviceReduceKernelINS2_10policy_hubIdjN4cuda3__47maximumIvEEE10Policy1000EPdjS8_dNS5_3std3__410__identityEEEvT0_PT3_T1_NS0_13GridEvenShareISI_EET2_T4_E12temp_storage has been demoted
// _ZZN3cub18CUB_300001_SM_10006detail6reduce28DeviceReduceSingleTileKernelINS2_10policy_hubIdjN4cuda3__47maximumIvEEE10Policy1000EPdSB_iS8_ddNS5_3std3__410__identityEEEvT0_T1_T2_T3_T4_T6_E12temp_storage has been demoted
.global .align 1 .b8 _ZN34_INTERNAL_55cc6001_4_k_cu_ca6006a04cuda3std3__45__cpo5beginE[1];
.global .align 1 .b8 _ZN34_INTERNAL_55cc6001_4_k_cu_ca6006a04cuda3std3__45__cpo3endE[1];
.global .align 1 .b8 _ZN34_INTERNAL_55cc6001_4_k_cu_ca6006a04cuda3std3__45__cpo6cbeginE[1];
.global .align 1 .b8 _ZN34_INTERNAL_55cc6001_4_k_cu_ca6006a04cuda3std3__45__cpo4cendE[1];
.global .align 1 .b8 _ZN34_INTERNAL_55cc6001_4_k_cu_ca6006a04cuda3std3__45__cpo6rbeginE[1];
.global .align 1 .b8 _ZN34_INTERNAL_55cc6001_4_k_cu_ca6006a04cuda3std3__45__cpo4rendE[1];
.global .align 1 .b8 _ZN34_INTERNAL_55cc6001_4_k_cu_ca6006a04cuda3std3__45__cpo7crbeginE[1];
.global .align 1 .b8 _ZN34_INTERNAL_55cc6001_4_k_cu_ca6006a04cuda3std3__45__cpo5crendE[1];
.global .align 1 .b8 _ZN34_INTERNAL_55cc6001_4_k_cu_ca6006a04cuda3std3__436_GLOBAL__N__55cc6001_4_k_cu_ca6006a06ignoreE[1];
.global .align 1 .b8 _ZN34_INTERNAL_55cc6001_4_k_cu_ca6006a04cuda3std3__419piecewise_constructE[1];
.global .align 1 .b8 _ZN34_INTERNAL_55cc6001_4_k_cu_ca6006a04cuda3std3__48in_placeE[1];
.global .align 1 .b8 _ZN34_INTERNAL_55cc6001_4_k_cu_ca6006a04cuda3std3__420unreachable_sentinelE[1];
.global .align 1 .b8 _ZN34_INTERNAL_55cc6001_4_k_cu_ca6006a04cuda3std3__47nulloptE[1];
.global .align 1 .b8 _ZN34_INTERNAL_55cc6001_4_k_cu_ca6006a04cuda3std3__48unexpectE[1];
.global .align 1 .b8 _ZN34_INTERNAL_55cc6001_4_k_cu_ca6006a04cuda3std6ranges3__45__cpo4swapE[1];
.global .align 1 .b8 _ZN34_INTERNAL_55cc6001_4_k_cu_ca6006a04cuda3std6ranges3__45__cpo9iter_moveE[1];
.global .align 1 .b8 _ZN34_INTERNAL_55cc6001_4_k_cu_ca6006a04cuda3std6ranges3__45__cpo5beginE[1];
.global .align 1 .b8 _ZN34_INTERNAL_55cc6001_4_k_cu_ca6006a04cuda3std6ranges3__45__cpo3endE[1];
.global .align 1 .b8 _ZN34_INTERNAL_55cc6001_4_k_cu_ca6006a04cuda3std6ranges3__45__cpo6cbeginE[1];
.global .align 1 .b8 _ZN34_INTERNAL_55cc6001_4_k_cu_ca6006a04cuda3std6ranges3__45__cpo4cendE[1];
.global .align 1 .b8 _ZN34_INTERNAL_55cc6001_4_k_cu_ca6006a04cuda3std6ranges3__45__cpo7advanceE[1];
.global .align 1 .b8 _ZN34_INTERNAL_55cc6001_4_k_cu_ca6006a04cuda3std6ranges3__45__cpo9iter_swapE[1];
.global .align 1 .b8 _ZN34_INTERNAL_55cc6001_4_k_cu_ca6006a04cuda3std6ranges3__45__cpo4nextE[1];
.global .align 1 .b8 _ZN34_INTERNAL_55cc6001_4_k_cu_ca6006a04cuda3std6ranges3__45__cpo4prevE[1];
.global .align 1 .b8 _ZN34_INTERNAL_55cc6001_4_k_cu_ca6006a04cuda3std6ranges3__45__cpo4dataE[1];
.global .align 1 .b8 _ZN34_INTERNAL_55cc6001_4_k_cu_ca6006a04cuda3std6ranges3__45__cpo5cdataE[1];
.global .align 1 .b8 _ZN34_INTERNAL_55cc6001_4_k_cu_ca6006a04cuda3std6ranges3__45__cpo4sizeE[1];
.global .align 1 .b8 _ZN34_INTERNAL_55cc6001_4_k_cu_ca6006a04cuda3std6ranges3__45__cpo5ssizeE[1];
.global .align 1 .b8 _ZN34_INTERNAL_55cc6001_4_k_cu_ca6006a04cuda3std6ranges3__45__cpo8distanceE[1];
.global .align 1 .b8 _ZN34_INTERNAL_55cc6001_4_k_cu_ca6006a06thrust24THRUST_300001_SM_1000_NS6system6detail10sequential3seqE[1];
.global .align 1 .b8 _ZN34_INTERNAL_55cc6001_4_k_cu_ca6006a06thrust24THRUST_300001_SM_1000_NS12placeholders2_1E[1];
.global .align 1 .b8 _ZN34_INTERNAL_55cc6001_4_k_cu_ca6006a06thrust24THRUST_300001_SM_1000_NS12placeholders2_2E[1];
.global .align 1 .b8 _ZN34_INTERNAL_55cc6001_4_k_cu_ca6006a06thrust24THRUST_300001_SM_1000_NS12placeholders2_3E[1];
.global .align 1 .b8 _ZN34_INTERNAL_55cc6001_4_k_cu_ca6006a06thrust24THRUST_300001_SM_1000_NS12placeholders2_4E[1];
.global .align 1 .b8 _ZN34_INTERNAL_55cc6001_4_k_cu_ca6006a06thrust24THRUST_300001_SM_1000_NS12placeholders2_5E[1];
.global .align 1 .b8 _ZN34_INTERNAL_55cc6001_4_k_cu_ca6006a06thrust24THRUST_300001_SM_1000_NS12placeholders2_6E[1];
.global .align 1 .b8 _ZN34_INTERNAL_55cc6001_4_k_cu_ca6006a06thrust24THRUST_300001_SM_1000_NS12placeholders2_7E[1];
.global .align 1 .b8 _ZN34_INTERNAL_55cc6001_4_k_cu_ca6006a06thrust24THRUST_300001_SM_1000_NS12placeholders2_8E[1];
.global .align 1 .b8 _ZN34_INTERNAL_55cc6001_4_k_cu_ca6006a06thrust24THRUST_300001_SM_1000_NS12placeholders2_9E[1];
.global .align 1 .b8 _ZN34_INTERNAL_55cc6001_4_k_cu_ca6006a06thrust24THRUST_300001_SM_1000_NS12placeholders3_10E[1];

.visible .entry _Z5firstPdS_i(
	.param .u64 .ptr .align 1 _Z5firstPdS_i_param_0,
	.param .u64 .ptr .align 1 _Z5firstPdS_i_param_1,
	.param .u32 _Z5firstPdS_i_param_2
)
{
	.reg .pred 	%p<7>;
	.reg .b32 	%r<17>;
	.reg .b64 	%rd<12>;
	.reg .b64 	%fd<9>;

	ld.param.u64 	%rd1, [_Z5firstPdS_i_param_0];
	ld.param.u64 	%rd2, [_Z5firstPdS_i_param_1];
	ld.param.u32 	%r5, [_Z5firstPdS_i_param_2];
	mov.u32 	%r6, %tid.x;
	mov.u32 	%r7, %ctaid.x;
	mov.u32 	%r8, %ntid.x;
	mad.lo.s32 	%r9, %r7, %r8, %r6;
	mov.u32 	%r10, %tid.y;
	mov.u32 	%r11, %ctaid.y;
	mov.u32 	%r12, %ntid.y;
	mad.lo.s32 	%r2, %r11, %r12, %r10;
	setp.lt.s32 	%p1, %r9, 1;
	add.s32 	%r3, %r5, -1;
	setp.ge.s32 	%p2, %r9, %r3;
	or.pred  	%p3, %p1, %p2;
	@%p3 bra 	$L__BB0_3;
	setp.eq.s32 	%p4, %r2, 0;
	setp.ge.s32 	%p5, %r2, %r3;
	or.pred  	%p6, %p4, %p5;
	@%p6 bra 	$L__BB0_3;
	cvta.to.global.u64 	%rd3, %rd1;
	mul.lo.s32 	%r13, %r5, %r9;
	add.s32 	%r14, %r13, %r2;
	mul.wide.s32 	%rd4, %r14, 8;
	add.s64 	%rd5, %rd3, %rd4;
	ld.global.f64 	%fd1, [%rd5+-8];
	ld.global.f64 	%fd2, [%rd5+8];
	add.f64 	%fd3, %fd1, %fd2;
	sub.s32 	%r15, %r13, %r5;
	add.s32 	%r16, %r15, %r2;
	mul.wide.s32 	%rd6, %r16, 8;
	add.s64 	%rd7, %rd3, %rd6;
	ld.global.f64 	%fd4, [%rd7];
	add.f64 	%fd5, %fd3, %fd4;
	mul.wide.s32 	%rd8, %r5, 8;
	add.s64 	%rd9, %rd5, %rd8;
	ld.global.f64 	%fd6, [%rd9];
	add.f64 	%fd7, %fd5, %fd6;
	mul.f64 	%fd8, %fd7, 0d3FD0000000000000;
	cvta.to.global.u64 	%rd10, %rd2;
	add.s64 	%rd11, %rd10, %rd4;
	st.global.f64 	[%rd11], %fd8;
$L__BB0_3:
	ret;

}
	// .globl	_Z6secondPdS_S_i
.visible .entry _Z6secondPdS_S_i(
	.param .u64 .ptr .align 1 _Z6secondPdS_S_i_param_0,
	.param .u64 .ptr .align 1 _Z6secondPdS_S_i_param_1,
	.param .u64 .ptr .align 1 _Z6secondPdS_S_i_param_2,
	.param .u32 _Z6secondPdS_S_i_param_3
)
{
	.reg .pred 	%p<4>;
	.reg .b32 	%r<14>;
	.reg .b64 	%rd<11>;
	.reg .b64 	%fd<4>;

	ld.param.u64 	%rd1, [_Z6secondPdS_S_i_param_0];
	ld.param.u64 	%rd2, [_Z6secondPdS_S_i_param_1];
	ld.param.u64 	%rd3, [_Z6secondPdS_S_i_param_2];
	ld.param.u32 	%r4, [_Z6secondPdS_S_i_param_3];
	mov.u32 	%r5, %tid.x;
	mov.u32 	%r6, %ctaid.x;
	mov.u32 	%r7, %ntid.x;
	mad.lo.s32 	%r1, %r6, %r7, %r5;
	mov.u32 	%r8, %tid.y;
	mov.u32 	%r9, %ctaid.y;
	mov.u32 	%r10, %ntid.y;
	mad.lo.s32 	%r11, %r9, %r10, %r8;
	setp.lt.s32 	%p1, %r1, 0;
	max.s32 	%r12, %r1, %r11;
	setp.ge.s32 	%p2, %r12, %r4;
	or.pred  	%p3, %p2, %p1;
	@%p3 bra 	$L__BB1_2;
	cvta.to.global.u64 	%rd4, %rd2;
	cvta.to.global.u64 	%rd5, %rd1;
	cvta.to.global.u64 	%rd6, %rd3;
	mad.lo.s32 	%r13, %r4, %r1, %r11;
	mul.wide.u32 	%rd7, %r13, 8;
	add.s64 	%rd8, %rd4, %rd7;
	ld.global.f64 	%fd1, [%rd8];
	add.s64 	%rd9, %rd5, %rd7;
	ld.global.f64 	%fd2, [%rd9];
	sub.f64 	%fd3, %fd1, %fd2;
	add.s64 	%rd10, %rd6, %rd7;
	st.global.f64 	[%rd10], %fd3;
$L__BB1_2:
	ret;

}
	// .globl	_ZN3cub18CUB_300001_SM_10006detail11EmptyKernelIvEEvv
.visible .entry _ZN3cub18CUB_300001_SM_10006detail11EmptyKernelIvEEvv()
{


	ret;

}
	// .globl	_ZN3cub18CUB_300001_SM_10006detail6reduce28DeviceReduceSingleTileKernelINS2_10policy_hubIdjN4cuda3__47maximumIvEEE10Policy1000EPdSB_jS8_ddNS5_3std3__410__identityEEEvT0_T1_T2_T3_T4_T6_
.visible .entry _ZN3cub18CUB_300001_SM_10006detail6reduce28DeviceReduceSingleTileKernelINS2_10policy_hubIdjN4cuda3__47maximumIvEEE10Policy1000EPdSB_jS8_ddNS5_3std3__410__identityEEEvT0_T1_T2_T3_T4_T6_(
	.param .u64 .ptr .align 1 _ZN3cub18CUB_300001_SM_10006detail6reduce28DeviceReduceSingleTileKernelINS2_10policy_hubIdjN4cuda3__47maximumIvEEE10Policy1000EPdSB_jS8_ddNS5_3std3__410__identityEEEvT0_T1_T2_T3_T4_T6__param_0,
	.param .u64 .ptr .align 1 _ZN3cub18CUB_300001_SM_10006detail6reduce28DeviceReduceSingleTileKernelINS2_10policy_hubIdjN4cuda3__47maximumIvEEE10Policy1000EPdSB_jS8_ddNS5_3std3__410__identityEEEvT0_T1_T2_T3_T4_T6__param_1,
	.param .u32 _ZN3cub18CUB_300001_SM_10006detail6reduce28DeviceReduceSingleTileKernelINS2_10policy_hubIdjN4cuda3__47maximumIvEEE10Policy1000EPdSB_jS8_ddNS5_3std3__410__identityEEEvT0_T1_T2_T3_T4_T6__param_2,
	.param .align 1 .b8 _ZN3cub18CUB_300001_SM_10006detail6reduce28DeviceReduceSingleTileKernelINS2_10policy_hubIdjN4cuda3__47maximumIvEEE10Policy1000EPdSB_jS8_ddNS5_3std3__410__identityEEEvT0_T1_T2_T3_T4_T6__param_3[1],
	.param .f64 _ZN3cub18CUB_300001_SM_10006detail6reduce28DeviceReduceSingleTileKernelINS2_10policy_hubIdjN4cuda3__47maximumIvEEE10Policy1000EPdSB_jS8_ddNS5_3std3__410__identityEEEvT0_T1_T2_T3_T4_T6__param_4,
	.param .align 1 .b8 _ZN3cub18CUB_300001_SM_10006detail6reduce28DeviceReduceSingleTileKernelINS2_10policy_hubIdjN4cuda3__47maximumIvEEE10Policy1000EPdSB_jS8_ddNS5_3std3__410__identityEEEvT0_T1_T2_T3_T4_T6__param_5[1]
)
.maxntid 256
.minnctapersm 1
{
	.reg .pred 	%p<220>;
	.reg .b32 	%r<482>;
	.reg .b64 	%rd<205>;
	.reg .b64 	%fd<381>;
	// demoted variable
	.shared .align 8 .b8 _ZZN3cub18CUB_300001_SM_10006detail6reduce28DeviceReduceSingleTileKernelINS2_10policy_hubIdjN4cuda3__47maximumIvEEE10Policy1000EPdSB_jS8_ddNS5_3std3__410__identityEEEvT0_T1_T2_T3_T4_T6_E12temp_storage[80];
	ld.param.u64 	%rd16, [_ZN3cub18CUB_300001_SM_10006detail6reduce28DeviceReduceSingleTileKernelINS2_10policy_hubIdjN4cuda3__47maximumIvEEE10Policy1000EPdSB_jS8_ddNS5_3std3__410__identityEEEvT0_T1_T2_T3_T4_T6__param_0];
	ld.param.u64 	%rd17, [_ZN3cub18CUB_300001_SM_10006detail6reduce28DeviceReduceSingleTileKernelINS2_10policy_hubIdjN4cuda3__47maximumIvEEE10Policy1000EPdSB_jS8_ddNS5_3std3__410__identityEEEvT0_T1_T2_T3_T4_T6__param_1];
	ld.param.u32 	%r69, [_ZN3cub18CUB_300001_SM_10006detail6reduce28DeviceReduceSingleTileKernelINS2_10policy_hubIdjN4cuda3__47maximumIvEEE10Policy1000EPdSB_jS8_ddNS5_3std3__410__identityEEEvT0_T1_T2_T3_T4_T6__param_2];
	ld.param.f64 	%fd58, [_ZN3cub18CUB_300001_SM_10006detail6reduce28DeviceReduceSingleTileKernelINS2_10policy_hubIdjN4cuda3__47maximumIvEEE10Policy1000EPdSB_jS8_ddNS5_3std3__410__identityEEEvT0_T1_T2_T3_T4_T6__param_4];
	cvta.to.global.u64 	%rd1, %rd17;
	setp.ne.s32 	%p1, %r69, 0;
	@%p1 bra 	$L__BB3_3;
	mov.u32 	%r455, %tid.x;
	setp.ne.s32 	%p219, %r455, 0;
	@%p219 bra 	$L__BB3_76;
	st.global.f64 	[%rd1], %fd58;
	bra.uni 	$L__BB3_76;
$L__BB3_3:
	and.b64  	%rd18, %rd16, 31;
	setp.ne.s64 	%p2, %rd18, 0;
	@%p2 bra 	$L__BB3_39;
	setp.gt.u32 	%p110, %r69, 2047;
	@%p110 bra 	$L__BB3_23;
	mov.u32 	%r1, %tid.x;
	setp.ge.u32 	%p159, %r1, %r69;
	mov.f64 	%fd359, 0d0000000000000000;
	mov.u32 	%r459, %r1;
	@%p159 bra 	$L__BB3_7;
	mul.wide.u32 	%rd168, %r1, 8;
	add.s64 	%rd167, %rd16, %rd168;
	// begin inline asm
	ld.global.nc.u64 %rd166, [%rd167];
	// end inline asm
	mov.b64 	%fd359, %rd166;
	add.s32 	%r459, %r1, 256;
$L__BB3_7:
	setp.ge.u32 	%p160, %r459, %r69;
	@%p160 bra 	$L__BB3_14;
	not.b32 	%r331, %r459;
	add.s32 	%r4, %r69, %r331;
	and.b32  	%r332, %r4, 768;
	setp.eq.s32 	%p161, %r332, 768;
	@%p161 bra 	$L__BB3_11;
	mul.wide.u32 	%rd169, %r459, 8;
	add.s64 	%rd201, %rd16, %rd169;
	shr.u32 	%r333, %r4, 8;
	add.s32 	%r334, %r333, 1;
	and.b32  	%r335, %r334, 3;
	neg.s32 	%r457, %r335;
$L__BB3_10:
	.pragma "nounroll";
	// begin inline asm
	ld.global.nc.u64 %rd170, [%rd201];
	// end inline asm
	mov.b64 	%fd272, %rd170;
	setp.lt.f64 	%p162, %fd359, %fd272;
	selp.f64 	%fd359, %fd272, %fd359, %p162;
	add.s32 	%r459, %r459, 256;
	add.s64 	%rd201, %rd201, 2048;
	add.s32 	%r457, %r457, 1;
	setp.ne.s32 	%p163, %r457, 0;
	@%p163 bra 	$L__BB3_10;
$L__BB3_11:
	setp.lt.u32 	%p164, %r4, 768;
	@%p164 bra 	$L__BB3_14;
	mul.wide.u32 	%rd172, %r459, 8;
	add.s64 	%rd202, %rd16, %rd172;
$L__BB3_13:
	// begin inline asm
	ld.global.nc.u64 %rd173, [%rd202];
	// end inline asm
	mov.b64 	%fd273, %rd173;
	setp.lt.f64 	%p165, %fd359, %fd273;
	selp.f64 	%fd274, %fd273, %fd359, %p165;
	add.s64 	%rd176, %rd202, 2048;
	// begin inline asm
	ld.global.nc.u64 %rd175, [%rd176];
	// end inline asm
	mov.b64 	%fd275, %rd175;
	setp.lt.f64 	%p166, %fd274, %fd275;
	selp.f64 	%fd276, %fd275, %fd274, %p166;
	add.s64 	%rd178, %rd202, 4096;
	// begin inline asm
	ld.global.nc.u64 %rd177, [%rd178];
	// end inline asm
	mov.b64 	%fd277, %rd177;
	setp.lt.f64 	%p167, %fd276, %fd277;
	selp.f64 	%fd278, %fd277, %fd276, %p167;
	add.s64 	%rd180, %rd202, 6144;
	// begin inline asm
	ld.global.nc.u64 %rd179, [%rd180];
	// end inline asm
	mov.b64 	%fd279, %rd179;
	setp.lt.f64 	%p168, %fd278, %fd279;
	selp.f64 	%fd359, %fd279, %fd278, %p168;
	add.s32 	%r459, %r459, 1024;
	add.s64 	%rd202, %rd202, 8192;
	setp.lt.s32 	%p169, %r459, %r69;
	@%p169 bra 	$L__BB3_13;
$L__BB3_14:
	setp.lt.u32 	%p170, %r69, 256;
	@%p170 bra 	$L__BB3_19;
	// begin inline asm
	mov.u32 %r399, %laneid;
	// end inline asm
	mov.b64 	%rd191, %fd359;
	mov.b64 	{%r401, %r406}, %rd191;
	mov.b32 	%r407, 1;
	mov.b32 	%r448, 31;
	mov.b32 	%r449, -1;
	// begin inline asm
	shfl.sync.down.b32 %r400, %r401, %r407, %r448, %r449;
	// end inline asm
	// begin inline asm
	shfl.sync.down.b32 %r405, %r406, %r407, %r448, %r449;
	// end inline asm
	mov.b64 	%rd192, {%r400, %r405};
	mov.b64 	%fd327, %rd192;
	setp.gt.s32 	%p198, %r399, 30;
	setp.lt.f64 	%p199, %fd359, %fd327;
	selp.f64 	%fd328, %fd327, %fd359, %p199;
	selp.f64 	%fd329, %fd359, %fd328, %p198;
	mov.b64 	%rd193, %fd329;
	mov.b64 	{%r411, %r416}, %rd193;
	mov.b32 	%r417, 2;
	// begin inline asm
	shfl.sync.down.b32 %r410, %r411, %r417, %r448, %r449;
	// end inline asm
	// begin inline asm
	shfl.sync.down.b32 %r415, %r416, %r417, %r448, %r449;
	// end inline asm
	mov.b64 	%rd194, {%r410, %r415};
	mov.b64 	%fd330, %rd194;
	setp.gt.s32 	%p200, %r399, 29;
	setp.lt.f64 	%p201, %fd329, %fd330;
	selp.f64 	%fd331, %fd330, %fd329, %p201;
	selp.f64 	%fd332, %fd329, %fd331, %p200;
	mov.b64 	%rd195, %fd332;
	mov.b64 	{%r421, %r426}, %rd195;
	mov.b32 	%r427, 4;
	// begin inline asm
	shfl.sync.down.b32 %r420, %r421, %r427, %r448, %r449;
	// end inline asm
	// begin inline asm
	shfl.sync.down.b32 %r425, %r426, %r427, %r448, %r449;
	// end inline asm
	mov.b64 	%rd196, {%r420, %r425};
	mov.b64 	%fd333, %rd196;
	setp.gt.s32 	%p202, %r399, 27;
	setp.lt.f64 	%p203, %fd332, %fd333;
	selp.f64 	%fd334, %fd333, %fd332, %p203;
	selp.f64 	%fd335, %fd332, %fd334, %p202;
	mov.b64 	%rd197, %fd335;
	mov.b64 	{%r431, %r436}, %rd197;
	mov.b32 	%r437, 8;
	// begin inline asm
	shfl.sync.down.b32 %r430, %r431, %r437, %r448, %r449;
	// end inline asm
	// begin inline asm
	shfl.sync.down.b32 %r435, %r436, %r437, %r448, %r449;
	// end inline asm
	mov.b64 	%rd198, {%r430, %r435};
	mov.b64 	%fd336, %rd198;
	setp.gt.s32 	%p204, %r399, 23;
	setp.lt.f64 	%p205, %fd335, %fd336;
	selp.f64 	%fd337, %fd336, %fd335, %p205;
	selp.f64 	%fd338, %fd335, %fd337, %p204;
	mov.b64 	%rd199, %fd338;
	mov.b64 	{%r441, %r446}, %rd199;
	mov.b32 	%r447, 16;
	// begin inline asm
	shfl.sync.down.b32 %r440, %r441, %r447, %r448, %r449;
	// end inline asm
	// begin inline asm
	shfl.sync.down.b32 %r445, %r446, %r447, %r448, %r449;
	// end inline asm
	mov.b64 	%rd200, {%r440, %r445};
	mov.b64 	%fd339, %rd200;
	setp.gt.s32 	%p206, %r399, 15;
	setp.lt.f64 	%p207, %fd338, %fd339;
	selp.f64 	%fd10, %fd339, %fd338, %p207;
	selp.f64 	%fd380, %fd338, %fd10, %p206;
	setp.ne.s32 	%p208, %r399, 0;
	@%p208 bra 	$L__BB3_17;
	shr.u32 	%r450, %r1, 2;
	and.b32  	%r451, %r450, 248;
	mov.u32 	%r452, _ZZN3cub18CUB_300001_SM_10006detail6reduce28DeviceReduceSingleTileKernelINS2_10policy_hubIdjN4cuda3__47maximumIvEEE10Policy1000EPdSB_jS8_ddNS5_3std3__410__identityEEEvT0_T1_T2_T3_T4_T6_E12temp_storage;
	add.s32 	%r453, %r452, %r451;
	st.shared.f64 	[%r453+8], %fd10;
$L__BB3_17:
	bar.sync 	0;
	setp.ne.s32 	%p209, %r1, 0;
	@%p209 bra 	$L__BB3_74;
	ld.shared.f64 	%fd340, [_ZZN3cub18CUB_300001_SM_10006detail6reduce28DeviceReduceSingleTileKernelINS2_10policy_hubIdjN4cuda3__47maximumIvEEE10Policy1000EPdSB_jS8_ddNS5_3std3__410__identityEEEvT0_T1_T2_T3_T4_T6_E12temp_storage+16];
	setp.lt.f64 	%p210, %fd380, %fd340;
	selp.f64 	%fd341, %fd340, %fd380, %p210;
	ld.shared.f64 	%fd342, [_ZZN3cub18CUB_300001_SM_10006detail6reduce28DeviceReduceSingleTileKernelINS2_10policy_hubIdjN4cuda3__47maximumIvEEE10Policy1000EPdSB_jS8_ddNS5_3std3__410__identityEEEvT0_T1_T2_T3_T4_T6_E12temp_storage+24];
	setp.lt.f64 	%p211, %fd341, %fd342;
	selp.f64 	%fd343, %fd342, %fd341, %p211;
	ld.shared.f64 	%fd344, [_ZZN3cub18CUB_300001_SM_10006detail6reduce28DeviceReduceSingleTileKernelINS2_10policy_hubIdjN4cuda3__47maximumIvEEE10Policy1000EPdSB_jS8_ddNS5_3std3__410__identityEEEvT0_T1_T2_T3_T4_T6_E12temp_storage+32];
	setp.lt.f64 	%p212, %fd343, %fd344;
	selp.f64 	%fd345, %fd344, %fd343, %p212;
	ld.shared.f64 	%fd346, [_ZZN3cub18CUB_300001_SM_10006detail6reduce28DeviceReduceSingleTileKernelINS2_10policy_hubIdjN4cuda3__47maximumIvEEE10Policy1000EPdSB_jS8_ddNS5_3std3__410__identityEEEvT0_T1_T2_T3_T4_T6_E12temp_storage+40];
	setp.lt.f64 	%p213, %fd345, %fd346;
	selp.f64 	%fd347, %fd346, %fd345, %p213;
	ld.shared.f64 	%fd348, [_ZZN3cub18CUB_300001_SM_10006detail6reduce28DeviceReduceSingleTileKernelINS2_10policy_hubIdjN4cuda3__47maximumIvEEE10Policy1000EPdSB_jS8_ddNS5_3std3__410__identityEEEvT0_T1_T2_T3_T4_T6_E12temp_storage+48];
	setp.lt.f64 	%p214, %fd347, %fd348;
	selp.f64 	%fd349, %fd348, %fd347, %p214;
	ld.shared.f64 	%fd350, [_ZZN3cub18CUB_300001_SM_10006detail6reduce28DeviceReduceSingleTileKernelINS2_10policy_hubIdjN4cuda3__47maximumIvEEE10Policy1000EPdSB_jS8_ddNS5_3std3__410__identityEEEvT0_T1_T2_T3_T4_T6_E12temp_storage+56];
	setp.lt.f64 	%p215, %fd349, %fd350;
	selp.f64 	%fd351, %fd350, %fd349, %p215;
	ld.shared.f64 	%fd352, [_ZZN3cub18CUB_300001_SM_10006detail6reduce28DeviceReduceSingleTileKernelINS2_10policy_hubIdjN4cuda3__47maximumIvEEE10Policy1000EPdSB_jS8_ddNS5_3std3__410__identityEEEvT0_T1_T2_T3_T4_T6_E12temp_storage+64];
	setp.lt.f64 	%p216, %fd351, %fd352;
	selp.f64 	%fd380, %fd352, %fd351, %p216;
	bra.uni 	$L__BB3_74;
$L__BB3_19:
	// begin inline asm
	mov.u32 %r336, %laneid;
	// end inline asm
	and.b32  	%r387, %r1, 992;
	add.s32 	%r388, %r387, 32;
	setp.gt.u32 	%p171, %r388, %r69;
	not.b32 	%r389, %r387;
	add.s32 	%r390, %r69, %r389;
	selp.b32 	%r385, %r390, 31, %p171;
	mov.b64 	%rd181, %fd359;
	mov.b64 	{%r338, %r343}, %rd181;
	mov.b32 	%r344, 1;
	mov.b32 	%r386, -1;
	// begin inline asm
	shfl.sync.down.b32 %r337, %r338, %r344, %r385, %r386;
	// end inline asm
	// begin inline asm
	shfl.sync.down.b32 %r342, %r343, %r344, %r385, %r386;
	// end inline asm
	mov.b64 	%rd182, {%r337, %r342};
	mov.b64 	%fd280, %rd182;
	setp.lt.s32 	%p172, %r336, %r385;
	setp.lt.f64 	%p173, %fd359, %fd280;
	selp.f64 	%fd281, %fd280, %fd359, %p173;
	selp.f64 	%fd282, %fd281, %fd359, %p172;
	mov.b64 	%rd183, %fd282;
	mov.b64 	{%r348, %r353}, %rd183;
	mov.b32 	%r354, 2;
	// begin inline asm
	shfl.sync.down.b32 %r347, %r348, %r354, %r385, %r386;
	// end inline asm
	// begin inline asm
	shfl.sync.down.b32 %r352, %r353, %r354, %r385, %r386;
	// end inline asm
	mov.b64 	%rd184, {%r347, %r352};
	mov.b64 	%fd283, %rd184;
	add.s32 	%r391, %r336, 2;
	setp.gt.s32 	%p174, %r391, %r385;
	setp.lt.f64 	%p175, %fd282, %fd283;
	selp.f64 	%fd284, %fd283, %fd282, %p175;
	selp.f64 	%fd285, %fd282, %fd284, %p174;
	mov.b64 	%rd185, %fd285;
	mov.b64 	{%r358, %r363}, %rd185;
	mov.b32 	%r364, 4;
	// begin inline asm
	shfl.sync.down.b32 %r357, %r358, %r364, %r385, %r386;
	// end inline asm
	// begin inline asm
	shfl.sync.down.b32 %r362, %r363, %r364, %r385, %r386;
	// end inline asm
	mov.b64 	%rd186, {%r357, %r362};
	mov.b64 	%fd286, %rd186;
	add.s32 	%r392, %r336, 4;
	setp.gt.s32 	%p176, %r392, %r385;
	setp.lt.f64 	%p177, %fd285, %fd286;
	selp.f64 	%fd287, %fd286, %fd285, %p177;
	selp.f64 	%fd288, %fd285, %fd287, %p176;
	mov.b64 	%rd187, %fd288;
	mov.b64 	{%r368, %r373}, %rd187;
	mov.b32 	%r374, 8;
	// begin inline asm
	shfl.sync.down.b32 %r367, %r368, %r374, %r385, %r386;
	// end inline asm
	// begin inline asm
	shfl.sync.down.b32 %r372, %r373, %r374, %r385, %r386;
	// end inline asm
	mov.b64 	%rd188, {%r367, %r372};
	mov.b64 	%fd289, %rd188;
	add.s32 	%r393, %r336, 8;
	setp.gt.s32 	%p178, %r393, %r385;
	setp.lt.f64 	%p179, %fd288, %fd289;
	selp.f64 	%fd290, %fd289, %fd288, %p179;
	selp.f64 	%fd291, %fd288, %fd290, %p178;
	mov.b64 	%rd189, %fd291;
	mov.b64 	{%r378, %r383}, %rd189;
	mov.b32 	%r384, 16;
	// begin inline asm
	shfl.sync.down.b32 %r377, %r378, %r384, %r385, %r386;
	// end inline asm
	// begin inline asm
	shfl.sync.down.b32 %r382, %r383, %r384, %r385, %r386;
	// end inline asm
	mov.b64 	%rd190, {%r377, %r382};
	mov.b64 	%fd292, %rd190;
	add.s32 	%r394, %r336, 16;
	setp.gt.s32 	%p180, %r394, %r385;
	setp.lt.f64 	%p181, %fd291, %fd292;
	selp.f64 	%fd293, %fd292, %fd291, %p181;
	selp.f64 	%fd380, %fd291, %fd293, %p180;
	setp.ne.s32 	%p182, %r336, 0;
	@%p182 bra 	$L__BB3_21;
	shr.u32 	%r395, %r1, 2;
	and.b32  	%r396, %r395, 248;
	mov.u32 	%r397, _ZZN3cub18CUB_300001_SM_10006detail6reduce28DeviceReduceSingleTileKernelINS2_10policy_hubIdjN4cuda3__47maximumIvEEE10Policy1000EPdSB_jS8_ddNS5_3std3__410__identityEEEvT0_T1_T2_T3_T4_T6_E12temp_storage;
	add.s32 	%r398, %r397, %r396;
	st.shared.f64 	[%r398+8], %fd380;
$L__BB3_21:
	bar.sync 	0;
	setp.ne.s32 	%p183, %r1, 0;
	@%p183 bra 	$L__BB3_74;
	setp.gt.u32 	%p184, %r69, 32;
	ld.shared.f64 	%fd294, [_ZZN3cub18CUB_300001_SM_10006detail6reduce28DeviceReduceSingleTileKernelINS2_10policy_hubIdjN4cuda3__47maximumIvEEE10Policy1000EPdSB_jS8_ddNS5_3std3__410__identityEEEvT0_T1_T2_T3_T4_T6_E12temp_storage+16];
	setp.lt.f64 	%p185, %fd380, %fd294;
	selp.f64 	%fd296, %fd294, %fd380, %p185;
	selp.f64 	%fd297, %fd296, %fd380, %p184;
	setp.gt.u32 	%p186, %r69, 64;
	ld.shared.f64 	%fd299, [_ZZN3cub18CUB_300001_SM_10006detail6reduce28DeviceReduceSingleTileKernelINS2_10policy_hubIdjN4cuda3__47maximumIvEEE10Policy1000EPdSB_jS8_ddNS5_3std3__410__identityEEEvT0_T1_T2_T3_T4_T6_E12temp_storage+24];
	setp.lt.f64 	%p187, %fd297, %fd299;
	selp.f64 	%fd301, %fd299, %fd297, %p187;
	selp.f64 	%fd302, %fd301, %fd297, %p186;
	setp.gt.u32 	%p188, %r69, 96;
	ld.shared.f64 	%fd304, [_ZZN3cub18CUB_300001_SM_10006detail6reduce28DeviceReduceSingleTileKernelINS2_10policy_hubIdjN4cuda3__47maximumIvEEE10Policy1000EPdSB_jS8_ddNS5_3std3__410__identityEEEvT0_T1_T2_T3_T4_T6_E12temp_storage+32];
	setp.lt.f64 	%p189, %fd302, %fd304;
	selp.f64 	%fd306, %fd304, %fd302, %p189;
	selp.f64 	%fd307, %fd306, %fd302, %p188;
	setp.gt.u32 	%p190, %r69, 128;
	ld.shared.f64 	%fd309, [_ZZN3cub18CUB_300001_SM_10006detail6reduce28DeviceReduceSingleTileKernelINS2_10policy_hubIdjN4cuda3__47maximumIvEEE10Policy1000EPdSB_jS8_ddNS5_3std3__410__identityEEEvT0_T1_T2_T3_T4_T6_E12temp_storage+40];
	setp.lt.f64 	%p191, %fd307, %fd309;
	selp.f64 	%fd311, %fd309, %fd307, %p191;
	selp.f64 	%fd312, %fd311, %fd307, %p190;
	setp.gt.u32 	%p192, %r69, 160;
	ld.shared.f64 	%fd314, [_ZZN3cub18CUB_300001_SM_10006detail6reduce28DeviceReduceSingleTileKernelINS2_10policy_hubIdjN4cuda3__47maximumIvEEE10Policy1000EPdSB_jS8_ddNS5_3std3__410__identityEEEvT0_T1_T2_T3_T4_T6_E12temp_storage+48];
	setp.lt.f64 	%p193, %fd312, %fd314;
	selp.f64 	%fd316, %fd314, %fd312, %p193;
	selp.f64 	%fd317, %fd316, %fd312, %p192;
	setp.gt.u32 	%p194, %r69, 192;
	ld.shared.f64 	%fd319, [_ZZN3cub18CUB_300001_SM_10006detail6reduce28DeviceReduceSingleTileKernelINS2_10policy_hubIdjN4cuda3__47maximumIvEEE10Policy1000EPdSB_jS8_ddNS5_3std3__410__identityEEEvT0_T1_T2_T3_T4_T6_E12temp_storage+56];
	setp.lt.f64 	%p195, %fd317, %fd319;
	selp.f64 	%fd321, %fd319, %fd317, %p195;
	selp.f64 	%fd322, %fd321, %fd317, %p194;
	setp.gt.u32 	%p196, %r69, 224;
	ld.shared.f64 	%fd324, [_ZZN3cub18CUB_300001_SM_10006detail6reduce28DeviceReduceSingleTileKernelINS2_10policy_hubIdjN4cuda3__47maximumIvEEE10Policy1000EPdSB_jS8_ddNS5_3std3__410__identityEEEvT0_T1_T2_T3_T4_T6_E12temp_storage+64];
	setp.lt.f64 	%p197, %fd322, %fd324;
	selp.f64 	%fd326, %fd324, %fd322, %p197;
	selp.f64 	%fd380, %fd326, %fd322, %p196;
	bra.uni 	$L__BB3_74;
$L__BB3_23:
	mov.u32 	%r13, %tid.x;
	shl.b32 	%r263, %r13, 2;
	mul.wide.u32 	%rd127, %r263, 8;
	add.s64 	%rd117, %rd16, %rd127;
	// begin inline asm
	ld.global.nc.v2.u64 {%rd115, %rd116}, [%rd117];
	// end inline asm
	add.s64 	%rd120, %rd117, 16;
	// begin inline asm
	ld.global.nc.v2.u64 {%rd118, %rd119}, [%rd120];
	// end inline asm
	mov.b64 	%fd206, %rd115;
	mov.b64 	%fd207, %rd116;
	mov.b64 	%fd208, %rd118;
	mov.b64 	%fd209, %rd119;
	add.s64 	%rd123, %rd117, 8192;
	// begin inline asm
	ld.global.nc.v2.u64 {%rd121, %rd122}, [%rd123];
	// end inline asm
	add.s64 	%rd126, %rd117, 8208;
	// begin inline asm
	ld.global.nc.v2.u64 {%rd124, %rd125}, [%rd126];
	// end inline asm
	mov.b64 	%fd210, %rd121;
	mov.b64 	%fd211, %rd122;
	mov.b64 	%fd212, %rd124;
	mov.b64 	%fd213, %rd125;
	setp.lt.f64 	%p111, %fd206, %fd207;
	selp.f64 	%fd214, %fd207, %fd206, %p111;
	setp.lt.f64 	%p112, %fd214, %fd208;
	selp.f64 	%fd215, %fd208, %fd214, %p112;
	setp.lt.f64 	%p113, %fd215, %fd209;
	selp.f64 	%fd216, %fd209, %fd215, %p113;
	setp.lt.f64 	%p114, %fd216, %fd210;
	selp.f64 	%fd217, %fd210, %fd216, %p114;
	setp.lt.f64 	%p115, %fd217, %fd211;
	selp.f64 	%fd218, %fd211, %fd217, %p115;
	setp.lt.f64 	%p116, %fd218, %fd212;
	selp.f64 	%fd219, %fd212, %fd218, %p116;
	setp.lt.f64 	%p117, %fd219, %fd213;
	selp.f64 	%fd366, %fd213, %fd219, %p117;
	add.s32 	%r14, %r69, -2048;
	setp.lt.u32 	%p118, %r14, 2048;
	mov.b32 	%r462, 2048;
	@%p118 bra 	$L__BB3_27;
	mov.b32 	%r462, 2048;
$L__BB3_25:
	mul.wide.u32 	%rd140, %r462, 8;
	add.s64 	%rd130, %rd117, %rd140;
	// begin inline asm
	ld.global.nc.v2.u64 {%rd128, %rd129}, [%rd130];
	// end inline asm
	add.s64 	%rd133, %rd130, 16;
	// begin inline asm
	ld.global.nc.v2.u64 {%rd131, %rd132}, [%rd133];
	// end inline asm
	mov.b64 	%fd220, %rd128;
	mov.b64 	%fd221, %rd129;
	mov.b64 	%fd222, %rd131;
	mov.b64 	%fd223, %rd132;
	add.s64 	%rd136, %rd130, 8192;
	// begin inline asm
	ld.global.nc.v2.u64 {%rd134, %rd135}, [%rd136];
	// end inline asm
	add.s64 	%rd139, %rd130, 8208;
	// begin inline asm
	ld.global.nc.v2.u64 {%rd137, %rd138}, [%rd139];
	// end inline asm
	mov.b64 	%fd224, %rd134;
	mov.b64 	%fd225, %rd135;
	mov.b64 	%fd226, %rd137;
	mov.b64 	%fd227, %rd138;
	setp.lt.f64 	%p119, %fd366, %fd220;
	selp.f64 	%fd228, %fd220, %fd366, %p119;
	setp.lt.f64 	%p120, %fd228, %fd221;
	selp.f64 	%fd229, %fd221, %fd228, %p120;
	setp.lt.f64 	%p121, %fd229, %fd222;
	selp.f64 	%fd230, %fd222, %fd229, %p121;
	setp.lt.f64 	%p122, %fd230, %fd223;
	selp.f64 	%fd231, %fd223, %fd230, %p122;
	setp.lt.f64 	%p123, %fd231, %fd224;
	selp.f64 	%fd232, %fd224, %fd231, %p123;
	setp.lt.f64 	%p124, %fd232, %fd225;
	selp.f64 	%fd233, %fd225, %fd232, %p124;
	setp.lt.f64 	%p125, %fd233, %fd226;
	selp.f64 	%fd234, %fd226, %fd233, %p125;
	setp.lt.f64 	%p126, %fd234, %fd227;
	selp.f64 	%fd366, %fd227, %fd234, %p126;
	sub.s32 	%r265, %r69, %r462;
	setp.lt.u32 	%p127, %r265, 2048;
	@%p127 bra 	$L__BB3_35;
	add.s32 	%r462, %r462, 2048;
	setp.le.u32 	%p128, %r462, %r14;
	@%p128 bra 	$L__BB3_25;
$L__BB3_27:
	setp.le.u32 	%p129, %r69, %r462;
	@%p129 bra 	$L__BB3_35;
	sub.s32 	%r18, %r69, %r462;
	setp.ge.s32 	%p130, %r13, %r18;
	@%p130 bra 	$L__BB3_35;
	not.b32 	%r266, %r13;
	add.s32 	%r267, %r69, %r266;
	sub.s32 	%r19, %r267, %r462;
	and.b32  	%r268, %r19, 768;
	setp.eq.s32 	%p131, %r268, 768;
	mov.u32 	%r466, %r13;
	@%p131 bra 	$L__BB3_32;
	add.s32 	%r464, %r13, %r462;
	shr.u32 	%r269, %r19, 8;
	add.s32 	%r270, %r269, 1;
	and.b32  	%r271, %r270, 3;
	neg.s32 	%r463, %r271;
	mov.u32 	%r466, %r13;
$L__BB3_31:
	.pragma "nounroll";
	mul.wide.u32 	%rd143, %r464, 8;
	add.s64 	%rd142, %rd16, %rd143;
	// begin inline asm
	ld.global.nc.u64 %rd141, [%rd142];
	// end inline asm
	mov.b64 	%fd236, %rd141;
	setp.lt.f64 	%p132, %fd366, %fd236;
	selp.f64 	%fd366, %fd236, %fd366, %p132;
	add.s32 	%r466, %r466, 256;
	add.s32 	%r464, %r464, 256;
	add.s32 	%r463, %r463, 1;
	setp.ne.s32 	%p133, %r463, 0;
	@%p133 bra 	$L__BB3_31;
$L__BB3_32:
	setp.lt.u32 	%p134, %r19, 768;
	@%p134 bra 	$L__BB3_35;
	add.s32 	%r468, %r466, 512;
	add.s32 	%r467, %r466, %r462;
$L__BB3_34:
	mul.wide.u32 	%rd152, %r467, 8;
	add.s64 	%rd145, %rd16, %rd152;
	// begin inline asm
	ld.global.nc.u64 %rd144, [%rd145];
	// end inline asm
	mov.b64 	%fd237, %rd144;
	setp.lt.f64 	%p135, %fd366, %fd237;
	selp.f64 	%fd238, %fd237, %fd366, %p135;
	add.s32 	%r272, %r467, 256;
	mul.wide.u32 	%rd153, %r272, 8;
	add.s64 	%rd147, %rd16, %rd153;
	// begin inline asm
	ld.global.nc.u64 %rd146, [%rd147];
	// end inline asm
	mov.b64 	%fd239, %rd146;
	setp.lt.f64 	%p136, %fd238, %fd239;
	selp.f64 	%fd240, %fd239, %fd238, %p136;
	add.s32 	%r273, %r467, 512;
	mul.wide.u32 	%rd154, %r273, 8;
	add.s64 	%rd149, %rd16, %rd154;
	// begin inline asm
	ld.global.nc.u64 %rd148, [%rd149];
	// end inline asm
	mov.b64 	%fd241, %rd148;
	setp.lt.f64 	%p137, %fd240, %fd241;
	selp.f64 	%fd242, %fd241, %fd240, %p137;
	add.s32 	%r274, %r467, 768;
	mul.wide.u32 	%rd155, %r274, 8;
	add.s64 	%rd151, %rd16, %rd155;
	// begin inline asm
	ld.global.nc.u64 %rd150, [%rd151];
	// end inline asm
	mov.b64 	%fd243, %rd150;
	setp.lt.f64 	%p138, %fd242, %fd243;
	selp.f64 	%fd366, %fd243, %fd242, %p138;
	add.s32 	%r33, %r468, 1024;
	add.s32 	%r275, %r468, 512;
	add.s32 	%r467, %r467, 1024;
	setp.lt.s32 	%p139, %r275, %r18;
	mov.u32 	%r468, %r33;
	@%p139 bra 	$L__BB3_34;
$L__BB3_35:
	// begin inline asm
	mov.u32 %r276, %laneid;
	// end inline asm
	mov.b64 	%rd156, %fd366;
	mov.b64 	{%r278, %r283}, %rd156;
	mov.b32 	%r284, 1;
	mov.b32 	%r325, 31;
	mov.b32 	%r326, -1;
	// begin inline asm
	shfl.sync.down.b32 %r277, %r278, %r284, %r325, %r326;
	// end inline asm
	// begin inline asm
	shfl.sync.down.b32 %r282, %r283, %r284, %r325, %r326;
	// end inline asm
	mov.b64 	%rd157, {%r277, %r282};
	mov.b64 	%fd244, %rd157;
	setp.gt.s32 	%p140, %r276, 30;
	setp.lt.f64 	%p141, %fd366, %fd244;
	selp.f64 	%fd245, %fd244, %fd366, %p141;
	selp.f64 	%fd246, %fd366, %fd245, %p140;
	mov.b64 	%rd158, %fd246;
	mov.b64 	{%r288, %r293}, %rd158;
	mov.b32 	%r294, 2;
	// begin inline asm
	shfl.sync.down.b32 %r287, %r288, %r294, %r325, %r326;
	// end inline asm
	// begin inline asm
	shfl.sync.down.b32 %r292, %r293, %r294, %r325, %r326;
	// end inline asm
	mov.b64 	%rd159, {%r287, %r292};
	mov.b64 	%fd247, %rd159;
	setp.gt.s32 	%p142, %r276, 29;
	setp.lt.f64 	%p143, %fd246, %fd247;
	selp.f64 	%fd248, %fd247, %fd246, %p143;
	selp.f64 	%fd249, %fd246, %fd248, %p142;
	mov.b64 	%rd160, %fd249;
	mov.b64 	{%r298, %r303}, %rd160;
	mov.b32 	%r304, 4;
	// begin inline asm
	shfl.sync.down.b32 %r297, %r298, %r304, %r325, %r326;
	// end inline asm
	// begin inline asm
	shfl.sync.down.b32 %r302, %r303, %r304, %r325, %r326;
	// end inline asm
	mov.b64 	%rd161, {%r297, %r302};
	mov.b64 	%fd250, %rd161;
	setp.gt.s32 	%p144, %r276, 27;
	setp.lt.f64 	%p145, %fd249, %fd250;
	selp.f64 	%fd251, %fd250, %fd249, %p145;
	selp.f64 	%fd252, %fd249, %fd251, %p144;
	mov.b64 	%rd162, %fd252;
	mov.b64 	{%r308, %r313}, %rd162;
	mov.b32 	%r314, 8;
	// begin inline asm
	shfl.sync.down.b32 %r307, %r308, %r314, %r325, %r326;
	// end inline asm
	// begin inline asm
	shfl.sync.down.b32 %r312, %r313, %r314, %r325, %r326;
	// end inline asm
	mov.b64 	%rd163, {%r307, %r312};
	mov.b64 	%fd253, %rd163;
	setp.gt.s32 	%p146, %r276, 23;
	setp.lt.f64 	%p147, %fd252, %fd253;
	selp.f64 	%fd254, %fd253, %fd252, %p147;
	selp.f64 	%fd255, %fd252, %fd254, %p146;
	mov.b64 	%rd164, %fd255;
	mov.b64 	{%r318, %r323}, %rd164;
	mov.b32 	%r324, 16;
	// begin inline asm
	shfl.sync.down.b32 %r317, %r318, %r324, %r325, %r326;
	// end inline asm
	// begin inline asm
	shfl.sync.down.b32 %r322, %r323, %r324, %r325, %r326;
	// end inline asm
	mov.b64 	%rd165, {%r317, %r322};
	mov.b64 	%fd256, %rd165;
	setp.gt.s32 	%p148, %r276, 15;
	setp.lt.f64 	%p149, %fd255, %fd256;
	selp.f64 	%fd26, %fd256, %fd255, %p149;
	selp.f64 	%fd380, %fd255, %fd26, %p148;
	setp.ne.s32 	%p150, %r276, 0;
	@%p150 bra 	$L__BB3_37;
	shr.u32 	%r327, %r13, 2;
	and.b32  	%r328, %r327, 248;
	mov.u32 	%r329, _ZZN3cub18CUB_300001_SM_10006detail6reduce28DeviceReduceSingleTileKernelINS2_10policy_hubIdjN4cuda3__47maximumIvEEE10Policy1000EPdSB_jS8_ddNS5_3std3__410__identityEEEvT0_T1_T2_T3_T4_T6_E12temp_storage;
	add.s32 	%r330, %r329, %r328;
	st.shared.f64 	[%r330+8], %fd26;
$L__BB3_37:
	bar.sync 	0;
	setp.ne.s32 	%p151, %r13, 0;
	@%p151 bra 	$L__BB3_74;
	ld.shared.f64 	%fd257, [_ZZN3cub18CUB_300001_SM_10006detail6reduce28DeviceReduceSingleTileKernelINS2_10policy_hubIdjN4cuda3__47maximumIvEEE10Policy1000EPdSB_jS8_ddNS5_3std3__410__identityEEEvT0_T1_T2_T3_T4_T6_E12temp_storage+16];
	setp.lt.f64 	%p152, %fd380, %fd257;
	selp.f64 	%fd258, %fd257, %fd380, %p152;
	ld.shared.f64 	%fd259, [_ZZN3cub18CUB_300001_SM_10006detail6reduce28DeviceReduceSingleTileKernelINS2_10policy_hubIdjN4cuda3__47maximumIvEEE10Policy1000EPdSB_jS8_ddNS5_3std3__410__identityEEEvT0_T1_T2_T3_T4_T6_E12temp_storage+24];
	setp.lt.f64 	%p153, %fd258, %fd259;
	selp.f64 	%fd260, %fd259, %fd258, %p153;
	ld.shared.f64 	%fd261, [_ZZN3cub18CUB_300001_SM_10006detail6reduce28DeviceReduceSingleTileKernelINS2_10policy_hubIdjN4cuda3__47maximumIvEEE10Policy1000EPdSB_jS8_ddNS5_3std3__410__identityEEEvT0_T1_T2_T3_T4_T6_E12temp_storage+32];
	setp.lt.f64 	%p154, %fd260, %fd261;
	selp.f64 	%fd262, %fd261, %fd260, %p154;
	ld.shared.f64 	%fd263, [_ZZN3cub18CUB_300001_SM_10006detail6reduce28DeviceReduceSingleTileKernelINS2_10policy_hubIdjN4cuda3__47maximumIvEEE10Policy1000EPdSB_jS8_ddNS5_3std3__410__identityEEEvT0_T1_T2_T3_T4_T6_E12temp_storage+40];
	setp.lt.f64 	%p155, %fd262, %fd263;
	selp.f64 	%fd264, %fd263, %fd262, %p155;
	ld.shared.f64 	%fd265, [_ZZN3cub18CUB_300001_SM_10006detail6reduce28DeviceReduceSingleTileKernelINS2_10policy_hubIdjN4cuda3__47maximumIvEEE10Policy1000EPdSB_jS8_ddNS5_3std3__410__identityEEEvT0_T1_T2_T3_T4_T6_E12temp_storage+48];
	setp.lt.f64 	%p156, %fd264, %fd265;
	selp.f64 	%fd266, %fd265, %fd264, %p156;
	ld.shared.f64 	%fd267, [_ZZN3cub18CUB_300001_SM_10006detail6reduce28DeviceReduceSingleTileKernelINS2_10policy_hubIdjN4cuda3__47maximumIvEEE10Policy1000EPdSB_jS8_ddNS5_3std3__410__identityEEEvT0_T1_T2_T3_T4_T6_E12temp_storage+56];
	setp.lt.f64 	%p157, %fd266, %fd267;
	selp.f64 	%fd268, %fd267, %fd266, %p157;
	ld.shared.f64 	%fd269, [_ZZN3cub18CUB_300001_SM_10006detail6reduce28DeviceReduceSingleTileKernelINS2_10policy_hubIdjN4cuda3__47maximumIvEEE10Policy1000EPdSB_jS8_ddNS5_3std3__410__identityEEEvT0_T1_T2_T3_T4_T6_E12temp_storage+64];
	setp.lt.f64 	%p158, %fd268, %fd269;
	selp.f64 	%fd380, %fd269, %fd268, %p158;
	bra.uni 	$L__BB3_74;
$L__BB3_39:
	setp.gt.u32 	%p3, %r69, 2047;
	@%p3 bra 	$L__BB3_58;
	mov.u32 	%r35, %tid.x;
	setp.ge.u32 	%p52, %r35, %r69;
	mov.f64 	%fd372, 0d0000000000000000;
	mov.u32 	%r472, %r35;
	@%p52 bra 	$L__BB3_42;
	mul.wide.u32 	%rd82, %r35, 8;
	add.s64 	%rd81, %rd16, %rd82;
	// begin inline asm
	ld.global.nc.u64 %rd80, [%rd81];
	// end inline asm
	mov.b64 	%fd372, %rd80;
	add.s32 	%r472, %r35, 256;
$L__BB3_42:
	setp.ge.u32 	%p53, %r472, %r69;
	@%p53 bra 	$L__BB3_49;
	not.b32 	%r139, %r472;
	add.s32 	%r38, %r69, %r139;
	and.b32  	%r140, %r38, 768;
	setp.eq.s32 	%p54, %r140, 768;
	@%p54 bra 	$L__BB3_46;
	mul.wide.u32 	%rd83, %r472, 8;
	add.s64 	%rd203, %rd16, %rd83;
	shr.u32 	%r141, %r38, 8;
	add.s32 	%r142, %r141, 1;
	and.b32  	%r143, %r142, 3;
	neg.s32 	%r470, %r143;
$L__BB3_45:
	.pragma "nounroll";
	// begin inline asm
	ld.global.nc.u64 %rd84, [%rd203];
	// end inline asm
	mov.b64 	%fd125, %rd84;
	setp.lt.f64 	%p55, %fd372, %fd125;
	selp.f64 	%fd372, %fd125, %fd372, %p55;
	add.s32 	%r472, %r472, 256;
	add.s64 	%rd203, %rd203, 2048;
	add.s32 	%r470, %r470, 1;
	setp.ne.s32 	%p56, %r470, 0;
	@%p56 bra 	$L__BB3_45;
$L__BB3_46:
	setp.lt.u32 	%p57, %r38, 768;
	@%p57 bra 	$L__BB3_49;
	mul.wide.u32 	%rd86, %r472, 8;
	add.s64 	%rd204, %rd16, %rd86;
$L__BB3_48:
	// begin inline asm
	ld.global.nc.u64 %rd87, [%rd204];
	// end inline asm
	mov.b64 	%fd126, %rd87;
	setp.lt.f64 	%p58, %fd372, %fd126;
	selp.f64 	%fd127, %fd126, %fd372, %p58;
	add.s64 	%rd90, %rd204, 2048;
	// begin inline asm
	ld.global.nc.u64 %rd89, [%rd90];
	// end inline asm
	mov.b64 	%fd128, %rd89;
	setp.lt.f64 	%p59, %fd127, %fd128;
	selp.f64 	%fd129, %fd128, %fd127, %p59;
	add.s64 	%rd92, %rd204, 4096;
	// begin inline asm
	ld.global.nc.u64 %rd91, [%rd92];
	// end inline asm
	mov.b64 	%fd130, %rd91;
	setp.lt.f64 	%p60, %fd129, %fd130;
	selp.f64 	%fd131, %fd130, %fd129, %p60;
	add.s64 	%rd94, %rd204, 6144;
	// begin inline asm
	ld.global.nc.u64 %rd93, [%rd94];
	// end inline asm
	mov.b64 	%fd132, %rd93;
	setp.lt.f64 	%p61, %fd131, %fd132;
	selp.f64 	%fd372, %fd132, %fd131, %p61;
	add.s32 	%r472, %r472, 1024;
	add.s64 	%rd204, %rd204, 8192;
	setp.lt.s32 	%p62, %r472, %r69;
	@%p62 bra 	$L__BB3_48;
$L__BB3_49:
	setp.lt.u32 	%p63, %r69, 256;
	@%p63 bra 	$L__BB3_54;
	// begin inline asm
	mov.u32 %r207, %laneid;
	// end inline asm
	mov.b64 	%rd105, %fd372;
	mov.b64 	{%r209, %r214}, %rd105;
	mov.b32 	%r215, 1;
	mov.b32 	%r256, 31;
	mov.b32 	%r257, -1;
	// begin inline asm
	shfl.sync.down.b32 %r208, %r209, %r215, %r256, %r257;
	// end inline asm
	// begin inline asm
	shfl.sync.down.b32 %r213, %r214, %r215, %r256, %r257;
	// end inline asm
	mov.b64 	%rd106, {%r208, %r213};
	mov.b64 	%fd180, %rd106;
	setp.gt.s32 	%p91, %r207, 30;
	setp.lt.f64 	%p92, %fd372, %fd180;
	selp.f64 	%fd181, %fd180, %fd372, %p92;
	selp.f64 	%fd182, %fd372, %fd181, %p91;
	mov.b64 	%rd107, %fd182;
	mov.b64 	{%r219, %r224}, %rd107;
	mov.b32 	%r225, 2;
	// begin inline asm
	shfl.sync.down.b32 %r218, %r219, %r225, %r256, %r257;
	// end inline asm
	// begin inline asm
	shfl.sync.down.b32 %r223, %r224, %r225, %r256, %r257;
	// end inline asm
	mov.b64 	%rd108, {%r218, %r223};
	mov.b64 	%fd183, %rd108;
	setp.gt.s32 	%p93, %r207, 29;
	setp.lt.f64 	%p94, %fd182, %fd183;
	selp.f64 	%fd184, %fd183, %fd182, %p94;
	selp.f64 	%fd185, %fd182, %fd184, %p93;
	mov.b64 	%rd109, %fd185;
	mov.b64 	{%r229, %r234}, %rd109;
	mov.b32 	%r235, 4;
	// begin inline asm
	shfl.sync.down.b32 %r228, %r229, %r235, %r256, %r257;
	// end inline asm
	// begin inline asm
	shfl.sync.down.b32 %r233, %r234, %r235, %r256, %r257;
	// end inline asm
	mov.b64 	%rd110, {%r228, %r233};
	mov.b64 	%fd186, %rd110;
	setp.gt.s32 	%p95, %r207, 27;
	setp.lt.f64 	%p96, %fd185, %fd186;
	selp.f64 	%fd187, %fd186, %fd185, %p96;
	selp.f64 	%fd188, %fd185, %fd187, %p95;
	mov.b64 	%rd111, %fd188;
	mov.b64 	{%r239, %r244}, %rd111;
	mov.b32 	%r245, 8;
	// begin inline asm
	shfl.sync.down.b32 %r238, %r239, %r245, %r256, %r257;
	// end inline asm
	// begin inline asm
	shfl.sync.down.b32 %r243, %r244, %r245, %r256, %r257;
	// end inline asm
	mov.b64 	%rd112, {%r238, %r243};
	mov.b64 	%fd189, %rd112;
	setp.gt.s32 	%p97, %r207, 23;
	setp.lt.f64 	%p98, %fd188, %fd189;
	selp.f64 	%fd190, %fd189, %fd188, %p98;
	selp.f64 	%fd191, %fd188, %fd190, %p97;
	mov.b64 	%rd113, %fd191;
	mov.b64 	{%r249, %r254}, %rd113;
	mov.b32 	%r255, 16;
	// begin inline asm
	shfl.sync.down.b32 %r248, %r249, %r255, %r256, %r257;
	// end inline asm
	// begin inline asm
	shfl.sync.down.b32 %r253, %r254, %r255, %r256, %r257;
	// end inline asm
	mov.b64 	%rd114, {%r248, %r253};
	mov.b64 	%fd192, %rd114;
	setp.gt.s32 	%p99, %r207, 15;
	setp.lt.f64 	%p100, %fd191, %fd192;
	selp.f64 	%fd38, %fd192, %fd191, %p100;
	selp.f64 	%fd380, %fd191, %fd38, %p99;
	setp.ne.s32 	%p101, %r207, 0;
	@%p101 bra 	$L__BB3_52;
	shr.u32 	%r258, %r35, 2;
	and.b32  	%r259, %r258, 248;
	mov.u32 	%r260, _ZZN3cub18CUB_300001_SM_10006detail6reduce28DeviceReduceSingleTileKernelINS2_10policy_hubIdjN4cuda3__47maximumIvEEE10Policy1000EPdSB_jS8_ddNS5_3std3__410__identityEEEvT0_T1_T2_T3_T4_T6_E12temp_storage;
	add.s32 	%r261, %r260, %r259;
	st.shared.f64 	[%r261+8], %fd38;
$L__BB3_52:
	bar.sync 	0;
	setp.ne.s32 	%p102, %r35, 0;
	@%p102 bra 	$L__BB3_74;
	ld.shared.f64 	%fd193, [_ZZN3cub18CUB_300001_SM_10006detail6reduce28DeviceReduceSingleTileKernelINS2_10policy_hubIdjN4cuda3__47maximumIvEEE10Policy1000EPdSB_jS8_ddNS5_3std3__410__identityEEEvT0_T1_T2_T3_T4_T6_E12temp_storage+16];
	setp.lt.f64 	%p103, %fd380, %fd193;
	selp.f64 	%fd194, %fd193, %fd380, %p103;
	ld.shared.f64 	%fd195, [_ZZN3cub18CUB_300001_SM_10006detail6reduce28DeviceReduceSingleTileKernelINS2_10policy_hubIdjN4cuda3__47maximumIvEEE10Policy1000EPdSB_jS8_ddNS5_3std3__410__identityEEEvT0_T1_T2_T3_T4_T6_E12temp_storage+24];
	setp.lt.f64 	%p104, %fd194, %fd195;
	selp.f64 	%fd196, %fd195, %fd194, %p104;
	ld.shared.f64 	%fd197, [_ZZN3cub18CUB_300001_SM_10006detail6reduce28DeviceReduceSingleTileKernelINS2_10policy_hubIdjN4cuda3__47maximumIvEEE10Policy1000EPdSB_jS8_ddNS5_3std3__410__identityEEEvT0_T1_T2_T3_T4_T6_E12temp_storage+32];
	setp.lt.f64 	%p105, %fd196, %fd197;
	selp.f64 	%fd198, %fd197, %fd196, %p105;
	ld.shared.f64 	%fd199, [_ZZN3cub18CUB_300001_SM_10006detail6reduce28DeviceReduceSingleTileKernelINS2_10policy_hubIdjN4cuda3__47maximumIvEEE10Policy1000EPdSB_jS8_ddNS5_3std3__410__identityEEEvT0_T1_T2_T3_T4_T6_E12temp_storage+40];
	setp.lt.f64 	%p106, %fd198, %fd199;
	selp.f64 	%fd200, %fd199, %fd198, %p106;
	ld.shared.f64 	%fd201, [_ZZN3cub18CUB_300001_SM_10006detail6reduce28DeviceReduceSingleTileKernelINS2_10policy_hubIdjN4cuda3__47maximumIvEEE10Policy1000EPdSB_jS8_ddNS5_3std3__410__identityEEEvT0_T1_T2_T3_T4_T6_E12temp_storage+48];
	setp.lt.f64 	%p107, %fd200, %fd201;
	selp.f64 	%fd202, %fd201, %fd200, %p107;
	ld.shared.f64 	%fd203, [_ZZN3cub18CUB_300001_SM_10006detail6reduce28DeviceReduceSingleTileKernelINS2_10policy_hubIdjN4cuda3__47maximumIvEEE10Policy1000EPdSB_jS8_ddNS5_3std3__410__identityEEEvT0_T1_T2_T3_T4_T6_E12temp_storage+56];
	setp.lt.f64 	%p108, %fd202, %fd203;
	selp.f64 	%fd204, %fd203, %fd202, %p108;
	ld.shared.f64 	%fd205, [_ZZN3cub18CUB_300001_SM_10006detail6reduce28DeviceReduceSingleTileKernelINS2_10policy_hubIdjN4cuda3__47maximumIvEEE10Policy1000EPdSB_jS8_ddNS5_3std3__410__identityEEEvT0_T1_T2_T3_T4_T6_E12temp_storage+64];
	setp.lt.f64 	%p109, %fd204, %fd205;
	selp.f64 	%fd380, %fd205, %fd204, %p109;
	bra.uni 	$L__BB3_74;
$L__BB3_54:
	// begin inline asm
	mov.u32 %r144, %laneid;
	// end inline asm
	and.b32  	%r195, %r35, 992;
	add.s32 	%r196, %r195, 32;
	setp.gt.u32 	%p64, %r196, %r69;
	not.b32 	%r197, %r195;
	add.s32 	%r198, %r69, %r197;
	selp.b32 	%r193, %r198, 31, %p64;
	mov.b64 	%rd95, %fd372;
	mov.b64 	{%r146, %r151}, %rd95;
	mov.b32 	%r152, 1;
	mov.b32 	%r194, -1;
	// begin inline asm
	shfl.sync.down.b32 %r145, %r146, %r152, %r193, %r194;
	// end inline asm
	// begin inline asm
	shfl.sync.down.b32 %r150, %r151, %r152, %r193, %r194;
	// end inline asm
	mov.b64 	%rd96, {%r145, %r150};
	mov.b64 	%fd133, %rd96;
	setp.lt.s32 	%p65, %r144, %r193;
	setp.lt.f64 	%p66, %fd372, %fd133;
	selp.f64 	%fd134, %fd133, %fd372, %p66;
	selp.f64 	%fd135, %fd134, %fd372, %p65;
	mov.b64 	%rd97, %fd135;
	mov.b64 	{%r156, %r161}, %rd97;
	mov.b32 	%r162, 2;
	// begin inline asm
	shfl.sync.down.b32 %r155, %r156, %r162, %r193, %r194;
	// end inline asm
	// begin inline asm
	shfl.sync.down.b32 %r160, %r161, %r162, %r193, %r194;
	// end inline asm
	mov.b64 	%rd98, {%r155, %r160};
	mov.b64 	%fd136, %rd98;
	add.s32 	%r199, %r144, 2;
	setp.gt.s32 	%p67, %r199, %r193;
	setp.lt.f64 	%p68, %fd135, %fd136;
	selp.f64 	%fd137, %fd136, %fd135, %p68;
	selp.f64 	%fd138, %fd135, %fd137, %p67;
	mov.b64 	%rd99, %fd138;
	mov.b64 	{%r166, %r171}, %rd99;
	mov.b32 	%r172, 4;
	// begin inline asm
	shfl.sync.down.b32 %r165, %r166, %r172, %r193, %r194;
	// end inline asm
	// begin inline asm
	shfl.sync.down.b32 %r170, %r171, %r172, %r193, %r194;
	// end inline asm
	mov.b64 	%rd100, {%r165, %r170};
	mov.b64 	%fd139, %rd100;
	add.s32 	%r200, %r144, 4;
	setp.gt.s32 	%p69, %r200, %r193;
	setp.lt.f64 	%p70, %fd138, %fd139;
	selp.f64 	%fd140, %fd139, %fd138, %p70;
	selp.f64 	%fd141, %fd138, %fd140, %p69;
	mov.b64 	%rd101, %fd141;
	mov.b64 	{%r176, %r181}, %rd101;
	mov.b32 	%r182, 8;
	// begin inline asm
	shfl.sync.down.b32 %r175, %r176, %r182, %r193, %r194;
	// end inline asm
	// begin inline asm
	shfl.sync.down.b32 %r180, %r181, %r182, %r193, %r194;
	// end inline asm
	mov.b64 	%rd102, {%r175, %r180};
	mov.b64 	%fd142, %rd102;
	add.s32 	%r201, %r144, 8;
	setp.gt.s32 	%p71, %r201, %r193;
	setp.lt.f64 	%p72, %fd141, %fd142;
	selp.f64 	%fd143, %fd142, %fd141, %p72;
	selp.f64 	%fd144, %fd141, %fd143, %p71;
	mov.b64 	%rd103, %fd144;
	mov.b64 	{%r186, %r191}, %rd103;
	mov.b32 	%r192, 16;
	// begin inline asm
	shfl.sync.down.b32 %r185, %r186, %r192, %r193, %r194;
	// end inline asm
	// begin inline asm
	shfl.sync.down.b32 %r190, %r191, %r192, %r193, %r194;
	// end inline asm
	mov.b64 	%rd104, {%r185, %r190};
	mov.b64 	%fd145, %rd104;
	add.s32 	%r202, %r144, 16;
	setp.gt.s32 	%p73, %r202, %r193;
	setp.lt.f64 	%p74, %fd144, %fd145;
	selp.f64 	%fd146, %fd145, %fd144, %p74;
	selp.f64 	%fd380, %fd144, %fd146, %p73;
	setp.ne.s32 	%p75, %r144, 0;
	@%p75 bra 	$L__BB3_56;
	shr.u32 	%r203, %r35, 2;
	and.b32  	%r204, %r203, 248;
	mov.u32 	%r205, _ZZN3cub18CUB_300001_SM_10006detail6reduce28DeviceReduceSingleTileKernelINS2_10policy_hubIdjN4cuda3__47maximumIvEEE10Policy1000EPdSB_jS8_ddNS5_3std3__410__identityEEEvT0_T1_T2_T3_T4_T6_E12temp_storage;
	add.s32 	%r206, %r205, %r204;
	st.shared.f64 	[%r206+8], %fd380;
$L__BB3_56:
	bar.sync 	0;
	setp.ne.s32 	%p76, %r35, 0;
	@%p76 bra 	$L__BB3_74;
	setp.gt.u32 	%p77, %r69, 32;
	ld.shared.f64 	%fd147, [_ZZN3cub18CUB_300001_SM_10006detail6reduce28DeviceReduceSingleTileKernelINS2_10policy_hubIdjN4cuda3__47maximumIvEEE10Policy1000EPdSB_jS8_ddNS5_3std3__410__identityEEEvT0_T1_T2_T3_T4_T6_E12temp_storage+16];
	setp.lt.f64 	%p78, %fd380, %fd147;
	selp.f64 	%fd149, %fd147, %fd380, %p78;
	selp.f64 	%fd150, %fd149, %fd380, %p77;
	setp.gt.u32 	%p79, %r69, 64;
	ld.shared.f64 	%fd152, [_ZZN3cub18CUB_300001_SM_10006detail6reduce28DeviceReduceSingleTileKernelINS2_10policy_hubIdjN4cuda3__47maximumIvEEE10Policy1000EPdSB_jS8_ddNS5_3std3__410__identityEEEvT0_T1_T2_T3_T4_T6_E12temp_storage+24];
	setp.lt.f64 	%p80, %fd150, %fd152;
	selp.f64 	%fd154, %fd152, %fd150, %p80;
	selp.f64 	%fd155, %fd154, %fd150, %p79;
	setp.gt.u32 	%p81, %r69, 96;
	ld.shared.f64 	%fd157, [_ZZN3cub18CUB_300001_SM_10006detail6reduce28DeviceReduceSingleTileKernelINS2_10policy_hubIdjN4cuda3__47maximumIvEEE10Policy1000EPdSB_jS8_ddNS5_3std3__410__identityEEEvT0_T1_T2_T3_T4_T6_E12temp_storage+32];
	setp.lt.f64 	%p82, %fd155, %fd157;
	selp.f64 	%fd159, %fd157, %fd155, %p82;
	selp.f64 	%fd160, %fd159, %fd155, %p81;
	setp.gt.u32 	%p83, %r69, 128;
	ld.shared.f64 	%fd162, [_ZZN3cub18CUB_300001_SM_10006detail6reduce28DeviceReduceSingleTileKernelINS2_10policy_hubIdjN4cuda3__47maximumIvEEE10Policy1000EPdSB_jS8_ddNS5_3std3__410__identityEEEvT0_T1_T2_T3_T4_T6_E12temp_storage+40];
	setp.lt.f64 	%p84, %fd160, %fd162;
	selp.f64 	%fd164, %fd162, %fd160, %p84;
	selp.f64 	%fd165, %fd164, %fd160, %p83;
	setp.gt.u32 	%p85, %r69, 160;
	ld.shared.f64 	%fd167, [_ZZN3cub18CUB_300001_SM_10006detail6reduce28DeviceReduceSingleTileKernelINS2_10policy_hubIdjN4cuda3__47maximumIvEEE10Policy1000EPdSB_jS8_ddNS5_3std3__410__identityEEEvT0_T1_T2_T3_T4_T6_E12temp_storage+48];
	setp.lt.f64 	%p86, %fd165, %fd167;
	selp.f64 	%fd169, %fd167, %fd165, %p86;
	selp.f64 	%fd170, %fd169, %fd165, %p85;
	setp.gt.u32 	%p87, %r69, 192;
	ld.shared.f64 	%fd172, [_ZZN3cub18CUB_300001_SM_10006detail6reduce28DeviceReduceSingleTileKernelINS2_10policy_hubIdjN4cuda3__47maximumIvEEE10Policy1000EPdSB_jS8_ddNS5_3std3__410__identityEEEvT0_T1_T2_T3_T4_T6_E12temp_storage+56];
	setp.lt.f64 	%p88, %fd170, %fd172;
	selp.f64 	%fd174, %fd172, %fd170, %p88;
	selp.f64 	%fd175, %fd174, %fd170, %p87;
	setp.gt.u32 	%p89, %r69, 224;
	ld.shared.f64 	%fd177, [_ZZN3cub18CUB_300001_SM_10006detail6reduce28DeviceReduceSingleTileKernelINS2_10policy_hubIdjN4cuda3__47maximumIvEEE10Policy1000EPdSB_jS8_ddNS5_3std3__410__identityEEEvT0_T1_T2_T3_T4_T6_E12temp_storage+64];
	setp.lt.f64 	%p90, %fd175, %fd177;
	selp.f64 	%fd179, %fd177, %fd175, %p90;
	selp.f64 	%fd380, %fd179, %fd175, %p89;
	bra.uni 	$L__BB3_74;
$L__BB3_58:
	mov.u32 	%r47, %tid.x;
	mul.wide.u32 	%rd35, %r47, 8;
	add.s64 	%rd20, %rd16, %rd35;
	// begin inline asm
	ld.global.nc.u64 %rd19, [%rd20];
	// end inline asm
	mov.b64 	%fd59, %rd19;
	add.s64 	%rd22, %rd20, 2048;
	// begin inline asm
	ld.global.nc.u64 %rd21, [%rd22];
	// end inline asm
	mov.b64 	%fd60, %rd21;
	add.s64 	%rd24, %rd20, 4096;
	// begin inline asm
	ld.global.nc.u64 %rd23, [%rd24];
	// end inline asm
	mov.b64 	%fd61, %rd23;
	add.s64 	%rd26, %rd20, 6144;
	// begin inline asm
	ld.global.nc.u64 %rd25, [%rd26];
	// end inline asm
	mov.b64 	%fd62, %rd25;
	add.s64 	%rd28, %rd20, 8192;
	// begin inline asm
	ld.global.nc.u64 %rd27, [%rd28];
	// end inline asm
	mov.b64 	%fd63, %rd27;
	add.s64 	%rd30, %rd20, 10240;
	// begin inline asm
	ld.global.nc.u64 %rd29, [%rd30];
	// end inline asm
	mov.b64 	%fd64, %rd29;
	add.s64 	%rd32, %rd20, 12288;
	// begin inline asm
	ld.global.nc.u64 %rd31, [%rd32];
	// end inline asm
	mov.b64 	%fd65, %rd31;
	add.s64 	%rd34, %rd20, 14336;
	// begin inline asm
	ld.global.nc.u64 %rd33, [%rd34];
	// end inline asm
	mov.b64 	%fd66, %rd33;
	setp.lt.f64 	%p4, %fd59, %fd60;
	selp.f64 	%fd67, %fd60, %fd59, %p4;
	setp.lt.f64 	%p5, %fd67, %fd61;
	selp.f64 	%fd68, %fd61, %fd67, %p5;
	setp.lt.f64 	%p6, %fd68, %fd62;
	selp.f64 	%fd69, %fd62, %fd68, %p6;
	setp.lt.f64 	%p7, %fd69, %fd63;
	selp.f64 	%fd70, %fd63, %fd69, %p7;
	setp.lt.f64 	%p8, %fd70, %fd64;
	selp.f64 	%fd71, %fd64, %fd70, %p8;
	setp.lt.f64 	%p9, %fd71, %fd65;
	selp.f64 	%fd72, %fd65, %fd71, %p9;
	setp.lt.f64 	%p10, %fd72, %fd66;
	selp.f64 	%fd379, %fd66, %fd72, %p10;
	add.s32 	%r48, %r69, -2048;
	setp.lt.u32 	%p11, %r48, 2048;
	mov.b32 	%r475, 2048;
	@%p11 bra 	$L__BB3_62;
	mov.b32 	%r475, 2048;
$L__BB3_60:
	add.s32 	%r72, %r47, %r475;
	mul.wide.u32 	%rd52, %r72, 8;
	add.s64 	%rd37, %rd16, %rd52;
	// begin inline asm
	ld.global.nc.u64 %rd36, [%rd37];
	// end inline asm
	mov.b64 	%fd73, %rd36;
	mul.wide.u32 	%rd53, %r475, 8;
	add.s64 	%rd54, %rd20, %rd53;
	add.s64 	%rd39, %rd54, 2048;
	// begin inline asm
	ld.global.nc.u64 %rd38, [%rd39];
	// end inline asm
	mov.b64 	%fd74, %rd38;
	add.s64 	%rd41, %rd54, 4096;
	// begin inline asm
	ld.global.nc.u64 %rd40, [%rd41];
	// end inline asm
	mov.b64 	%fd75, %rd40;
	add.s64 	%rd43, %rd54, 6144;
	// begin inline asm
	ld.global.nc.u64 %rd42, [%rd43];
	// end inline asm
	mov.b64 	%fd76, %rd42;
	add.s64 	%rd45, %rd54, 8192;
	// begin inline asm
	ld.global.nc.u64 %rd44, [%rd45];
	// end inline asm
	mov.b64 	%fd77, %rd44;
	add.s64 	%rd47, %rd54, 10240;
	// begin inline asm
	ld.global.nc.u64 %rd46, [%rd47];
	// end inline asm
	mov.b64 	%fd78, %rd46;
	add.s64 	%rd49, %rd54, 12288;
	// begin inline asm
	ld.global.nc.u64 %rd48, [%rd49];
	// end inline asm
	mov.b64 	%fd79, %rd48;
	add.s64 	%rd51, %rd54, 14336;
	// begin inline asm
	ld.global.nc.u64 %rd50, [%rd51];
	// end inline asm
	mov.b64 	%fd80, %rd50;
	setp.lt.f64 	%p12, %fd379, %fd73;
	selp.f64 	%fd81, %fd73, %fd379, %p12;
	setp.lt.f64 	%p13, %fd81, %fd74;
	selp.f64 	%fd82, %fd74, %fd81, %p13;
	setp.lt.f64 	%p14, %fd82, %fd75;
	selp.f64 	%fd83, %fd75, %fd82, %p14;
	setp.lt.f64 	%p15, %fd83, %fd76;
	selp.f64 	%fd84, %fd76, %fd83, %p15;
	setp.lt.f64 	%p16, %fd84, %fd77;
	selp.f64 	%fd85, %fd77, %fd84, %p16;
	setp.lt.f64 	%p17, %fd85, %fd78;
	selp.f64 	%fd86, %fd78, %fd85, %p17;
	setp.lt.f64 	%p18, %fd86, %fd79;
	selp.f64 	%fd87, %fd79, %fd86, %p18;
	setp.lt.f64 	%p19, %fd87, %fd80;
	selp.f64 	%fd379, %fd80, %fd87, %p19;
	sub.s32 	%r73, %r69, %r475;
	setp.lt.u32 	%p20, %r73, 2048;
	@%p20 bra 	$L__BB3_70;
	add.s32 	%r475, %r475, 2048;
	setp.le.u32 	%p21, %r475, %r48;
	@%p21 bra 	$L__BB3_60;
$L__BB3_62:
	setp.le.u32 	%p22, %r69, %r475;
	@%p22 bra 	$L__BB3_70;
	sub.s32 	%r52, %r69, %r475;
	setp.ge.s32 	%p23, %r47, %r52;
	@%p23 bra 	$L__BB3_70;
	not.b32 	%r74, %r47;
	add.s32 	%r75, %r69, %r74;
	sub.s32 	%r53, %r75, %r475;
	and.b32  	%r76, %r53, 768;
	setp.eq.s32 	%p24, %r76, 768;
	mov.u32 	%r479, %r47;
	@%p24 bra 	$L__BB3_67;
	add.s32 	%r477, %r47, %r475;
	shr.u32 	%r77, %r53, 8;
	add.s32 	%r78, %r77, 1;
	and.b32  	%r79, %r78, 3;
	neg.s32 	%r476, %r79;
	mov.u32 	%r479, %r47;
$L__BB3_66:
	.pragma "nounroll";
	mul.wide.u32 	%rd57, %r477, 8;
	add.s64 	%rd56, %rd16, %rd57;
	// begin inline asm
	ld.global.nc.u64 %rd55, [%rd56];
	// end inline asm
	mov.b64 	%fd89, %rd55;
	setp.lt.f64 	%p25, %fd379, %fd89;
	selp.f64 	%fd379, %fd89, %fd379, %p25;
	add.s32 	%r479, %r479, 256;
	add.s32 	%r477, %r477, 256;
	add.s32 	%r476, %r476, 1;
	setp.ne.s32 	%p26, %r476, 0;
	@%p26 bra 	$L__BB3_66;
$L__BB3_67:
	setp.lt.u32 	%p27, %r53, 768;
	@%p27 bra 	$L__BB3_70;
	add.s32 	%r481, %r479, 512;
	add.s32 	%r480, %r479, %r475;
$L__BB3_69:
	mul.wide.u32 	%rd66, %r480, 8;
	add.s64 	%rd59, %rd16, %rd66;
	// begin inline asm
	ld.global.nc.u64 %rd58, [%rd59];
	// end inline asm
	mov.b64 	%fd90, %rd58;
	setp.lt.f64 	%p28, %fd379, %fd90;
	selp.f64 	%fd91, %fd90, %fd379, %p28;
	add.s32 	%r80, %r480, 256;
	mul.wide.u32 	%rd67, %r80, 8;
	add.s64 	%rd61, %rd16, %rd67;
	// begin inline asm
	ld.global.nc.u64 %rd60, [%rd61];
	// end inline asm
	mov.b64 	%fd92, %rd60;
	setp.lt.f64 	%p29, %fd91, %fd92;
	selp.f64 	%fd93, %fd92, %fd91, %p29;
	add.s32 	%r81, %r480, 512;
	mul.wide.u32 	%rd68, %r81, 8;
	add.s64 	%rd63, %rd16, %rd68;
	// begin inline asm
	ld.global.nc.u64 %rd62, [%rd63];
	// end inline asm
	mov.b64 	%fd94, %rd62;
	setp.lt.f64 	%p30, %fd93, %fd94;
	selp.f64 	%fd95, %fd94, %fd93, %p30;
	add.s32 	%r82, %r480, 768;
	mul.wide.u32 	%rd69, %r82, 8;
	add.s64 	%rd65, %rd16, %rd69;
	// begin inline asm
	ld.global.nc.u64 %rd64, [%rd65];
	// end inline asm
	mov.b64 	%fd96, %rd64;
	setp.lt.f64 	%p31, %fd95, %fd96;
	selp.f64 	%fd379, %fd96, %fd95, %p31;
	add.s32 	%r67, %r481, 1024;
	add.s32 	%r83, %r481, 512;
	add.s32 	%r480, %r480, 1024;
	setp.lt.s32 	%p32, %r83, %r52;
	mov.u32 	%r481, %r67;
	@%p32 bra 	$L__BB3_69;
$L__BB3_70:
	// begin inline asm
	mov.u32 %r84, %laneid;
	// end inline asm
	mov.b64 	%rd70, %fd379;
	mov.b64 	{%r86, %r91}, %rd70;
	mov.b32 	%r92, 1;
	mov.b32 	%r133, 31;
	mov.b32 	%r134, -1;
	// begin inline asm
	shfl.sync.down.b32 %r85, %r86, %r92, %r133, %r134;
	// end inline asm
	// begin inline asm
	shfl.sync.down.b32 %r90, %r91, %r92, %r133, %r134;
	// end inline asm
	mov.b64 	%rd71, {%r85, %r90};
	mov.b64 	%fd97, %rd71;
	setp.gt.s32 	%p33, %r84, 30;
	setp.lt.f64 	%p34, %fd379, %fd97;
	selp.f64 	%fd98, %fd97, %fd379, %p34;
	selp.f64 	%fd99, %fd379, %fd98, %p33;
	mov.b64 	%rd72, %fd99;
	mov.b64 	{%r96, %r101}, %rd72;
	mov.b32 	%r102, 2;
	// begin inline asm
	shfl.sync.down.b32 %r95, %r96, %r102, %r133, %r134;
	// end inline asm
	// begin inline asm
	shfl.sync.down.b32 %r100, %r101, %r102, %r133, %r134;
	// end inline asm
	mov.b64 	%rd73, {%r95, %r100};
	mov.b64 	%fd100, %rd73;
	setp.gt.s32 	%p35, %r84, 29;
	setp.lt.f64 	%p36, %fd99, %fd100;
	selp.f64 	%fd101, %fd100, %fd99, %p36;
	selp.f64 	%fd102, %fd99, %fd101, %p35;
	mov.b64 	%rd74, %fd102;
	mov.b64 	{%r106, %r111}, %rd74;
	mov.b32 	%r112, 4;
	// begin inline asm
	shfl.sync.down.b32 %r105, %r106, %r112, %r133, %r134;
	// end inline asm
	// begin inline asm
	shfl.sync.down.b32 %r110, %r111, %r112, %r133, %r134;
	// end inline asm
	mov.b64 	%rd75, {%r105, %r110};
	mov.b64 	%fd103, %rd75;
	setp.gt.s32 	%p37, %r84, 27;
	setp.lt.f64 	%p38, %fd102, %fd103;
	selp.f64 	%fd104, %fd103, %fd102, %p38;
	selp.f64 	%fd105, %fd102, %fd104, %p37;
	mov.b64 	%rd76, %fd105;
	mov.b64 	{%r116, %r121}, %rd76;
	mov.b32 	%r122, 8;
	// begin inline asm
	shfl.sync.down.b32 %r115, %r116, %r122, %r133, %r134;
	// end inline asm
	// begin inline asm
	shfl.sync.down.b32 %r120, %r121, %r122, %r133, %r134;
	// end inline asm
	mov.b64 	%rd77, {%r115, %r120};
	mov.b64 	%fd106, %rd77;
	setp.gt.s32 	%p39, %r84, 23;
	setp.lt.f64 	%p40, %fd105, %fd106;
	selp.f64 	%fd107, %fd106, %fd105, %p40;
	selp.f64 	%fd108, %fd105, %fd107, %p39;
	mov.b64 	%rd78, %fd108;
	mov.b64 	{%r126, %r131}, %rd78;
	mov.b32 	%r132, 16;
	// begin inline asm
	shfl.sync.down.b32 %r125, %r126, %r132, %r133, %r134;
	// end inline asm
	// begin inline asm
	shfl.sync.down.b32 %r130, %r131, %r132, %r133, %r134;
	// end inline asm
	mov.b64 	%rd79, {%r125, %r130};
	mov.b64 	%fd109, %rd79;
	setp.gt.s32 	%p41, %r84, 15;
	setp.lt.f64 	%p42, %fd108, %fd109;
	selp.f64 	%fd54, %fd109, %fd108, %p42;
	selp.f64 	%fd380, %fd108, %fd54, %p41;
	setp.ne.s32 	%p43, %r84, 0;
	@%p43 bra 	$L__BB3_72;
	shr.u32 	%r135, %r47, 2;
	and.b32  	%r136, %r135, 248;
	mov.u32 	%r137, _ZZN3cub18CUB_300001_SM_10006detail6reduce28DeviceReduceSingleTileKernelINS2_10policy_hubIdjN4cuda3__47maximumIvEEE10Policy1000EPdSB_jS8_ddNS5_3std3__410__identityEEEvT0_T1_T2_T3_T4_T6_E12temp_storage;
	add.s32 	%r138, %r137, %r136;
	st.shared.f64 	[%r138+8], %fd54;
$L__BB3_72:
	bar.sync 	0;
	setp.ne.s32 	%p44, %r47, 0;
	@%p44 bra 	$L__BB3_74;
	ld.shared.f64 	%fd110, [_ZZN3cub18CUB_300001_SM_10006detail6reduce28DeviceReduceSingleTileKernelINS2_10policy_hubIdjN4cuda3__47maximumIvEEE10Policy1000EPdSB_jS8_ddNS5_3std3__410__identityEEEvT0_T1_T2_T3_T4_T6_E12temp_storage+16];
	setp.lt.f64 	%p45, %fd380, %fd110;
	selp.f64 	%fd111, %fd110, %fd380, %p45;
	ld.shared.f64 	%fd112, [_ZZN3cub18CUB_300001_SM_10006detail6reduce28DeviceReduceSingleTileKernelINS2_10policy_hubIdjN4cuda3__47maximumIvEEE10Policy1000EPdSB_jS8_ddNS5_3std3__410__identityEEEvT0_T1_T2_T3_T4_T6_E12temp_storage+24];
	setp.lt.f64 	%p46, %fd111, %fd112;
	selp.f64 	%fd113, %fd112, %fd111, %p46;
	ld.shared.f64 	%fd114, [_ZZN3cub18CUB_300001_SM_10006detail6reduce28DeviceReduceSingleTileKernelINS2_10policy_hubIdjN4cuda3__47maximumIvEEE10Policy1000EPdSB_jS8_ddNS5_3std3__410__identityEEEvT0_T1_T2_T3_T4_T6_E12temp_storage+32];
	setp.lt.f64 	%p47, %fd113, %fd114;
	selp.f64 	%fd115, %fd114, %fd113, %p47;
	ld.shared.f64 	%fd116, [_ZZN3cub18CUB_300001_SM_10006detail6reduce28DeviceReduceSingleTileKernelINS2_10policy_hubIdjN4cuda3__47maximumIvEEE10Policy1000EPdSB_jS8_ddNS5_3std3__410__identityEEEvT0_T1_T2_T3_T4_T6_E12temp_storage+40];
	setp.lt.f64 	%p48, %fd115, %fd116;
	selp.f64 	%fd117, %fd116, %fd115, %p48;
	ld.shared.f64 	%fd118, [_ZZN3cub18CUB_300001_SM_10006detail6reduce28DeviceReduceSingleTileKernelINS2_10policy_hubIdjN4cuda3__47maximumIvEEE10Policy1000EPdSB_jS8_ddNS5_3std3__410__identityEEEvT0_T1_T2_T3_T4_T6_E12temp_storage+48];
	setp.lt.f64 	%p49, %fd117, %fd118;
	selp.f64 	%fd119, %fd118, %fd117, %p49;
	ld.shared.f64 	%fd120, [_ZZN3cub18CUB_300001_SM_10006detail6reduce28DeviceReduceSingleTileKernelINS2_10policy_hubIdjN4cuda3__47maximumIvEEE10Policy1000EPdSB_jS8_ddNS5_3std3__410__identityEEEvT0_T1_T2_T3_T4_T6_E12temp_storage+56];
	setp.lt.f64 	%p50, %fd119, %fd120;
	selp.f64 	%fd121, %fd120, %fd119, %p50;
	ld.shared.f64 	%fd122, [_ZZN3cub18CUB_300001_SM_10006detail6reduce28DeviceReduceSingleTileKernelINS2_10policy_hubIdjN4cuda3__47maximumIvEEE10Policy1000EPdSB_jS8_ddNS5_3std3__410__identityEEEvT0_T1_T2_T3_T4_T6_E12temp_storage+64];
	setp.lt.f64 	%p51, %fd121, %fd122;
	selp.f64 	%fd380, %fd122, %fd121, %p51;
$L__BB3_74:
	mov.u32 	%r454, %tid.x;
	setp.ne.s32 	%p217, %r454, 0;
	@%p217 bra 	$L__BB3_76;
	setp.lt.f64 	%p218, %fd58, %fd380;
	selp.f64 	%fd353, %fd380, %fd58, %p218;
	st.global.f64 	[%rd1], %fd353;
$L__BB3_76:
	ret;

}
	// .globl	_ZN3cub18CUB_300001_SM_10006detail6reduce18DeviceReduceKernelINS2_10policy_hubIdjN4cuda3__47maximumIvEEE10Policy1000EPdjS8_dNS5_3std3__410__identityEEEvT0_PT3_T1_NS0_13GridEvenShareISI_EET2_T4_
.visible .entry _ZN3cub18CUB_300001_SM_10006detail6reduce18DeviceReduceKernelINS2_10policy_hubIdjN4cuda3__47maximumIvEEE10Policy1000EPdjS8_dNS5_3std3__410__identityEEEvT0_PT3_T1_NS0_13GridEvenShareISI_EET2_T4_(
	.param .u64 .ptr .align 1 _ZN3cub18CUB_300001_SM_10006detail6reduce18DeviceReduceKernelINS2_10policy_hubIdjN4cuda3__47maximumIvEEE10Policy1000EPdjS8_dNS5_3std3__410__identityEEEvT0_PT3_T1_NS0_13GridEvenShareISI_EET2_T4__param_0,
	.param .u64 .ptr .align 1 _ZN3cub18CUB_300001_SM_10006detail6reduce18DeviceReduceKernelINS2_10policy_hubIdjN4cuda3__47maximumIvEEE10Policy1000EPdjS8_dNS5_3std3__410__identityEEEvT0_PT3_T1_NS0_13GridEvenShareISI_EET2_T4__param_1,
	.param .u32 _ZN3cub18CUB_300001_SM_10006detail6reduce18DeviceReduceKernelINS2_10policy_hubIdjN4cuda3__47maximumIvEEE10Policy1000EPdjS8_dNS5_3std3__410__identityEEEvT0_PT3_T1_NS0_13GridEvenShareISI_EET2_T4__param_2,
	.param .align 4 .b8 _ZN3cub18CUB_300001_SM_10006detail6reduce18DeviceReduceKernelINS2_10policy_hubIdjN4cuda3__47maximumIvEEE10Policy1000EPdjS8_dNS5_3std3__410__identityEEEvT0_PT3_T1_NS0_13GridEvenShareISI_EET2_T4__param_3[40],
	.param .align 1 .b8 _ZN3cub18CUB_300001_SM_10006detail6reduce18DeviceReduceKernelINS2_10policy_hubIdjN4cuda3__47maximumIvEEE10Policy1000EPdjS8_dNS5_3std3__410__identityEEEvT0_PT3_T1_NS0_13GridEvenShareISI_EET2_T4__param_4[1],
	.param .align 1 .b8 _ZN3cub18CUB_300001_SM_10006detail6reduce18DeviceReduceKernelINS2_10policy_hubIdjN4cuda3__47maximumIvEEE10Policy1000EPdjS8_dNS5_3std3__410__identityEEEvT0_PT3_T1_NS0_13GridEvenShareISI_EET2_T4__param_5[1]
)
.maxntid 256
{
	.reg .pred 	%p<217>;
	.reg .b32 	%r<542>;
	.reg .b64 	%rd<197>;
	.reg .b64 	%fd<375>;
	// demoted variable
	.shared .align 8 .b8 _ZZN3cub18CUB_300001_SM_10006detail6reduce18DeviceReduceKernelINS2_10policy_hubIdjN4cuda3__47maximumIvEEE10Policy1000EPdjS8_dNS5_3std3__410__identityEEEvT0_PT3_T1_NS0_13GridEvenShareISI_EET2_T4_E12temp_storage[80];
	ld.param.u32 	%r1, [_ZN3cub18CUB_300001_SM_10006detail6reduce18DeviceReduceKernelINS2_10policy_hubIdjN4cuda3__47maximumIvEEE10Policy1000EPdjS8_dNS5_3std3__410__identityEEEvT0_PT3_T1_NS0_13GridEvenShareISI_EET2_T4__param_3+20];
	ld.param.u64 	%rd1, [_ZN3cub18CUB_300001_SM_10006detail6reduce18DeviceReduceKernelINS2_10policy_hubIdjN4cuda3__47maximumIvEEE10Policy1000EPdjS8_dNS5_3std3__410__identityEEEvT0_PT3_T1_NS0_13GridEvenShareISI_EET2_T4__param_0];
	ld.param.u32 	%r2, [_ZN3cub18CUB_300001_SM_10006detail6reduce18DeviceReduceKernelINS2_10policy_hubIdjN4cuda3__47maximumIvEEE10Policy1000EPdjS8_dNS5_3std3__410__identityEEEvT0_PT3_T1_NS0_13GridEvenShareISI_EET2_T4__param_3+24];
	mov.u32 	%r3, %ctaid.x;
	shl.b32 	%r4, %r2, 11;
	shl.b32 	%r5, %r3, 11;
	and.b64  	%rd3, %rd1, 31;
	setp.ne.s64 	%p1, %rd3, 0;
	@%p1 bra 	$L__BB4_36;
	sub.s32 	%r6, %r1, %r5;
	setp.gt.u32 	%p109, %r6, 2047;
	@%p109 bra 	$L__BB4_20;
	mov.u32 	%r7, %tid.x;
	setp.ge.u32 	%p158, %r7, %r6;
	mov.f64 	%fd355, 0d0000000000000000;
	mov.u32 	%r512, %r7;
	@%p158 bra 	$L__BB4_4;
	add.s32 	%r378, %r5, %r7;
	mul.wide.u32 	%rd157, %r378, 8;
	add.s64 	%rd156, %rd1, %rd157;
	// begin inline asm
	ld.global.nc.u64 %rd155, [%rd156];
	// end inline asm
	mov.b64 	%fd355, %rd155;
	add.s32 	%r512, %r7, 256;
$L__BB4_4:
	setp.ge.u32 	%p159, %r512, %r6;
	@%p159 bra 	$L__BB4_11;
	not.b32 	%r379, %r512;
	add.s32 	%r10, %r1, %r379;
	and.b32  	%r380, %r10, 768;
	setp.eq.s32 	%p160, %r380, 768;
	@%p160 bra 	$L__BB4_8;
	add.s32 	%r510, %r512, %r5;
	shr.u32 	%r381, %r10, 8;
	add.s32 	%r382, %r381, 1;
	and.b32  	%r383, %r382, 3;
	neg.s32 	%r509, %r383;
$L__BB4_7:
	.pragma "nounroll";
	mul.wide.u32 	%rd160, %r510, 8;
	add.s64 	%rd159, %rd1, %rd160;
	// begin inline asm
	ld.global.nc.u64 %rd158, [%rd159];
	// end inline asm
	mov.b64 	%fd269, %rd158;
	setp.lt.f64 	%p161, %fd355, %fd269;
	selp.f64 	%fd355, %fd269, %fd355, %p161;
	add.s32 	%r512, %r512, 256;
	add.s32 	%r510, %r510, 256;
	add.s32 	%r509, %r509, 1;
	setp.ne.s32 	%p162, %r509, 0;
	@%p162 bra 	$L__BB4_7;
$L__BB4_8:
	sub.s32 	%r384, %r10, %r5;
	setp.lt.u32 	%p163, %r384, 768;
	@%p163 bra 	$L__BB4_11;
	add.s32 	%r514, %r512, 512;
	add.s32 	%r513, %r512, %r5;
$L__BB4_10:
	mul.wide.u32 	%rd169, %r513, 8;
	add.s64 	%rd162, %rd1, %rd169;
	// begin inline asm
	ld.global.nc.u64 %rd161, [%rd162];
	// end inline asm
	mov.b64 	%fd270, %rd161;
	setp.lt.f64 	%p164, %fd355, %fd270;
	selp.f64 	%fd271, %fd270, %fd355, %p164;
	add.s32 	%r385, %r513, 256;
	mul.wide.u32 	%rd170, %r385, 8;
	add.s64 	%rd164, %rd1, %rd170;
	// begin inline asm
	ld.global.nc.u64 %rd163, [%rd164];
	// end inline asm
	mov.b64 	%fd272, %rd163;
	setp.lt.f64 	%p165, %fd271, %fd272;
	selp.f64 	%fd273, %fd272, %fd271, %p165;
	add.s32 	%r386, %r513, 512;
	mul.wide.u32 	%rd171, %r386, 8;
	add.s64 	%rd166, %rd1, %rd171;
	// begin inline asm
	ld.global.nc.u64 %rd165, [%rd166];
	// end inline asm
	mov.b64 	%fd274, %rd165;
	setp.lt.f64 	%p166, %fd273, %fd274;
	selp.f64 	%fd275, %fd274, %fd273, %p166;
	add.s32 	%r387, %r513, 768;
	mul.wide.u32 	%rd172, %r387, 8;
	add.s64 	%rd168, %rd1, %rd172;
	// begin inline asm
	ld.global.nc.u64 %rd167, [%rd168];
	// end inline asm
	mov.b64 	%fd276, %rd167;
	setp.lt.f64 	%p167, %fd275, %fd276;
	selp.f64 	%fd355, %fd276, %fd275, %p167;
	add.s32 	%r24, %r514, 1024;
	add.s32 	%r388, %r514, 512;
	add.s32 	%r513, %r513, 1024;
	setp.lt.s32 	%p168, %r388, %r6;
	mov.u32 	%r514, %r24;
	@%p168 bra 	$L__BB4_10;
$L__BB4_11:
	setp.lt.u32 	%p169, %r6, 256;
	@%p169 bra 	$L__BB4_16;
	// begin inline asm
	mov.u32 %r452, %laneid;
	// end inline asm
	mov.b64 	%rd183, %fd355;
	mov.b64 	{%r454, %r459}, %rd183;
	mov.b32 	%r460, 1;
	mov.b32 	%r501, 31;
	mov.b32 	%r502, -1;
	// begin inline asm
	shfl.sync.down.b32 %r453, %r454, %r460, %r501, %r502;
	// end inline asm
	// begin inline asm
	shfl.sync.down.b32 %r458, %r459, %r460, %r501, %r502;
	// end inline asm
	mov.b64 	%rd184, {%r453, %r458};
	mov.b64 	%fd324, %rd184;
	setp.gt.s32 	%p197, %r452, 30;
	setp.lt.f64 	%p198, %fd355, %fd324;
	selp.f64 	%fd325, %fd324, %fd355, %p198;
	selp.f64 	%fd326, %fd355, %fd325, %p197;
	mov.b64 	%rd185, %fd326;
	mov.b64 	{%r464, %r469}, %rd185;
	mov.b32 	%r470, 2;
	// begin inline asm
	shfl.sync.down.b32 %r463, %r464, %r470, %r501, %r502;
	// end inline asm
	// begin inline asm
	shfl.sync.down.b32 %r468, %r469, %r470, %r501, %r502;
	// end inline asm
	mov.b64 	%rd186, {%r463, %r468};
	mov.b64 	%fd327, %rd186;
	setp.gt.s32 	%p199, %r452, 29;
	setp.lt.f64 	%p200, %fd326, %fd327;
	selp.f64 	%fd328, %fd327, %fd326, %p200;
	selp.f64 	%fd329, %fd326, %fd328, %p199;
	mov.b64 	%rd187, %fd329;
	mov.b64 	{%r474, %r479}, %rd187;
	mov.b32 	%r480, 4;
	// begin inline asm
	shfl.sync.down.b32 %r473, %r474, %r480, %r501, %r502;
	// end inline asm
	// begin inline asm
	shfl.sync.down.b32 %r478, %r479, %r480, %r501, %r502;
	// end inline asm
	mov.b64 	%rd188, {%r473, %r478};
	mov.b64 	%fd330, %rd188;
	setp.gt.s32 	%p201, %r452, 27;
	setp.lt.f64 	%p202, %fd329, %fd330;
	selp.f64 	%fd331, %fd330, %fd329, %p202;
	selp.f64 	%fd332, %fd329, %fd331, %p201;
	mov.b64 	%rd189, %fd332;
	mov.b64 	{%r484, %r489}, %rd189;
	mov.b32 	%r490, 8;
	// begin inline asm
	shfl.sync.down.b32 %r483, %r484, %r490, %r501, %r502;
	// end inline asm
	// begin inline asm
	shfl.sync.down.b32 %r488, %r489, %r490, %r501, %r502;
	// end inline asm
	mov.b64 	%rd190, {%r483, %r488};
	mov.b64 	%fd333, %rd190;
	setp.gt.s32 	%p203, %r452, 23;
	setp.lt.f64 	%p204, %fd332, %fd333;
	selp.f64 	%fd334, %fd333, %fd332, %p204;
	selp.f64 	%fd335, %fd332, %fd334, %p203;
	mov.b64 	%rd191, %fd335;
	mov.b64 	{%r494, %r499}, %rd191;
	mov.b32 	%r500, 16;
	// begin inline asm
	shfl.sync.down.b32 %r493, %r494, %r500, %r501, %r502;
	// end inline asm
	// begin inline asm
	shfl.sync.down.b32 %r498, %r499, %r500, %r501, %r502;
	// end inline asm
	mov.b64 	%rd192, {%r493, %r498};
	mov.b64 	%fd336, %rd192;
	setp.gt.s32 	%p205, %r452, 15;
	setp.lt.f64 	%p206, %fd335, %fd336;
	selp.f64 	%fd10, %fd336, %fd335, %p206;
	selp.f64 	%fd374, %fd335, %fd10, %p205;
	setp.ne.s32 	%p207, %r452, 0;
	@%p207 bra 	$L__BB4_14;
	shr.u32 	%r503, %r7, 2;
	and.b32  	%r504, %r503, 248;
	mov.u32 	%r505, _ZZN3cub18CUB_300001_SM_10006detail6reduce18DeviceReduceKernelINS2_10policy_hubIdjN4cuda3__47maximumIvEEE10Policy1000EPdjS8_dNS5_3std3__410__identityEEEvT0_PT3_T1_NS0_13GridEvenShareISI_EET2_T4_E12temp_storage;
	add.s32 	%r506, %r505, %r504;
	st.shared.f64 	[%r506+8], %fd10;
$L__BB4_14:
	bar.sync 	0;
	setp.ne.s32 	%p208, %r7, 0;
	@%p208 bra 	$L__BB4_71;
	ld.shared.f64 	%fd337, [_ZZN3cub18CUB_300001_SM_10006detail6reduce18DeviceReduceKernelINS2_10policy_hubIdjN4cuda3__47maximumIvEEE10Policy1000EPdjS8_dNS5_3std3__410__identityEEEvT0_PT3_T1_NS0_13GridEvenShareISI_EET2_T4_E12temp_storage+16];
	setp.lt.f64 	%p209, %fd374, %fd337;
	selp.f64 	%fd338, %fd337, %fd374, %p209;
	ld.shared.f64 	%fd339, [_ZZN3cub18CUB_300001_SM_10006detail6reduce18DeviceReduceKernelINS2_10policy_hubIdjN4cuda3__47maximumIvEEE10Policy1000EPdjS8_dNS5_3std3__410__identityEEEvT0_PT3_T1_NS0_13GridEvenShareISI_EET2_T4_E12temp_storage+24];
	setp.lt.f64 	%p210, %fd338, %fd339;
	selp.f64 	%fd340, %fd339, %fd338, %p210;
	ld.shared.f64 	%fd341, [_ZZN3cub18CUB_300001_SM_10006detail6reduce18DeviceReduceKernelINS2_10policy_hubIdjN4cuda3__47maximumIvEEE10Policy1000EPdjS8_dNS5_3std3__410__identityEEEvT0_PT3_T1_NS0_13GridEvenShareISI_EET2_T4_E12temp_storage+32];
	setp.lt.f64 	%p211, %fd340, %fd341;
	selp.f64 	%fd342, %fd341, %fd340, %p211;
	ld.shared.f64 	%fd343, [_ZZN3cub18CUB_300001_SM_10006detail6reduce18DeviceReduceKernelINS2_10policy_hubIdjN4cuda3__47maximumIvEEE10Policy1000EPdjS8_dNS5_3std3__410__identityEEEvT0_PT3_T1_NS0_13GridEvenShareISI_EET2_T4_E12temp_storage+40];
	setp.lt.f64 	%p212, %fd342, %fd343;
	selp.f64 	%fd344, %fd343, %fd342, %p212;
	ld.shared.f64 	%fd345, [_ZZN3cub18CUB_300001_SM_10006detail6reduce18DeviceReduceKernelINS2_10policy_hubIdjN4cuda3__47maximumIvEEE10Policy1000EPdjS8_dNS5_3std3__410__identityEEEvT0_PT3_T1_NS0_13GridEvenShareISI_EET2_T4_E12temp_storage+48];
	setp.lt.f64 	%p213, %fd344, %fd345;
	selp.f64 	%fd346, %fd345, %fd344, %p213;
	ld.shared.f64 	%fd347, [_ZZN3cub18CUB_300001_SM_10006detail6reduce18DeviceReduceKernelINS2_10policy_hubIdjN4cuda3__47maximumIvEEE10Policy1000EPdjS8_dNS5_3std3__410__identityEEEvT0_PT3_T1_NS0_13GridEvenShareISI_EET2_T4_E12temp_storage+56];
	setp.lt.f64 	%p214, %fd346, %fd347;
	selp.f64 	%fd348, %fd347, %fd346, %p214;
	ld.shared.f64 	%fd349, [_ZZN3cub18CUB_300001_SM_10006detail6reduce18DeviceReduceKernelINS2_10policy_hubIdjN4cuda3__47maximumIvEEE10Policy1000EPdjS8_dNS5_3std3__410__identityEEEvT0_PT3_T1_NS0_13GridEvenShareISI_EET2_T4_E12temp_storage+64];
	setp.lt.f64 	%p215, %fd348, %fd349;
	selp.f64 	%fd374, %fd349, %fd348, %p215;
	bra.uni 	$L__BB4_71;
$L__BB4_16:
	// begin inline asm
	mov.u32 %r389, %laneid;
	// end inline asm
	and.b32  	%r440, %r7, 992;
	add.s32 	%r441, %r440, 32;
	setp.gt.u32 	%p170, %r441, %r6;
	not.b32 	%r442, %r440;
	add.s32 	%r443, %r6, %r442;
	selp.b32 	%r438, %r443, 31, %p170;
	mov.b64 	%rd173, %fd355;
	mov.b64 	{%r391, %r396}, %rd173;
	mov.b32 	%r397, 1;
	mov.b32 	%r439, -1;
	// begin inline asm
	shfl.sync.down.b32 %r390, %r391, %r397, %r438, %r439;
	// end inline asm
	// begin inline asm
	shfl.sync.down.b32 %r395, %r396, %r397, %r438, %r439;
	// end inline asm
	mov.b64 	%rd174, {%r390, %r395};
	mov.b64 	%fd277, %rd174;
	setp.lt.s32 	%p171, %r389, %r438;
	setp.lt.f64 	%p172, %fd355, %fd277;
	selp.f64 	%fd278, %fd277, %fd355, %p172;
	selp.f64 	%fd279, %fd278, %fd355, %p171;
	mov.b64 	%rd175, %fd279;
	mov.b64 	{%r401, %r406}, %rd175;
	mov.b32 	%r407, 2;
	// begin inline asm
	shfl.sync.down.b32 %r400, %r401, %r407, %r438, %r439;
	// end inline asm
	// begin inline asm
	shfl.sync.down.b32 %r405, %r406, %r407, %r438, %r439;
	// end inline asm
	mov.b64 	%rd176, {%r400, %r405};
	mov.b64 	%fd280, %rd176;
	add.s32 	%r444, %r389, 2;
	setp.gt.s32 	%p173, %r444, %r438;
	setp.lt.f64 	%p174, %fd279, %fd280;
	selp.f64 	%fd281, %fd280, %fd279, %p174;
	selp.f64 	%fd282, %fd279, %fd281, %p173;
	mov.b64 	%rd177, %fd282;
	mov.b64 	{%r411, %r416}, %rd177;
	mov.b32 	%r417, 4;
	// begin inline asm
	shfl.sync.down.b32 %r410, %r411, %r417, %r438, %r439;
	// end inline asm
	// begin inline asm
	shfl.sync.down.b32 %r415, %r416, %r417, %r438, %r439;
	// end inline asm
	mov.b64 	%rd178, {%r410, %r415};
	mov.b64 	%fd283, %rd178;
	add.s32 	%r445, %r389, 4;
	setp.gt.s32 	%p175, %r445, %r438;
	setp.lt.f64 	%p176, %fd282, %fd283;
	selp.f64 	%fd284, %fd283, %fd282, %p176;
	selp.f64 	%fd285, %fd282, %fd284, %p175;
	mov.b64 	%rd179, %fd285;
	mov.b64 	{%r421, %r426}, %rd179;
	mov.b32 	%r427, 8;
	// begin inline asm
	shfl.sync.down.b32 %r420, %r421, %r427, %r438, %r439;
	// end inline asm
	// begin inline asm
	shfl.sync.down.b32 %r425, %r426, %r427, %r438, %r439;
	// end inline asm
	mov.b64 	%rd180, {%r420, %r425};
	mov.b64 	%fd286, %rd180;
	add.s32 	%r446, %r389, 8;
	setp.gt.s32 	%p177, %r446, %r438;
	setp.lt.f64 	%p178, %fd285, %fd286;
	selp.f64 	%fd287, %fd286, %fd285, %p178;
	selp.f64 	%fd288, %fd285, %fd287, %p177;
	mov.b64 	%rd181, %fd288;
	mov.b64 	{%r431, %r436}, %rd181;
	mov.b32 	%r437, 16;
	// begin inline asm
	shfl.sync.down.b32 %r430, %r431, %r437, %r438, %r439;
	// end inline asm
	// begin inline asm
	shfl.sync.down.b32 %r435, %r436, %r437, %r438, %r439;
	// end inline asm
	mov.b64 	%rd182, {%r430, %r435};
	mov.b64 	%fd289, %rd182;
	add.s32 	%r447, %r389, 16;
	setp.gt.s32 	%p179, %r447, %r438;
	setp.lt.f64 	%p180, %fd288, %fd289;
	selp.f64 	%fd290, %fd289, %fd288, %p180;
	selp.f64 	%fd374, %fd288, %fd290, %p179;
	setp.ne.s32 	%p181, %r389, 0;
	@%p181 bra 	$L__BB4_18;
	shr.u32 	%r448, %r7, 2;
	and.b32  	%r449, %r448, 248;
	mov.u32 	%r450, _ZZN3cub18CUB_300001_SM_10006detail6reduce18DeviceReduceKernelINS2_10policy_hubIdjN4cuda3__47maximumIvEEE10Policy1000EPdjS8_dNS5_3std3__410__identityEEEvT0_PT3_T1_NS0_13GridEvenShareISI_EET2_T4_E12temp_storage;
	add.s32 	%r451, %r450, %r449;
	st.shared.f64 	[%r451+8], %fd374;
$L__BB4_18:
	bar.sync 	0;
	setp.ne.s32 	%p182, %r7, 0;
	@%p182 bra 	$L__BB4_71;
	setp.gt.u32 	%p183, %r6, 32;
	ld.shared.f64 	%fd291, [_ZZN3cub18CUB_300001_SM_10006detail6reduce18DeviceReduceKernelINS2_10policy_hubIdjN4cuda3__47maximumIvEEE10Policy1000EPdjS8_dNS5_3std3__410__identityEEEvT0_PT3_T1_NS0_13GridEvenShareISI_EET2_T4_E12temp_storage+16];
	setp.lt.f64 	%p184, %fd374, %fd291;
	selp.f64 	%fd293, %fd291, %fd374, %p184;
	selp.f64 	%fd294, %fd293, %fd374, %p183;
	setp.gt.u32 	%p185, %r6, 64;
	ld.shared.f64 	%fd296, [_ZZN3cub18CUB_300001_SM_10006detail6reduce18DeviceReduceKernelINS2_10policy_hubIdjN4cuda3__47maximumIvEEE10Policy1000EPdjS8_dNS5_3std3__410__identityEEEvT0_PT3_T1_NS0_13GridEvenShareISI_EET2_T4_E12temp_storage+24];
	setp.lt.f64 	%p186, %fd294, %fd296;
	selp.f64 	%fd298, %fd296, %fd294, %p186;
	selp.f64 	%fd299, %fd298, %fd294, %p185;
	setp.gt.u32 	%p187, %r6, 96;
	ld.shared.f64 	%fd301, [_ZZN3cub18CUB_300001_SM_10006detail6reduce18DeviceReduceKernelINS2_10policy_hubIdjN4cuda3__47maximumIvEEE10Policy1000EPdjS8_dNS5_3std3__410__identityEEEvT0_PT3_T1_NS0_13GridEvenShareISI_EET2_T4_E12temp_storage+32];
	setp.lt.f64 	%p188, %fd299, %fd301;
	selp.f64 	%fd303, %fd301, %fd299, %p188;
	selp.f64 	%fd304, %fd303, %fd299, %p187;
	setp.gt.u32 	%p189, %r6, 128;
	ld.shared.f64 	%fd306, [_ZZN3cub18CUB_300001_SM_10006detail6reduce18DeviceReduceKernelINS2_10policy_hubIdjN4cuda3__47maximumIvEEE10Policy1000EPdjS8_dNS5_3std3__410__identityEEEvT0_PT3_T1_NS0_13GridEvenShareISI_EET2_T4_E12temp_storage+40];
	setp.lt.f64 	%p190, %fd304, %fd306;
	selp.f64 	%fd308, %fd306, %fd304, %p190;
	selp.f64 	%fd309, %fd308, %fd304, %p189;
	setp.gt.u32 	%p191, %r6, 160;
	ld.shared.f64 	%fd311, [_ZZN3cub18CUB_300001_SM_10006detail6reduce18DeviceReduceKernelINS2_10policy_hubIdjN4cuda3__47maximumIvEEE10Policy1000EPdjS8_dNS5_3std3__410__identityEEEvT0_PT3_T1_NS0_13GridEvenShareISI_EET2_T4_E12temp_storage+48];
	setp.lt.f64 	%p192, %fd309, %fd311;
	selp.f64 	%fd313, %fd311, %fd309, %p192;
	selp.f64 	%fd314, %fd313, %fd309, %p191;
	setp.gt.u32 	%p193, %r6, 192;
	ld.shared.f64 	%fd316, [_ZZN3cub18CUB_300001_SM_10006detail6reduce18DeviceReduceKernelINS2_10policy_hubIdjN4cuda3__47maximumIvEEE10Policy1000EPdjS8_dNS5_3std3__410__identityEEEvT0_PT3_T1_NS0_13GridEvenShareISI_EET2_T4_E12temp_storage+56];
	setp.lt.f64 	%p194, %fd314, %fd316;
	selp.f64 	%fd318, %fd316, %fd314, %p194;
	selp.f64 	%fd319, %fd318, %fd314, %p193;
	setp.gt.u32 	%p195, %r6, 224;
	ld.shared.f64 	%fd321, [_ZZN3cub18CUB_300001_SM_10006detail6reduce18DeviceReduceKernelINS2_10policy_hubIdjN4cuda3__47maximumIvEEE10Policy1000EPdjS8_dNS5_3std3__410__identityEEEvT0_PT3_T1_NS0_13GridEvenShareISI_EET2_T4_E12temp_storage+64];
	setp.lt.f64 	%p196, %fd319, %fd321;
	selp.f64 	%fd323, %fd321, %fd319, %p196;
	selp.f64 	%fd374, %fd323, %fd319, %p195;
	bra.uni 	$L__BB4_71;
$L__BB4_20:
	mov.u32 	%r26, %tid.x;
	shl.b32 	%r305, %r26, 2;
	add.s32 	%r306, %r5, %r305;
	mul.wide.u32 	%rd113, %r306, 8;
	add.s64 	%rd103, %rd1, %rd113;
	// begin inline asm
	ld.global.nc.v2.u64 {%rd101, %rd102}, [%rd103];
	// end inline asm
	add.s64 	%rd106, %rd103, 16;
	// begin inline asm
	ld.global.nc.v2.u64 {%rd104, %rd105}, [%rd106];
	// end inline asm
	mov.b64 	%fd203, %rd101;
	mov.b64 	%fd204, %rd102;
	mov.b64 	%fd205, %rd104;
	mov.b64 	%fd206, %rd105;
	add.s64 	%rd109, %rd103, 8192;
	// begin inline asm
	ld.global.nc.v2.u64 {%rd107, %rd108}, [%rd109];
	// end inline asm
	add.s64 	%rd112, %rd103, 8208;
	// begin inline asm
	ld.global.nc.v2.u64 {%rd110, %rd111}, [%rd112];
	// end inline asm
	mov.b64 	%fd207, %rd107;
	mov.b64 	%fd208, %rd108;
	mov.b64 	%fd209, %rd110;
	mov.b64 	%fd210, %rd111;
	setp.lt.f64 	%p110, %fd203, %fd204;
	selp.f64 	%fd211, %fd204, %fd203, %p110;
	setp.lt.f64 	%p111, %fd211, %fd205;
	selp.f64 	%fd212, %fd205, %fd211, %p111;
	setp.lt.f64 	%p112, %fd212, %fd206;
	selp.f64 	%fd213, %fd206, %fd212, %p112;
	setp.lt.f64 	%p113, %fd213, %fd207;
	selp.f64 	%fd214, %fd207, %fd213, %p113;
	setp.lt.f64 	%p114, %fd214, %fd208;
	selp.f64 	%fd215, %fd208, %fd214, %p114;
	setp.lt.f64 	%p115, %fd215, %fd209;
	selp.f64 	%fd216, %fd209, %fd215, %p115;
	setp.lt.f64 	%p116, %fd216, %fd210;
	selp.f64 	%fd361, %fd210, %fd216, %p116;
	setp.lt.u32 	%p117, %r6, %r4;
	@%p117 bra 	$L__BB4_32;
	add.s32 	%r27, %r4, %r5;
	add.s32 	%r516, %r27, 256;
	add.s32 	%r515, %r27, %r26;
	mov.b32 	%r517, 0;
$L__BB4_22:
	add.s32 	%r5, %r5, %r4;
	add.s32 	%r308, %r1, -2048;
	setp.gt.u32 	%p118, %r5, %r308;
	@%p118 bra 	$L__BB4_24;
	cvt.u64.u32 	%rd126, %r5;
	cvt.u64.u32 	%rd127, %r305;
	add.s64 	%rd128, %rd126, %rd127;
	shl.b64 	%rd129, %rd128, 3;
	add.s64 	%rd116, %rd1, %rd129;
	// begin inline asm
	ld.global.nc.v2.u64 {%rd114, %rd115}, [%rd116];
	// end inline asm
	add.s64 	%rd119, %rd116, 16;
	// begin inline asm
	ld.global.nc.v2.u64 {%rd117, %rd118}, [%rd119];
	// end inline asm
	mov.b64 	%fd217, %rd114;
	mov.b64 	%fd218, %rd115;
	mov.b64 	%fd219, %rd117;
	mov.b64 	%fd220, %rd118;
	add.s64 	%rd122, %rd116, 8192;
	// begin inline asm
	ld.global.nc.v2.u64 {%rd120, %rd121}, [%rd122];
	// end inline asm
	add.s64 	%rd125, %rd116, 8208;
	// begin inline asm
	ld.global.nc.v2.u64 {%rd123, %rd124}, [%rd125];
	// end inline asm
	mov.b64 	%fd221, %rd120;
	mov.b64 	%fd222, %rd121;
	mov.b64 	%fd223, %rd123;
	mov.b64 	%fd224, %rd124;
	setp.lt.f64 	%p119, %fd361, %fd217;
	selp.f64 	%fd225, %fd217, %fd361, %p119;
	setp.lt.f64 	%p120, %fd225, %fd218;
	selp.f64 	%fd226, %fd218, %fd225, %p120;
	setp.lt.f64 	%p121, %fd226, %fd219;
	selp.f64 	%fd227, %fd219, %fd226, %p121;
	setp.lt.f64 	%p122, %fd227, %fd220;
	selp.f64 	%fd228, %fd220, %fd227, %p122;
	setp.lt.f64 	%p123, %fd228, %fd221;
	selp.f64 	%fd229, %fd221, %fd228, %p123;
	setp.lt.f64 	%p124, %fd229, %fd222;
	selp.f64 	%fd230, %fd222, %fd229, %p124;
	setp.lt.f64 	%p125, %fd230, %fd223;
	selp.f64 	%fd231, %fd223, %fd230, %p125;
	setp.lt.f64 	%p126, %fd231, %fd224;
	selp.f64 	%fd361, %fd224, %fd231, %p126;
	sub.s32 	%r310, %r1, %r5;
	setp.lt.u32 	%p127, %r310, %r4;
	add.s32 	%r517, %r517, 1;
	add.s32 	%r516, %r516, %r4;
	add.s32 	%r515, %r515, %r4;
	@%p127 bra 	$L__BB4_32;
	bra.uni 	$L__BB4_22;
$L__BB4_24:
	setp.le.u32 	%p128, %r1, %r5;
	@%p128 bra 	$L__BB4_32;
	sub.s32 	%r38, %r1, %r5;
	setp.ge.s32 	%p129, %r26, %r38;
	@%p129 bra 	$L__BB4_32;
	not.b32 	%r311, %r26;
	add.s32 	%r312, %r1, %r311;
	sub.s32 	%r313, %r312, %r27;
	mul.lo.s32 	%r314, %r2, %r517;
	shl.b32 	%r315, %r314, 11;
	sub.s32 	%r39, %r313, %r315;
	shr.u32 	%r316, %r312, 8;
	add.s32 	%r40, %r316, 1;
	and.b32  	%r317, %r312, 768;
	setp.eq.s32 	%p130, %r317, 768;
	mov.u32 	%r522, %r26;
	@%p130 bra 	$L__BB4_29;
	and.b32  	%r318, %r40, 3;
	neg.s32 	%r519, %r318;
	mov.u32 	%r522, %r26;
$L__BB4_28:
	.pragma "nounroll";
	mul.wide.u32 	%rd132, %r515, 8;
	add.s64 	%rd131, %rd1, %rd132;
	// begin inline asm
	ld.global.nc.u64 %rd130, [%rd131];
	// end inline asm
	mov.b64 	%fd233, %rd130;
	setp.lt.f64 	%p131, %fd361, %fd233;
	selp.f64 	%fd361, %fd233, %fd361, %p131;
	add.s32 	%r522, %r522, 256;
	add.s32 	%r515, %r515, 256;
	add.s32 	%r519, %r519, 1;
	setp.ne.s32 	%p132, %r519, 0;
	@%p132 bra 	$L__BB4_28;
$L__BB4_29:
	setp.lt.u32 	%p133, %r39, 768;
	@%p133 bra 	$L__BB4_32;
	add.s32 	%r524, %r522, 512;
	add.s32 	%r523, %r522, %r516;
$L__BB4_31:
	add.s32 	%r319, %r523, -256;
	mul.wide.u32 	%rd141, %r319, 8;
	add.s64 	%rd134, %rd1, %rd141;
	// begin inline asm
	ld.global.nc.u64 %rd133, [%rd134];
	// end inline asm
	mov.b64 	%fd234, %rd133;
	setp.lt.f64 	%p134, %fd361, %fd234;
	selp.f64 	%fd235, %fd234, %fd361, %p134;
	mul.wide.u32 	%rd142, %r523, 8;
	add.s64 	%rd136, %rd1, %rd142;
	// begin inline asm
	ld.global.nc.u64 %rd135, [%rd136];
	// end inline asm
	mov.b64 	%fd236, %rd135;
	setp.lt.f64 	%p135, %fd235, %fd236;
	selp.f64 	%fd237, %fd236, %fd235, %p135;
	add.s32 	%r320, %r523, 256;
	mul.wide.u32 	%rd143, %r320, 8;
	add.s64 	%rd138, %rd1, %rd143;
	// begin inline asm
	ld.global.nc.u64 %rd137, [%rd138];
	// end inline asm
	mov.b64 	%fd238, %rd137;
	setp.lt.f64 	%p136, %fd237, %fd238;
	selp.f64 	%fd239, %fd238, %fd237, %p136;
	add.s32 	%r321, %r523, 512;
	mul.wide.u32 	%rd144, %r321, 8;
	add.s64 	%rd140, %rd1, %rd144;
	// begin inline asm
	ld.global.nc.u64 %rd139, [%rd140];
	// end inline asm
	mov.b64 	%fd240, %rd139;
	setp.lt.f64 	%p137, %fd239, %fd240;
	selp.f64 	%fd361, %fd240, %fd239, %p137;
	add.s32 	%r53, %r524, 1024;
	add.s32 	%r322, %r524, 512;
	add.s32 	%r523, %r523, 1024;
	setp.lt.s32 	%p138, %r322, %r38;
	mov.u32 	%r524, %r53;
	@%p138 bra 	$L__BB4_31;
$L__BB4_32:
	// begin inline asm
	mov.u32 %r323, %laneid;
	// end inline asm
	mov.b64 	%rd145, %fd361;
	mov.b64 	{%r325, %r330}, %rd145;
	mov.b32 	%r331, 1;
	mov.b32 	%r372, 31;
	mov.b32 	%r373, -1;
	// begin inline asm
	shfl.sync.down.b32 %r324, %r325, %r331, %r372, %r373;
	// end inline asm
	// begin inline asm
	shfl.sync.down.b32 %r329, %r330, %r331, %r372, %r373;
	// end inline asm
	mov.b64 	%rd146, {%r324, %r329};
	mov.b64 	%fd241, %rd146;
	setp.gt.s32 	%p139, %r323, 30;
	setp.lt.f64 	%p140, %fd361, %fd241;
	selp.f64 	%fd242, %fd241, %fd361, %p140;
	selp.f64 	%fd243, %fd361, %fd242, %p139;
	mov.b64 	%rd147, %fd243;
	mov.b64 	{%r335, %r340}, %rd147;
	mov.b32 	%r341, 2;
	// begin inline asm
	shfl.sync.down.b32 %r334, %r335, %r341, %r372, %r373;
	// end inline asm
	// begin inline asm
	shfl.sync.down.b32 %r339, %r340, %r341, %r372, %r373;
	// end inline asm
	mov.b64 	%rd148, {%r334, %r339};
	mov.b64 	%fd244, %rd148;
	setp.gt.s32 	%p141, %r323, 29;
	setp.lt.f64 	%p142, %fd243, %fd244;
	selp.f64 	%fd245, %fd244, %fd243, %p142;
	selp.f64 	%fd246, %fd243, %fd245, %p141;
	mov.b64 	%rd149, %fd246;
	mov.b64 	{%r345, %r350}, %rd149;
	mov.b32 	%r351, 4;
	// begin inline asm
	shfl.sync.down.b32 %r344, %r345, %r351, %r372, %r373;
	// end inline asm
	// begin inline asm
	shfl.sync.down.b32 %r349, %r350, %r351, %r372, %r373;
	// end inline asm
	mov.b64 	%rd150, {%r344, %r349};
	mov.b64 	%fd247, %rd150;
	setp.gt.s32 	%p143, %r323, 27;
	setp.lt.f64 	%p144, %fd246, %fd247;
	selp.f64 	%fd248, %fd247, %fd246, %p144;
	selp.f64 	%fd249, %fd246, %fd248, %p143;
	mov.b64 	%rd151, %fd249;
	mov.b64 	{%r355, %r360}, %rd151;
	mov.b32 	%r361, 8;
	// begin inline asm
	shfl.sync.down.b32 %r354, %r355, %r361, %r372, %r373;
	// end inline asm
	// begin inline asm
	shfl.sync.down.b32 %r359, %r360, %r361, %r372, %r373;
	// end inline asm
	mov.b64 	%rd152, {%r354, %r359};
	mov.b64 	%fd250, %rd152;
	setp.gt.s32 	%p145, %r323, 23;
	setp.lt.f64 	%p146, %fd249, %fd250;
	selp.f64 	%fd251, %fd250, %fd249, %p146;
	selp.f64 	%fd252, %fd249, %fd251, %p145;
	mov.b64 	%rd153, %fd252;
	mov.b64 	{%r365, %r370}, %rd153;
	mov.b32 	%r371, 16;
	// begin inline asm
	shfl.sync.down.b32 %r364, %r365, %r371, %r372, %r373;
	// end inline asm
	// begin inline asm
	shfl.sync.down.b32 %r369, %r370, %r371, %r372, %r373;
	// end inline asm
	mov.b64 	%rd154, {%r364, %r369};
	mov.b64 	%fd253, %rd154;
	setp.gt.s32 	%p147, %r323, 15;
	setp.lt.f64 	%p148, %fd252, %fd253;
	selp.f64 	%fd25, %fd253, %fd252, %p148;
	selp.f64 	%fd374, %fd252, %fd25, %p147;
	setp.ne.s32 	%p149, %r323, 0;
	@%p149 bra 	$L__BB4_34;
	shr.u32 	%r374, %r26, 2;
	and.b32  	%r375, %r374, 248;
	mov.u32 	%r376, _ZZN3cub18CUB_300001_SM_10006detail6reduce18DeviceReduceKernelINS2_10policy_hubIdjN4cuda3__47maximumIvEEE10Policy1000EPdjS8_dNS5_3std3__410__identityEEEvT0_PT3_T1_NS0_13GridEvenShareISI_EET2_T4_E12temp_storage;
	add.s32 	%r377, %r376, %r375;
	st.shared.f64 	[%r377+8], %fd25;
$L__BB4_34:
	bar.sync 	0;
	setp.ne.s32 	%p150, %r26, 0;
	@%p150 bra 	$L__BB4_71;
	ld.shared.f64 	%fd254, [_ZZN3cub18CUB_300001_SM_10006detail6reduce18DeviceReduceKernelINS2_10policy_hubIdjN4cuda3__47maximumIvEEE10Policy1000EPdjS8_dNS5_3std3__410__identityEEEvT0_PT3_T1_NS0_13GridEvenShareISI_EET2_T4_E12temp_storage+16];
	setp.lt.f64 	%p151, %fd374, %fd254;
	selp.f64 	%fd255, %fd254, %fd374, %p151;
	ld.shared.f64 	%fd256, [_ZZN3cub18CUB_300001_SM_10006detail6reduce18DeviceReduceKernelINS2_10policy_hubIdjN4cuda3__47maximumIvEEE10Policy1000EPdjS8_dNS5_3std3__410__identityEEEvT0_PT3_T1_NS0_13GridEvenShareISI_EET2_T4_E12temp_storage+24];
	setp.lt.f64 	%p152, %fd255, %fd256;
	selp.f64 	%fd257, %fd256, %fd255, %p152;
	ld.shared.f64 	%fd258, [_ZZN3cub18CUB_300001_SM_10006detail6reduce18DeviceReduceKernelINS2_10policy_hubIdjN4cuda3__47maximumIvEEE10Policy1000EPdjS8_dNS5_3std3__410__identityEEEvT0_PT3_T1_NS0_13GridEvenShareISI_EET2_T4_E12temp_storage+32];
	setp.lt.f64 	%p153, %fd257, %fd258;
	selp.f64 	%fd259, %fd258, %fd257, %p153;
	ld.shared.f64 	%fd260, [_ZZN3cub18CUB_300001_SM_10006detail6reduce18DeviceReduceKernelINS2_10policy_hubIdjN4cuda3__47maximumIvEEE10Policy1000EPdjS8_dNS5_3std3__410__identityEEEvT0_PT3_T1_NS0_13GridEvenShareISI_EET2_T4_E12temp_storage+40];
	setp.lt.f64 	%p154, %fd259, %fd260;
	selp.f64 	%fd261, %fd260, %fd259, %p154;
	ld.shared.f64 	%fd262, [_ZZN3cub18CUB_300001_SM_10006detail6reduce18DeviceReduceKernelINS2_10policy_hubIdjN4cuda3__47maximumIvEEE10Policy1000EPdjS8_dNS5_3std3__410__identityEEEvT0_PT3_T1_NS0_13GridEvenShareISI_EET2_T4_E12temp_storage+48];
	setp.lt.f64 	%p155, %fd261, %fd262;
	selp.f64 	%fd263, %fd262, %fd261, %p155;
	ld.shared.f64 	%fd264, [_ZZN3cub18CUB_300001_SM_10006detail6reduce18DeviceReduceKernelINS2_10policy_hubIdjN4cuda3__47maximumIvEEE10Policy1000EPdjS8_dNS5_3std3__410__identityEEEvT0_PT3_T1_NS0_13GridEvenShareISI_EET2_T4_E12temp_storage+56];
	setp.lt.f64 	%p156, %fd263, %fd264;
	selp.f64 	%fd265, %fd264, %fd263, %p156;
	ld.shared.f64 	%fd266, [_ZZN3cub18CUB_300001_SM_10006detail6reduce18DeviceReduceKernelINS2_10policy_hubIdjN4cuda3__47maximumIvEEE10Policy1000EPdjS8_dNS5_3std3__410__identityEEEvT0_PT3_T1_NS0_13GridEvenShareISI_EET2_T4_E12temp_storage+64];
	setp.lt.f64 	%p157, %fd265, %fd266;
	selp.f64 	%fd374, %fd266, %fd265, %p157;
	bra.uni 	$L__BB4_71;
$L__BB4_36:
	sub.s32 	%r55, %r1, %r5;
	setp.gt.u32 	%p2, %r55, 2047;
	@%p2 bra 	$L__BB4_55;
	mov.u32 	%r56, %tid.x;
	setp.ge.u32 	%p51, %r56, %r55;
	mov.f64 	%fd367, 0d0000000000000000;
	mov.u32 	%r529, %r56;
	@%p51 bra 	$L__BB4_39;
	add.s32 	%r176, %r5, %r56;
	mul.wide.u32 	%rd65, %r176, 8;
	add.s64 	%rd64, %rd1, %rd65;
	// begin inline asm
	ld.global.nc.u64 %rd63, [%rd64];
	// end inline asm
	mov.b64 	%fd367, %rd63;
	add.s32 	%r529, %r56, 256;
$L__BB4_39:
	setp.ge.u32 	%p52, %r529, %r55;
	@%p52 bra 	$L__BB4_46;
	not.b32 	%r177, %r529;
	add.s32 	%r59, %r1, %r177;
	and.b32  	%r178, %r59, 768;
	setp.eq.s32 	%p53, %r178, 768;
	@%p53 bra 	$L__BB4_43;
	add.s32 	%r527, %r529, %r5;
	shr.u32 	%r179, %r59, 8;
	add.s32 	%r180, %r179, 1;
	and.b32  	%r181, %r180, 3;
	neg.s32 	%r526, %r181;
$L__BB4_42:
	.pragma "nounroll";
	mul.wide.u32 	%rd68, %r527, 8;
	add.s64 	%rd67, %rd1, %rd68;
	// begin inline asm
	ld.global.nc.u64 %rd66, [%rd67];
	// end inline asm
	mov.b64 	%fd122, %rd66;
	setp.lt.f64 	%p54, %fd367, %fd122;
	selp.f64 	%fd367, %fd122, %fd367, %p54;
	add.s32 	%r529, %r529, 256;
	add.s32 	%r527, %r527, 256;
	add.s32 	%r526, %r526, 1;
	setp.ne.s32 	%p55, %r526, 0;
	@%p55 bra 	$L__BB4_42;
$L__BB4_43:
	sub.s32 	%r182, %r59, %r5;
	setp.lt.u32 	%p56, %r182, 768;
	@%p56 bra 	$L__BB4_46;
	add.s32 	%r531, %r529, 512;
	add.s32 	%r530, %r529, %r5;
$L__BB4_45:
	mul.wide.u32 	%rd77, %r530, 8;
	add.s64 	%rd70, %rd1, %rd77;
	// begin inline asm
	ld.global.nc.u64 %rd69, [%rd70];
	// end inline asm
	mov.b64 	%fd123, %rd69;
	setp.lt.f64 	%p57, %fd367, %fd123;
	selp.f64 	%fd124, %fd123, %fd367, %p57;
	add.s32 	%r183, %r530, 256;
	mul.wide.u32 	%rd78, %r183, 8;
	add.s64 	%rd72, %rd1, %rd78;
	// begin inline asm
	ld.global.nc.u64 %rd71, [%rd72];
	// end inline asm
	mov.b64 	%fd125, %rd71;
	setp.lt.f64 	%p58, %fd124, %fd125;
	selp.f64 	%fd126, %fd125, %fd124, %p58;
	add.s32 	%r184, %r530, 512;
	mul.wide.u32 	%rd79, %r184, 8;
	add.s64 	%rd74, %rd1, %rd79;
	// begin inline asm
	ld.global.nc.u64 %rd73, [%rd74];
	// end inline asm
	mov.b64 	%fd127, %rd73;
	setp.lt.f64 	%p59, %fd126, %fd127;
	selp.f64 	%fd128, %fd127, %fd126, %p59;
	add.s32 	%r185, %r530, 768;
	mul.wide.u32 	%rd80, %r185, 8;
	add.s64 	%rd76, %rd1, %rd80;
	// begin inline asm
	ld.global.nc.u64 %rd75, [%rd76];
	// end inline asm
	mov.b64 	%fd129, %rd75;
	setp.lt.f64 	%p60, %fd128, %fd129;
	selp.f64 	%fd367, %fd129, %fd128, %p60;
	add.s32 	%r73, %r531, 1024;
	add.s32 	%r186, %r531, 512;
	add.s32 	%r530, %r530, 1024;
	setp.lt.s32 	%p61, %r186, %r55;
	mov.u32 	%r531, %r73;
	@%p61 bra 	$L__BB4_45;
$L__BB4_46:
	setp.lt.u32 	%p62, %r55, 256;
	@%p62 bra 	$L__BB4_51;
	// begin inline asm
	mov.u32 %r250, %laneid;
	// end inline asm
	mov.b64 	%rd91, %fd367;
	mov.b64 	{%r252, %r257}, %rd91;
	mov.b32 	%r258, 1;
	mov.b32 	%r299, 31;
	mov.b32 	%r300, -1;
	// begin inline asm
	shfl.sync.down.b32 %r251, %r252, %r258, %r299, %r300;
	// end inline asm
	// begin inline asm
	shfl.sync.down.b32 %r256, %r257, %r258, %r299, %r300;
	// end inline asm
	mov.b64 	%rd92, {%r251, %r256};
	mov.b64 	%fd177, %rd92;
	setp.gt.s32 	%p90, %r250, 30;
	setp.lt.f64 	%p91, %fd367, %fd177;
	selp.f64 	%fd178, %fd177, %fd367, %p91;
	selp.f64 	%fd179, %fd367, %fd178, %p90;
	mov.b64 	%rd93, %fd179;
	mov.b64 	{%r262, %r267}, %rd93;
	mov.b32 	%r268, 2;
	// begin inline asm
	shfl.sync.down.b32 %r261, %r262, %r268, %r299, %r300;
	// end inline asm
	// begin inline asm
	shfl.sync.down.b32 %r266, %r267, %r268, %r299, %r300;
	// end inline asm
	mov.b64 	%rd94, {%r261, %r266};
	mov.b64 	%fd180, %rd94;
	setp.gt.s32 	%p92, %r250, 29;
	setp.lt.f64 	%p93, %fd179, %fd180;
	selp.f64 	%fd181, %fd180, %fd179, %p93;
	selp.f64 	%fd182, %fd179, %fd181, %p92;
	mov.b64 	%rd95, %fd182;
	mov.b64 	{%r272, %r277}, %rd95;
	mov.b32 	%r278, 4;
	// begin inline asm
	shfl.sync.down.b32 %r271, %r272, %r278, %r299, %r300;
	// end inline asm
	// begin inline asm
	shfl.sync.down.b32 %r276, %r277, %r278, %r299, %r300;
	// end inline asm
	mov.b64 	%rd96, {%r271, %r276};
	mov.b64 	%fd183, %rd96;
	setp.gt.s32 	%p94, %r250, 27;
	setp.lt.f64 	%p95, %fd182, %fd183;
	selp.f64 	%fd184, %fd183, %fd182, %p95;
	selp.f64 	%fd185, %fd182, %fd184, %p94;
	mov.b64 	%rd97, %fd185;
	mov.b64 	{%r282, %r287}, %rd97;
	mov.b32 	%r288, 8;
	// begin inline asm
	shfl.sync.down.b32 %r281, %r282, %r288, %r299, %r300;
	// end inline asm
	// begin inline asm
	shfl.sync.down.b32 %r286, %r287, %r288, %r299, %r300;
	// end inline asm
	mov.b64 	%rd98, {%r281, %r286};
	mov.b64 	%fd186, %rd98;
	setp.gt.s32 	%p96, %r250, 23;
	setp.lt.f64 	%p97, %fd185, %fd186;
	selp.f64 	%fd187, %fd186, %fd185, %p97;
	selp.f64 	%fd188, %fd185, %fd187, %p96;
	mov.b64 	%rd99, %fd188;
	mov.b64 	{%r292, %r297}, %rd99;
	mov.b32 	%r298, 16;
	// begin inline asm
	shfl.sync.down.b32 %r291, %r292, %r298, %r299, %r300;
	// end inline asm
	// begin inline asm
	shfl.sync.down.b32 %r296, %r297, %r298, %r299, %r300;
	// end inline asm
	mov.b64 	%rd100, {%r291, %r296};
	mov.b64 	%fd189, %rd100;
	setp.gt.s32 	%p98, %r250, 15;
	setp.lt.f64 	%p99, %fd188, %fd189;
	selp.f64 	%fd37, %fd189, %fd188, %p99;
	selp.f64 	%fd374, %fd188, %fd37, %p98;
	setp.ne.s32 	%p100, %r250, 0;
	@%p100 bra 	$L__BB4_49;
	shr.u32 	%r301, %r56, 2;
	and.b32  	%r302, %r301, 248;
	mov.u32 	%r303, _ZZN3cub18CUB_300001_SM_10006detail6reduce18DeviceReduceKernelINS2_10policy_hubIdjN4cuda3__47maximumIvEEE10Policy1000EPdjS8_dNS5_3std3__410__identityEEEvT0_PT3_T1_NS0_13GridEvenShareISI_EET2_T4_E12temp_storage;
	add.s32 	%r304, %r303, %r302;
	st.shared.f64 	[%r304+8], %fd37;
$L__BB4_49:
	bar.sync 	0;
	setp.ne.s32 	%p101, %r56, 0;
	@%p101 bra 	$L__BB4_71;
	ld.shared.f64 	%fd190, [_ZZN3cub18CUB_300001_SM_10006detail6reduce18DeviceReduceKernelINS2_10policy_hubIdjN4cuda3__47maximumIvEEE10Policy1000EPdjS8_dNS5_3std3__410__identityEEEvT0_PT3_T1_NS0_13GridEvenShareISI_EET2_T4_E12temp_storage+16];
	setp.lt.f64 	%p102, %fd374, %fd190;
	selp.f64 	%fd191, %fd190, %fd374, %p102;
	ld.shared.f64 	%fd192, [_ZZN3cub18CUB_300001_SM_10006detail6reduce18DeviceReduceKernelINS2_10policy_hubIdjN4cuda3__47maximumIvEEE10Policy1000EPdjS8_dNS5_3std3__410__identityEEEvT0_PT3_T1_NS0_13GridEvenShareISI_EET2_T4_E12temp_storage+24];
	setp.lt.f64 	%p103, %fd191, %fd192;
	selp.f64 	%fd193, %fd192, %fd191, %p103;
	ld.shared.f64 	%fd194, [_ZZN3cub18CUB_300001_SM_10006detail6reduce18DeviceReduceKernelINS2_10policy_hubIdjN4cuda3__47maximumIvEEE10Policy1000EPdjS8_dNS5_3std3__410__identityEEEvT0_PT3_T1_NS0_13GridEvenShareISI_EET2_T4_E12temp_storage+32];
	setp.lt.f64 	%p104, %fd193, %fd194;
	selp.f64 	%fd195, %fd194, %fd193, %p104;
	ld.shared.f64 	%fd196, [_ZZN3cub18CUB_300001_SM_10006detail6reduce18DeviceReduceKernelINS2_10policy_hubIdjN4cuda3__47maximumIvEEE10Policy1000EPdjS8_dNS5_3std3__410__identityEEEvT0_PT3_T1_NS0_13GridEvenShareISI_EET2_T4_E12temp_storage+40];
	setp.lt.f64 	%p105, %fd195, %fd196;
	selp.f64 	%fd197, %fd196, %fd195, %p105;
	ld.shared.f64 	%fd198, [_ZZN3cub18CUB_300001_SM_10006detail6reduce18DeviceReduceKernelINS2_10policy_hubIdjN4cuda3__47maximumIvEEE10Policy1000EPdjS8_dNS5_3std3__410__identityEEEvT0_PT3_T1_NS0_13GridEvenShareISI_EET2_T4_E12temp_storage+48];
	setp.lt.f64 	%p106, %fd197, %fd198;
	selp.f64 	%fd199, %fd198, %fd197, %p106;
	ld.shared.f64 	%fd200, [_ZZN3cub18CUB_300001_SM_10006detail6reduce18DeviceReduceKernelINS2_10policy_hubIdjN4cuda3__47maximumIvEEE10Policy1000EPdjS8_dNS5_3std3__410__identityEEEvT0_PT3_T1_NS0_13GridEvenShareISI_EET2_T4_E12temp_storage+56];
	setp.lt.f64 	%p107, %fd199, %fd200;
	selp.f64 	%fd201, %fd200, %fd199, %p107;
	ld.shared.f64 	%fd202, [_ZZN3cub18CUB_300001_SM_10006detail6reduce18DeviceReduceKernelINS2_10policy_hubIdjN4cuda3__47maximumIvEEE10Policy1000EPdjS8_dNS5_3std3__410__identityEEEvT0_PT3_T1_NS0_13GridEvenShareISI_EET2_T4_E12temp_storage+64];
	setp.lt.f64 	%p108, %fd201, %fd202;
	selp.f64 	%fd374, %fd202, %fd201, %p108;
	bra.uni 	$L__BB4_71;
$L__BB4_51:
	// begin inline asm
	mov.u32 %r187, %laneid;
	// end inline asm
	and.b32  	%r238, %r56, 992;
	add.s32 	%r239, %r238, 32;
	setp.gt.u32 	%p63, %r239, %r55;
	not.b32 	%r240, %r238;
	add.s32 	%r241, %r55, %r240;
	selp.b32 	%r236, %r241, 31, %p63;
	mov.b64 	%rd81, %fd367;
	mov.b64 	{%r189, %r194}, %rd81;
	mov.b32 	%r195, 1;
	mov.b32 	%r237, -1;
	// begin inline asm
	shfl.sync.down.b32 %r188, %r189, %r195, %r236, %r237;
	// end inline asm
	// begin inline asm
	shfl.sync.down.b32 %r193, %r194, %r195, %r236, %r237;
	// end inline asm
	mov.b64 	%rd82, {%r188, %r193};
	mov.b64 	%fd130, %rd82;
	setp.lt.s32 	%p64, %r187, %r236;
	setp.lt.f64 	%p65, %fd367, %fd130;
	selp.f64 	%fd131, %fd130, %fd367, %p65;
	selp.f64 	%fd132, %fd131, %fd367, %p64;
	mov.b64 	%rd83, %fd132;
	mov.b64 	{%r199, %r204}, %rd83;
	mov.b32 	%r205, 2;
	// begin inline asm
	shfl.sync.down.b32 %r198, %r199, %r205, %r236, %r237;
	// end inline asm
	// begin inline asm
	shfl.sync.down.b32 %r203, %r204, %r205, %r236, %r237;
	// end inline asm
	mov.b64 	%rd84, {%r198, %r203};
	mov.b64 	%fd133, %rd84;
	add.s32 	%r242, %r187, 2;
	setp.gt.s32 	%p66, %r242, %r236;
	setp.lt.f64 	%p67, %fd132, %fd133;
	selp.f64 	%fd134, %fd133, %fd132, %p67;
	selp.f64 	%fd135, %fd132, %fd134, %p66;
	mov.b64 	%rd85, %fd135;
	mov.b64 	{%r209, %r214}, %rd85;
	mov.b32 	%r215, 4;
	// begin inline asm
	shfl.sync.down.b32 %r208, %r209, %r215, %r236, %r237;
	// end inline asm
	// begin inline asm
	shfl.sync.down.b32 %r213, %r214, %r215, %r236, %r237;
	// end inline asm
	mov.b64 	%rd86, {%r208, %r213};
	mov.b64 	%fd136, %rd86;
	add.s32 	%r243, %r187, 4;
	setp.gt.s32 	%p68, %r243, %r236;
	setp.lt.f64 	%p69, %fd135, %fd136;
	selp.f64 	%fd137, %fd136, %fd135, %p69;
	selp.f64 	%fd138, %fd135, %fd137, %p68;
	mov.b64 	%rd87, %fd138;
	mov.b64 	{%r219, %r224}, %rd87;
	mov.b32 	%r225, 8;
	// begin inline asm
	shfl.sync.down.b32 %r218, %r219, %r225, %r236, %r237;
	// end inline asm
	// begin inline asm
	shfl.sync.down.b32 %r223, %r224, %r225, %r236, %r237;
	// end inline asm
	mov.b64 	%rd88, {%r218, %r223};
	mov.b64 	%fd139, %rd88;
	add.s32 	%r244, %r187, 8;
	setp.gt.s32 	%p70, %r244, %r236;
	setp.lt.f64 	%p71, %fd138, %fd139;
	selp.f64 	%fd140, %fd139, %fd138, %p71;
	selp.f64 	%fd141, %fd138, %fd140, %p70;
	mov.b64 	%rd89, %fd141;
	mov.b64 	{%r229, %r234}, %rd89;
	mov.b32 	%r235, 16;
	// begin inline asm
	shfl.sync.down.b32 %r228, %r229, %r235, %r236, %r237;
	// end inline asm
	// begin inline asm
	shfl.sync.down.b32 %r233, %r234, %r235, %r236, %r237;
	// end inline asm
	mov.b64 	%rd90, {%r228, %r233};
	mov.b64 	%fd142, %rd90;
	add.s32 	%r245, %r187, 16;
	setp.gt.s32 	%p72, %r245, %r236;
	setp.lt.f64 	%p73, %fd141, %fd142;
	selp.f64 	%fd143, %fd142, %fd141, %p73;
	selp.f64 	%fd374, %fd141, %fd143, %p72;
	setp.ne.s32 	%p74, %r187, 0;
	@%p74 bra 	$L__BB4_53;
	shr.u32 	%r246, %r56, 2;
	and.b32  	%r247, %r246, 248;
	mov.u32 	%r248, _ZZN3cub18CUB_300001_SM_10006detail6reduce18DeviceReduceKernelINS2_10policy_hubIdjN4cuda3__47maximumIvEEE10Policy1000EPdjS8_dNS5_3std3__410__identityEEEvT0_PT3_T1_NS0_13GridEvenShareISI_EET2_T4_E12temp_storage;
	add.s32 	%r249, %r248, %r247;
	st.shared.f64 	[%r249+8], %fd374;
$L__BB4_53:
	bar.sync 	0;
	setp.ne.s32 	%p75, %r56, 0;
	@%p75 bra 	$L__BB4_71;
	setp.gt.u32 	%p76, %r55, 32;
	ld.shared.f64 	%fd144, [_ZZN3cub18CUB_300001_SM_10006detail6reduce18DeviceReduceKernelINS2_10policy_hubIdjN4cuda3__47maximumIvEEE10Policy1000EPdjS8_dNS5_3std3__410__identityEEEvT0_PT3_T1_NS0_13GridEvenShareISI_EET2_T4_E12temp_storage+16];
	setp.lt.f64 	%p77, %fd374, %fd144;
	selp.f64 	%fd146, %fd144, %fd374, %p77;
	selp.f64 	%fd147, %fd146, %fd374, %p76;
	setp.gt.u32 	%p78, %r55, 64;
	ld.shared.f64 	%fd149, [_ZZN3cub18CUB_300001_SM_10006detail6reduce18DeviceReduceKernelINS2_10policy_hubIdjN4cuda3__47maximumIvEEE10Policy1000EPdjS8_dNS5_3std3__410__identityEEEvT0_PT3_T1_NS0_13GridEvenShareISI_EET2_T4_E12temp_storage+24];
	setp.lt.f64 	%p79, %fd147, %fd149;
	selp.f64 	%fd151, %fd149, %fd147, %p79;
	selp.f64 	%fd152, %fd151, %fd147, %p78;
	setp.gt.u32 	%p80, %r55, 96;
	ld.shared.f64 	%fd154, [_ZZN3cub18CUB_300001_SM_10006detail6reduce18DeviceReduceKernelINS2_10policy_hubIdjN4cuda3__47maximumIvEEE10Policy1000EPdjS8_dNS5_3std3__410__identityEEEvT0_PT3_T1_NS0_13GridEvenShareISI_EET2_T4_E12temp_storage+32];
	setp.lt.f64 	%p81, %fd152, %fd154;
	selp.f64 	%fd156, %fd154, %fd152, %p81;
	selp.f64 	%fd157, %fd156, %fd152, %p80;
	setp.gt.u32 	%p82, %r55, 128;
	ld.shared.f64 	%fd159, [_ZZN3cub18CUB_300001_SM_10006detail6reduce18DeviceReduceKernelINS2_10policy_hubIdjN4cuda3__47maximumIvEEE10Policy1000EPdjS8_dNS5_3std3__410__identityEEEvT0_PT3_T1_NS0_13GridEvenShareISI_EET2_T4_E12temp_storage+40];
	setp.lt.f64 	%p83, %fd157, %fd159;
	selp.f64 	%fd161, %fd159, %fd157, %p83;
	selp.f64 	%fd162, %fd161, %fd157, %p82;
	setp.gt.u32 	%p84, %r55, 160;
	ld.shared.f64 	%fd164, [_ZZN3cub18CUB_300001_SM_10006detail6reduce18DeviceReduceKernelINS2_10policy_hubIdjN4cuda3__47maximumIvEEE10Policy1000EPdjS8_dNS5_3std3__410__identityEEEvT0_PT3_T1_NS0_13GridEvenShareISI_EET2_T4_E12temp_storage+48];
	setp.lt.f64 	%p85, %fd162, %fd164;
	selp.f64 	%fd166, %fd164, %fd162, %p85;
	selp.f64 	%fd167, %fd166, %fd162, %p84;
	setp.gt.u32 	%p86, %r55, 192;
	ld.shared.f64 	%fd169, [_ZZN3cub18CUB_300001_SM_10006detail6reduce18DeviceReduceKernelINS2_10policy_hubIdjN4cuda3__47maximumIvEEE10Policy1000EPdjS8_dNS5_3std3__410__identityEEEvT0_PT3_T1_NS0_13GridEvenShareISI_EET2_T4_E12temp_storage+56];
	setp.lt.f64 	%p87, %fd167, %fd169;
	selp.f64 	%fd171, %fd169, %fd167, %p87;
	selp.f64 	%fd172, %fd171, %fd167, %p86;
	setp.gt.u32 	%p88, %r55, 224;
	ld.shared.f64 	%fd174, [_ZZN3cub18CUB_300001_SM_10006detail6reduce18DeviceReduceKernelINS2_10policy_hubIdjN4cuda3__47maximumIvEEE10Policy1000EPdjS8_dNS5_3std3__410__identityEEEvT0_PT3_T1_NS0_13GridEvenShareISI_EET2_T4_E12temp_storage+64];
	setp.lt.f64 	%p89, %fd172, %fd174;
	selp.f64 	%fd176, %fd174, %fd172, %p89;
	selp.f64 	%fd374, %fd176, %fd172, %p88;
	bra.uni 	$L__BB4_71;
$L__BB4_55:
	mov.u32 	%r75, %tid.x;
	add.s32 	%r104, %r75, %r5;
	mul.wide.u32 	%rd20, %r104, 8;
	add.s64 	%rd5, %rd1, %rd20;
	// begin inline asm
	ld.global.nc.u64 %rd4, [%rd5];
	// end inline asm
	mov.b64 	%fd56, %rd4;
	add.s64 	%rd7, %rd5, 2048;
	// begin inline asm
	ld.global.nc.u64 %rd6, [%rd7];
	// end inline asm
	mov.b64 	%fd57, %rd6;
	add.s64 	%rd9, %rd5, 4096;
	// begin inline asm
	ld.global.nc.u64 %rd8, [%rd9];
	// end inline asm
	mov.b64 	%fd58, %rd8;
	add.s64 	%rd11, %rd5, 6144;
	// begin inline asm
	ld.global.nc.u64 %rd10, [%rd11];
	// end inline asm
	mov.b64 	%fd59, %rd10;
	add.s64 	%rd13, %rd5, 8192;
	// begin inline asm
	ld.global.nc.u64 %rd12, [%rd13];
	// end inline asm
	mov.b64 	%fd60, %rd12;
	add.s64 	%rd15, %rd5, 10240;
	// begin inline asm
	ld.global.nc.u64 %rd14, [%rd15];
	// end inline asm
	mov.b64 	%fd61, %rd14;
	add.s64 	%rd17, %rd5, 12288;
	// begin inline asm
	ld.global.nc.u64 %rd16, [%rd17];
	// end inline asm
	mov.b64 	%fd62, %rd16;
	add.s64 	%rd19, %rd5, 14336;
	// begin inline asm
	ld.global.nc.u64 %rd18, [%rd19];
	// end inline asm
	mov.b64 	%fd63, %rd18;
	setp.lt.f64 	%p3, %fd56, %fd57;
	selp.f64 	%fd64, %fd57, %fd56, %p3;
	setp.lt.f64 	%p4, %fd64, %fd58;
	selp.f64 	%fd65, %fd58, %fd64, %p4;
	setp.lt.f64 	%p5, %fd65, %fd59;
	selp.f64 	%fd66, %fd59, %fd65, %p5;
	setp.lt.f64 	%p6, %fd66, %fd60;
	selp.f64 	%fd67, %fd60, %fd66, %p6;
	setp.lt.f64 	%p7, %fd67, %fd61;
	selp.f64 	%fd68, %fd61, %fd67, %p7;
	setp.lt.f64 	%p8, %fd68, %fd62;
	selp.f64 	%fd69, %fd62, %fd68, %p8;
	setp.lt.f64 	%p9, %fd69, %fd63;
	selp.f64 	%fd373, %fd63, %fd69, %p9;
	setp.lt.u32 	%p10, %r55, %r4;
	@%p10 bra 	$L__BB4_67;
	add.s32 	%r76, %r4, %r5;
	add.s32 	%r533, %r76, 256;
	add.s32 	%r532, %r76, %r75;
	mov.b32 	%r534, 0;
$L__BB4_57:
	add.s32 	%r5, %r5, %r4;
	add.s32 	%r106, %r1, -2048;
	setp.gt.u32 	%p11, %r5, %r106;
	@%p11 bra 	$L__BB4_59;
	add.s32 	%r107, %r75, %r5;
	mul.wide.u32 	%rd37, %r107, 8;
	add.s64 	%rd22, %rd1, %rd37;
	// begin inline asm
	ld.global.nc.u64 %rd21, [%rd22];
	// end inline asm
	mov.b64 	%fd70, %rd21;
	add.s64 	%rd24, %rd22, 2048;
	// begin inline asm
	ld.global.nc.u64 %rd23, [%rd24];
	// end inline asm
	mov.b64 	%fd71, %rd23;
	add.s64 	%rd26, %rd22, 4096;
	// begin inline asm
	ld.global.nc.u64 %rd25, [%rd26];
	// end inline asm
	mov.b64 	%fd72, %rd25;
	add.s64 	%rd28, %rd22, 6144;
	// begin inline asm
	ld.global.nc.u64 %rd27, [%rd28];
	// end inline asm
	mov.b64 	%fd73, %rd27;
	add.s64 	%rd30, %rd22, 8192;
	// begin inline asm
	ld.global.nc.u64 %rd29, [%rd30];
	// end inline asm
	mov.b64 	%fd74, %rd29;
	add.s64 	%rd32, %rd22, 10240;
	// begin inline asm
	ld.global.nc.u64 %rd31, [%rd32];
	// end inline asm
	mov.b64 	%fd75, %rd31;
	add.s64 	%rd34, %rd22, 12288;
	// begin inline asm
	ld.global.nc.u64 %rd33, [%rd34];
	// end inline asm
	mov.b64 	%fd76, %rd33;
	add.s64 	%rd36, %rd22, 14336;
	// begin inline asm
	ld.global.nc.u64 %rd35, [%rd36];
	// end inline asm
	mov.b64 	%fd77, %rd35;
	setp.lt.f64 	%p12, %fd373, %fd70;
	selp.f64 	%fd78, %fd70, %fd373, %p12;
	setp.lt.f64 	%p13, %fd78, %fd71;
	selp.f64 	%fd79, %fd71, %fd78, %p13;
	setp.lt.f64 	%p14, %fd79, %fd72;
	selp.f64 	%fd80, %fd72, %fd79, %p14;
	setp.lt.f64 	%p15, %fd80, %fd73;
	selp.f64 	%fd81, %fd73, %fd80, %p15;
	setp.lt.f64 	%p16, %fd81, %fd74;
	selp.f64 	%fd82, %fd74, %fd81, %p16;
	setp.lt.f64 	%p17, %fd82, %fd75;
	selp.f64 	%fd83, %fd75, %fd82, %p17;
	setp.lt.f64 	%p18, %fd83, %fd76;
	selp.f64 	%fd84, %fd76, %fd83, %p18;
	setp.lt.f64 	%p19, %fd84, %fd77;
	selp.f64 	%fd373, %fd77, %fd84, %p19;
	sub.s32 	%r108, %r1, %r5;
	setp.lt.u32 	%p20, %r108, %r4;
	add.s32 	%r534, %r534, 1;
	add.s32 	%r533, %r533, %r4;
	add.s32 	%r532, %r532, %r4;
	@%p20 bra 	$L__BB4_67;
	bra.uni 	$L__BB4_57;
$L__BB4_59:
	setp.le.u32 	%p21, %r1, %r5;
	@%p21 bra 	$L__BB4_67;
	sub.s32 	%r87, %r1, %r5;
	setp.ge.s32 	%p22, %r75, %r87;
	@%p22 bra 	$L__BB4_67;
	not.b32 	%r109, %r75;
	add.s32 	%r110, %r1, %r109;
	sub.s32 	%r111, %r110, %r76;
	mul.lo.s32 	%r112, %r2, %r534;
	shl.b32 	%r113, %r112, 11;
	sub.s32 	%r88, %r111, %r113;
	shr.u32 	%r114, %r110, 8;
	add.s32 	%r89, %r114, 1;
	and.b32  	%r115, %r110, 768;
	setp.eq.s32 	%p23, %r115, 768;
	mov.u32 	%r539, %r75;
	@%p23 bra 	$L__BB4_64;
	and.b32  	%r116, %r89, 3;
	neg.s32 	%r536, %r116;
	mov.u32 	%r539, %r75;
$L__BB4_63:
	.pragma "nounroll";
	mul.wide.u32 	%rd40, %r532, 8;
	add.s64 	%rd39, %rd1, %rd40;
	// begin inline asm
	ld.global.nc.u64 %rd38, [%rd39];
	// end inline asm
	mov.b64 	%fd86, %rd38;
	setp.lt.f64 	%p24, %fd373, %fd86;
	selp.f64 	%fd373, %fd86, %fd373, %p24;
	add.s32 	%r539, %r539, 256;
	add.s32 	%r532, %r532, 256;
	add.s32 	%r536, %r536, 1;
	setp.ne.s32 	%p25, %r536, 0;
	@%p25 bra 	$L__BB4_63;
$L__BB4_64:
	setp.lt.u32 	%p26, %r88, 768;
	@%p26 bra 	$L__BB4_67;
	add.s32 	%r541, %r539, 512;
	add.s32 	%r540, %r539, %r533;
$L__BB4_66:
	add.s32 	%r117, %r540, -256;
	mul.wide.u32 	%rd49, %r117, 8;
	add.s64 	%rd42, %rd1, %rd49;
	// begin inline asm
	ld.global.nc.u64 %rd41, [%rd42];
	// end inline asm
	mov.b64 	%fd87, %rd41;
	setp.lt.f64 	%p27, %fd373, %fd87;
	selp.f64 	%fd88, %fd87, %fd373, %p27;
	mul.wide.u32 	%rd50, %r540, 8;
	add.s64 	%rd44, %rd1, %rd50;
	// begin inline asm
	ld.global.nc.u64 %rd43, [%rd44];
	// end inline asm
	mov.b64 	%fd89, %rd43;
	setp.lt.f64 	%p28, %fd88, %fd89;
	selp.f64 	%fd90, %fd89, %fd88, %p28;
	add.s32 	%r118, %r540, 256;
	mul.wide.u32 	%rd51, %r118, 8;
	add.s64 	%rd46, %rd1, %rd51;
	// begin inline asm
	ld.global.nc.u64 %rd45, [%rd46];
	// end inline asm
	mov.b64 	%fd91, %rd45;
	setp.lt.f64 	%p29, %fd90, %fd91;
	selp.f64 	%fd92, %fd91, %fd90, %p29;
	add.s32 	%r119, %r540, 512;
	mul.wide.u32 	%rd52, %r119, 8;
	add.s64 	%rd48, %rd1, %rd52;
	// begin inline asm
	ld.global.nc.u64 %rd47, [%rd48];
	// end inline asm
	mov.b64 	%fd93, %rd47;
	setp.lt.f64 	%p30, %fd92, %fd93;
	selp.f64 	%fd373, %fd93, %fd92, %p30;
	add.s32 	%r102, %r541, 1024;
	add.s32 	%r120, %r541, 512;
	add.s32 	%r540, %r540, 1024;
	setp.lt.s32 	%p31, %r120, %r87;
	mov.u32 	%r541, %r102;
	@%p31 bra 	$L__BB4_66;
$L__BB4_67:
	// begin inline asm
	mov.u32 %r121, %laneid;
	// end inline asm
	mov.b64 	%rd53, %fd373;
	mov.b64 	{%r123, %r128}, %rd53;
	mov.b32 	%r129, 1;
	mov.b32 	%r170, 31;
	mov.b32 	%r171, -1;
	// begin inline asm
	shfl.sync.down.b32 %r122, %r123, %r129, %r170, %r171;
	// end inline asm
	// begin inline asm
	shfl.sync.down.b32 %r127, %r128, %r129, %r170, %r171;
	// end inline asm
	mov.b64 	%rd54, {%r122, %r127};
	mov.b64 	%fd94, %rd54;
	setp.gt.s32 	%p32, %r121, 30;
	setp.lt.f64 	%p33, %fd373, %fd94;
	selp.f64 	%fd95, %fd94, %fd373, %p33;
	selp.f64 	%fd96, %fd373, %fd95, %p32;
	mov.b64 	%rd55, %fd96;
	mov.b64 	{%r133, %r138}, %rd55;
	mov.b32 	%r139, 2;
	// begin inline asm
	shfl.sync.down.b32 %r132, %r133, %r139, %r170, %r171;
	// end inline asm
	// begin inline asm
	shfl.sync.down.b32 %r137, %r138, %r139, %r170, %r171;
	// end inline asm
	mov.b64 	%rd56, {%r132, %r137};
	mov.b64 	%fd97, %rd56;
	setp.gt.s32 	%p34, %r121, 29;
	setp.lt.f64 	%p35, %fd96, %fd97;
	selp.f64 	%fd98, %fd97, %fd96, %p35;
	selp.f64 	%fd99, %fd96, %fd98, %p34;
	mov.b64 	%rd57, %fd99;
	mov.b64 	{%r143, %r148}, %rd57;
	mov.b32 	%r149, 4;
	// begin inline asm
	shfl.sync.down.b32 %r142, %r143, %r149, %r170, %r171;
	// end inline asm
	// begin inline asm
	shfl.sync.down.b32 %r147, %r148, %r149, %r170, %r171;
	// end inline asm
	mov.b64 	%rd58, {%r142, %r147};
	mov.b64 	%fd100, %rd58;
	setp.gt.s32 	%p36, %r121, 27;
	setp.lt.f64 	%p37, %fd99, %fd100;
	selp.f64 	%fd101, %fd100, %fd99, %p37;
	selp.f64 	%fd102, %fd99, %fd101, %p36;
	mov.b64 	%rd59, %fd102;
	mov.b64 	{%r153, %r158}, %rd59;
	mov.b32 	%r159, 8;
	// begin inline asm
	shfl.sync.down.b32 %r152, %r153, %r159, %r170, %r171;
	// end inline asm
	// begin inline asm
	shfl.sync.down.b32 %r157, %r158, %r159, %r170, %r171;
	// end inline asm
	mov.b64 	%rd60, {%r152, %r157};
	mov.b64 	%fd103, %rd60;
	setp.gt.s32 	%p38, %r121, 23;
	setp.lt.f64 	%p39, %fd102, %fd103;
	selp.f64 	%fd104, %fd103, %fd102, %p39;
	selp.f64 	%fd105, %fd102, %fd104, %p38;
	mov.b64 	%rd61, %fd105;
	mov.b64 	{%r163, %r168}, %rd61;
	mov.b32 	%r169, 16;
	// begin inline asm
	shfl.sync.down.b32 %r162, %r163, %r169, %r170, %r171;
	// end inline asm
	// begin inline asm
	shfl.sync.down.b32 %r167, %r168, %r169, %r170, %r171;
	// end inline asm
	mov.b64 	%rd62, {%r162, %r167};
	mov.b64 	%fd106, %rd62;
	setp.gt.s32 	%p40, %r121, 15;
	setp.lt.f64 	%p41, %fd105, %fd106;
	selp.f64 	%fd52, %fd106, %fd105, %p41;
	selp.f64 	%fd374, %fd105, %fd52, %p40;
	setp.ne.s32 	%p42, %r121, 0;
	@%p42 bra 	$L__BB4_69;
	shr.u32 	%r172, %r75, 2;
	and.b32  	%r173, %r172, 248;
	mov.u32 	%r174, _ZZN3cub18CUB_300001_SM_10006detail6reduce18DeviceReduceKernelINS2_10policy_hubIdjN4cuda3__47maximumIvEEE10Policy1000EPdjS8_dNS5_3std3__410__identityEEEvT0_PT3_T1_NS0_13GridEvenShareISI_EET2_T4_E12temp_storage;
	add.s32 	%r175, %r174, %r173;
	st.shared.f64 	[%r175+8], %fd52;
$L__BB4_69:
	bar.sync 	0;
	setp.ne.s32 	%p43, %r75, 0;
	@%p43 bra 	$L__BB4_71;
	ld.shared.f64 	%fd107, [_ZZN3cub18CUB_300001_SM_10006detail6reduce18DeviceReduceKernelINS2_10policy_hubIdjN4cuda3__47maximumIvEEE10Policy1000EPdjS8_dNS5_3std3__410__identityEEEvT0_PT3_T1_NS0_13GridEvenShareISI_EET2_T4_E12temp_storage+16];
	setp.lt.f64 	%p44, %fd374, %fd107;
	selp.f64 	%fd108, %fd107, %fd374, %p44;
	ld.shared.f64 	%fd109, [_ZZN3cub18CUB_300001_SM_10006detail6reduce18DeviceReduceKernelINS2_10policy_hubIdjN4cuda3__47maximumIvEEE10Policy1000EPdjS8_dNS5_3std3__410__identityEEEvT0_PT3_T1_NS0_13GridEvenShareISI_EET2_T4_E12temp_storage+24];
	setp.lt.f64 	%p45, %fd108, %fd109;
	selp.f64 	%fd110, %fd109, %fd108, %p45;
	ld.shared.f64 	%fd111, [_ZZN3cub18CUB_300001_SM_10006detail6reduce18DeviceReduceKernelINS2_10policy_hubIdjN4cuda3__47maximumIvEEE10Policy1000EPdjS8_dNS5_3std3__410__identityEEEvT0_PT3_T1_NS0_13GridEvenShareISI_EET2_T4_E12temp_storage+32];
	setp.lt.f64 	%p46, %fd110, %fd111;
	selp.f64 	%fd112, %fd111, %fd110, %p46;
	ld.shared.f64 	%fd113, [_ZZN3cub18CUB_300001_SM_10006detail6reduce18DeviceReduceKernelINS2_10policy_hubIdjN4cuda3__47maximumIvEEE10Policy1000EPdjS8_dNS5_3std3__410__identityEEEvT0_PT3_T1_NS0_13GridEvenShareISI_EET2_T4_E12temp_storage+40];
	setp.lt.f64 	%p47, %fd112, %fd113;
	selp.f64 	%fd114, %fd113, %fd112, %p47;
	ld.shared.f64 	%fd115, [_ZZN3cub18CUB_300001_SM_10006detail6reduce18DeviceReduceKernelINS2_10policy_hubIdjN4cuda3__47maximumIvEEE10Policy1000EPdjS8_dNS5_3std3__410__identityEEEvT0_PT3_T1_NS0_13GridEvenShareISI_EET2_T4_E12temp_storage+48];
	setp.lt.f64 	%p48, %fd114, %fd115;
	selp.f64 	%fd116, %fd115, %fd114, %p48;
	ld.shared.f64 	%fd117, [_ZZN3cub18CUB_300001_SM_10006detail6reduce18DeviceReduceKernelINS2_10policy_hubIdjN4cuda3__47maximumIvEEE10Policy1000EPdjS8_dNS5_3std3__410__identityEEEvT0_PT3_T1_NS0_13GridEvenShareISI_EET2_T4_E12temp_storage+56];
	setp.lt.f64 	%p49, %fd116, %fd117;
	selp.f64 	%fd118, %fd117, %fd116, %p49;
	ld.shared.f64 	%fd119, [_ZZN3cub18CUB_300001_SM_10006detail6reduce18DeviceReduceKernelINS2_10policy_hubIdjN4cuda3__47maximumIvEEE10Policy1000EPdjS8_dNS5_3std3__410__identityEEEvT0_PT3_T1_NS0_13GridEvenShareISI_EET2_T4_E12temp_storage+64];
	setp.lt.f64 	%p50, %fd118, %fd119;
	selp.f64 	%fd374, %fd119, %fd118, %p50;
$L__BB4_71:
	mov.u32 	%r507, %tid.x;
	setp.ne.s32 	%p216, %r507, 0;
	@%p216 bra 	$L__BB4_73;
	ld.param.u64 	%rd196, [_ZN3cub18CUB_300001_SM_10006detail6reduce18DeviceReduceKernelINS2_10policy_hubIdjN4cuda3__47maximumIvEEE10Policy1000EPdjS8_dNS5_3std3__410__identityEEEvT0_PT3_T1_NS0_13GridEvenShareISI_EET2_T4__param_1];
	cvta.to.global.u64 	%rd193, %rd196;
	mul.wide.u32 	%rd194, %r3, 8;
	add.s64 	%rd195, %rd193, %rd194;
	st.global.f64 	[%rd195], %fd374;
$L__BB4_73:
	ret;

}
	// .globl	_ZN3cub18CUB_300001_SM_10006detail6reduce28DeviceReduceSingleTileKernelINS2_10policy_hubIdjN4cuda3__47maximumIvEEE10Policy1000EPdSB_iS8_ddNS5_3std3__410__identityEEEvT0_T1_T2_T3_T4_T6_
.visible .entry _ZN3cub18CUB_300001_SM_10006detail6reduce28DeviceReduceSingleTileKernelINS2_10policy_hubIdjN4cuda3__47maximumIvEEE10Policy1000EPdSB_iS8_ddNS5_3std3__410__identityEEEvT0_T1_T2_T3_T4_T6_(
	.param .u64 .ptr .align 1 _ZN3cub18CUB_300001_SM_10006detail6reduce28DeviceReduceSingleTileKernelINS2_10policy_hubIdjN4cuda3__47maximumIvEEE10Policy1000EPdSB_iS8_ddNS5_3std3__410__identityEEEvT0_T1_T2_T3_T4_T6__param_0,
	.param .u64 .ptr .align 1 _ZN3cub18CUB_300001_SM_10006detail6reduce28DeviceReduceSingleTileKernelINS2_10policy_hubIdjN4cuda3__47maximumIvEEE10Policy1000EPdSB_iS8_ddNS5_3std3__410__identityEEEvT0_T1_T2_T3_T4_T6__param_1,
	.param .u32 _ZN3cub18CUB_300001_SM_10006detail6reduce28DeviceReduceSingleTileKernelINS2_10policy_hubIdjN4cuda3__47maximumIvEEE10Policy1000EPdSB_iS8_ddNS5_3std3__410__identityEEEvT0_T1_T2_T3_T4_T6__param_2,
	.param .align 1 .b8 _ZN3cub18CUB_300001_SM_10006detail6reduce28DeviceReduceSingleTileKernelINS2_10policy_hubIdjN4cuda3__47maximumIvEEE10Policy1000EPdSB_iS8_ddNS5_3std3__410__identityEEEvT0_T1_T2_T3_T4_T6__param_3[1],
	.param .f64 _ZN3cub18CUB_300001_SM_10006detail6reduce28DeviceReduceSingleTileKernelINS2_10policy_hubIdjN4cuda3__47maximumIvEEE10Policy1000EPdSB_iS8_ddNS5_3std3__410__identityEEEvT0_T1_T2_T3_T4_T6__param_4,
	.param .align 1 .b8 _ZN3cub18CUB_300001_SM_10006detail6reduce28DeviceReduceSingleTileKernelINS2_10policy_hubIdjN4cuda3__47maximumIvEEE10Policy1000EPdSB_iS8_ddNS5_3std3__410__identityEEEvT0_T1_T2_T3_T4_T6__param_5[1]
)
.maxntid 256
.minnctapersm 1
{
	.reg .pred 	%p<220>;
	.reg .b32 	%r<472>;
	.reg .b64 	%rd<206>;
	.reg .b64 	%fd<381>;
	// demoted variable
	.shared .align 8 .b8 _ZZN3cub18CUB_300001_SM_10006detail6reduce28DeviceReduceSingleTileKernelINS2_10policy_hubIdjN4cuda3__47maximumIvEEE10Policy1000EPdSB_iS8_ddNS5_3std3__410__identityEEEvT0_T1_T2_T3_T4_T6_E12temp_storage[80];
	ld.param.u64 	%rd15, [_ZN3cub18CUB_300001_SM_10006detail6reduce28DeviceReduceSingleTileKernelINS2_10policy_hubIdjN4cuda3__47maximumIvEEE10Policy1000EPdSB_iS8_ddNS5_3std3__410__identityEEEvT0_T1_T2_T3_T4_T6__param_0];
	ld.param.u64 	%rd16, [_ZN3cub18CUB_300001_SM_10006detail6reduce28DeviceReduceSingleTileKernelINS2_10policy_hubIdjN4cuda3__47maximumIvEEE10Policy1000EPdSB_iS8_ddNS5_3std3__410__identityEEEvT0_T1_T2_T3_T4_T6__param_1];
	ld.param.u32 	%r68, [_ZN3cub18CUB_300001_SM_10006detail6reduce28DeviceReduceSingleTileKernelINS2_10policy_hubIdjN4cuda3__47maximumIvEEE10Policy1000EPdSB_iS8_ddNS5_3std3__410__identityEEEvT0_T1_T2_T3_T4_T6__param_2];
	ld.param.f64 	%fd58, [_ZN3cub18CUB_300001_SM_10006detail6reduce28DeviceReduceSingleTileKernelINS2_10policy_hubIdjN4cuda3__47maximumIvEEE10Policy1000EPdSB_iS8_ddNS5_3std3__410__identityEEEvT0_T1_T2_T3_T4_T6__param_4];
	cvta.to.global.u64 	%rd1, %rd16;
	setp.ne.s32 	%p1, %r68, 0;
	@%p1 bra 	$L__BB5_3;
	mov.u32 	%r445, %tid.x;
	setp.ne.s32 	%p219, %r445, 0;
	@%p219 bra 	$L__BB5_74;
	st.global.f64 	[%rd1], %fd58;
	bra.uni 	$L__BB5_74;
$L__BB5_3:
	and.b64  	%rd17, %rd15, 31;
	setp.ne.s64 	%p2, %rd17, 0;
	@%p2 bra 	$L__BB5_38;
	setp.gt.s32 	%p110, %r68, 2047;
	@%p110 bra 	$L__BB5_22;
	mov.u32 	%r1, %tid.x;
	setp.ge.s32 	%p159, %r1, %r68;
	mov.f64 	%fd359, 0d0000000000000000;
	mov.u32 	%r449, %r1;
	@%p159 bra 	$L__BB5_7;
	mul.wide.u32 	%rd169, %r1, 8;
	add.s64 	%rd168, %rd15, %rd169;
	// begin inline asm
	ld.global.nc.u64 %rd167, [%rd168];
	// end inline asm
	mov.b64 	%fd359, %rd167;
	add.s32 	%r449, %r1, 256;
$L__BB5_7:
	setp.ge.s32 	%p160, %r449, %r68;
	@%p160 bra 	$L__BB5_13;
	not.b32 	%r321, %r449;
	add.s32 	%r4, %r68, %r321;
	and.b32  	%r322, %r4, 768;
	setp.eq.s32 	%p161, %r322, 768;
	@%p161 bra 	$L__BB5_11;
	mul.wide.u32 	%rd170, %r449, 8;
	add.s64 	%rd202, %rd15, %rd170;
	shr.u32 	%r323, %r4, 8;
	add.s32 	%r324, %r323, 1;
	and.b32  	%r325, %r324, 3;
	neg.s32 	%r447, %r325;
$L__BB5_10:
	.pragma "nounroll";
	// begin inline asm
	ld.global.nc.u64 %rd171, [%rd202];
	// end inline asm
	mov.b64 	%fd272, %rd171;
	setp.lt.f64 	%p162, %fd359, %fd272;
	selp.f64 	%fd359, %fd272, %fd359, %p162;
	add.s32 	%r449, %r449, 256;
	add.s64 	%rd202, %rd202, 2048;
	add.s32 	%r447, %r447, 1;
	setp.ne.s32 	%p163, %r447, 0;
	@%p163 bra 	$L__BB5_10;
$L__BB5_11:
	setp.lt.u32 	%p164, %r4, 768;
	@%p164 bra 	$L__BB5_13;
$L__BB5_12:
	mul.wide.s32 	%rd181, %r449, 8;
	add.s64 	%rd174, %rd15, %rd181;
	// begin inline asm
	ld.global.nc.u64 %rd173, [%rd174];
	// end inline asm
	mov.b64 	%fd273, %rd173;
	setp.lt.f64 	%p165, %fd359, %fd273;
	selp.f64 	%fd274, %fd273, %fd359, %p165;
	add.s64 	%rd176, %rd174, 2048;
	// begin inline asm
	ld.global.nc.u64 %rd175, [%rd176];
	// end inline asm
	mov.b64 	%fd275, %rd175;
	setp.lt.f64 	%p166, %fd274, %fd275;
	selp.f64 	%fd276, %fd275, %fd274, %p166;
	add.s64 	%rd178, %rd174, 4096;
	// begin inline asm
	ld.global.nc.u64 %rd177, [%rd178];
	// end inline asm
	mov.b64 	%fd277, %rd177;
	setp.lt.f64 	%p167, %fd276, %fd277;
	selp.f64 	%fd278, %fd277, %fd276, %p167;
	add.s64 	%rd180, %rd174, 6144;
	// begin inline asm
	ld.global.nc.u64 %rd179, [%rd180];
	// end inline asm
	mov.b64 	%fd279, %rd179;
	setp.lt.f64 	%p168, %fd278, %fd279;
	selp.f64 	%fd359, %fd279, %fd278, %p168;
	add.s32 	%r449, %r449, 1024;
	setp.lt.s32 	%p169, %r449, %r68;
	@%p169 bra 	$L__BB5_12;
$L__BB5_13:
	setp.lt.s32 	%p170, %r68, 256;
	@%p170 bra 	$L__BB5_18;
	// begin inline asm
	mov.u32 %r389, %laneid;
	// end inline asm
	mov.b64 	%rd192, %fd359;
	mov.b64 	{%r391, %r396}, %rd192;
	mov.b32 	%r397, 1;
	mov.b32 	%r438, 31;
	mov.b32 	%r439, -1;
	// begin inline asm
	shfl.sync.down.b32 %r390, %r391, %r397, %r438, %r439;
	// end inline asm
	// begin inline asm
	shfl.sync.down.b32 %r395, %r396, %r397, %r438, %r439;
	// end inline asm
	mov.b64 	%rd193, {%r390, %r395};
	mov.b64 	%fd327, %rd193;
	setp.gt.s32 	%p198, %r389, 30;
	setp.lt.f64 	%p199, %fd359, %fd327;
	selp.f64 	%fd328, %fd327, %fd359, %p199;
	selp.f64 	%fd329, %fd359, %fd328, %p198;
	mov.b64 	%rd194, %fd329;
	mov.b64 	{%r401, %r406}, %rd194;
	mov.b32 	%r407, 2;
	// begin inline asm
	shfl.sync.down.b32 %r400, %r401, %r407, %r438, %r439;
	// end inline asm
	// begin inline asm
	shfl.sync.down.b32 %r405, %r406, %r407, %r438, %r439;
	// end inline asm
	mov.b64 	%rd195, {%r400, %r405};
	mov.b64 	%fd330, %rd195;
	setp.gt.s32 	%p200, %r389, 29;
	setp.lt.f64 	%p201, %fd329, %fd330;
	selp.f64 	%fd331, %fd330, %fd329, %p201;
	selp.f64 	%fd332, %fd329, %fd331, %p200;
	mov.b64 	%rd196, %fd332;
	mov.b64 	{%r411, %r416}, %rd196;
	mov.b32 	%r417, 4;
	// begin inline asm
	shfl.sync.down.b32 %r410, %r411, %r417, %r438, %r439;
	// end inline asm
	// begin inline asm
	shfl.sync.down.b32 %r415, %r416, %r417, %r438, %r439;
	// end inline asm
	mov.b64 	%rd197, {%r410, %r415};
	mov.b64 	%fd333, %rd197;
	setp.gt.s32 	%p202, %r389, 27;
	setp.lt.f64 	%p203, %fd332, %fd333;
	selp.f64 	%fd334, %fd333, %fd332, %p203;
	selp.f64 	%fd335, %fd332, %fd334, %p202;
	mov.b64 	%rd198, %fd335;
	mov.b64 	{%r421, %r426}, %rd198;
	mov.b32 	%r427, 8;
	// begin inline asm
	shfl.sync.down.b32 %r420, %r421, %r427, %r438, %r439;
	// end inline asm
	// begin inline asm
	shfl.sync.down.b32 %r425, %r426, %r427, %r438, %r439;
	// end inline asm
	mov.b64 	%rd199, {%r420, %r425};
	mov.b64 	%fd336, %rd199;
	setp.gt.s32 	%p204, %r389, 23;
	setp.lt.f64 	%p205, %fd335, %fd336;
	selp.f64 	%fd337, %fd336, %fd335, %p205;
	selp.f64 	%fd338, %fd335, %fd337, %p204;
	mov.b64 	%rd200, %fd338;
	mov.b64 	{%r431, %r436}, %rd200;
	mov.b32 	%r437, 16;
	// begin inline asm
	shfl.sync.down.b32 %r430, %r431, %r437, %r438, %r439;
	// end inline asm
	// begin inline asm
	shfl.sync.down.b32 %r435, %r436, %r437, %r438, %r439;
	// end inline asm
	mov.b64 	%rd201, {%r430, %r435};
	mov.b64 	%fd339, %rd201;
	setp.gt.s32 	%p206, %r389, 15;
	setp.lt.f64 	%p207, %fd338, %fd339;
	selp.f64 	%fd10, %fd339, %fd338, %p207;
	selp.f64 	%fd380, %fd338, %fd10, %p206;
	setp.ne.s32 	%p208, %r389, 0;
	@%p208 bra 	$L__BB5_16;
	shr.u32 	%r440, %r1, 2;
	and.b32  	%r441, %r440, 248;
	mov.u32 	%r442, _ZZN3cub18CUB_300001_SM_10006detail6reduce28DeviceReduceSingleTileKernelINS2_10policy_hubIdjN4cuda3__47maximumIvEEE10Policy1000EPdSB_iS8_ddNS5_3std3__410__identityEEEvT0_T1_T2_T3_T4_T6_E12temp_storage;
	add.s32 	%r443, %r442, %r441;
	st.shared.f64 	[%r443+8], %fd10;
$L__BB5_16:
	bar.sync 	0;
	setp.ne.s32 	%p209, %r1, 0;
	@%p209 bra 	$L__BB5_72;
	ld.shared.f64 	%fd340, [_ZZN3cub18CUB_300001_SM_10006detail6reduce28DeviceReduceSingleTileKernelINS2_10policy_hubIdjN4cuda3__47maximumIvEEE10Policy1000EPdSB_iS8_ddNS5_3std3__410__identityEEEvT0_T1_T2_T3_T4_T6_E12temp_storage+16];
	setp.lt.f64 	%p210, %fd380, %fd340;
	selp.f64 	%fd341, %fd340, %fd380, %p210;
	ld.shared.f64 	%fd342, [_ZZN3cub18CUB_300001_SM_10006detail6reduce28DeviceReduceSingleTileKernelINS2_10policy_hubIdjN4cuda3__47maximumIvEEE10Policy1000EPdSB_iS8_ddNS5_3std3__410__identityEEEvT0_T1_T2_T3_T4_T6_E12temp_storage+24];
	setp.lt.f64 	%p211, %fd341, %fd342;
	selp.f64 	%fd343, %fd342, %fd341, %p211;
	ld.shared.f64 	%fd344, [_ZZN3cub18CUB_300001_SM_10006detail6reduce28DeviceReduceSingleTileKernelINS2_10policy_hubIdjN4cuda3__47maximumIvEEE10Policy1000EPdSB_iS8_ddNS5_3std3__410__identityEEEvT0_T1_T2_T3_T4_T6_E12temp_storage+32];
	setp.lt.f64 	%p212, %fd343, %fd344;
	selp.f64 	%fd345, %fd344, %fd343, %p212;
	ld.shared.f64 	%fd346, [_ZZN3cub18CUB_300001_SM_10006detail6reduce28DeviceReduceSingleTileKernelINS2_10policy_hubIdjN4cuda3__47maximumIvEEE10Policy1000EPdSB_iS8_ddNS5_3std3__410__identityEEEvT0_T1_T2_T3_T4_T6_E12temp_storage+40];
	setp.lt.f64 	%p213, %fd345, %fd346;
	selp.f64 	%fd347, %fd346, %fd345, %p213;
	ld.shared.f64 	%fd348, [_ZZN3cub18CUB_300001_SM_10006detail6reduce28DeviceReduceSingleTileKernelINS2_10policy_hubIdjN4cuda3__47maximumIvEEE10Policy1000EPdSB_iS8_ddNS5_3std3__410__identityEEEvT0_T1_T2_T3_T4_T6_E12temp_storage+48];
	setp.lt.f64 	%p214, %fd347, %fd348;
	selp.f64 	%fd349, %fd348, %fd347, %p214;
	ld.shared.f64 	%fd350, [_ZZN3cub18CUB_300001_SM_10006detail6reduce28DeviceReduceSingleTileKernelINS2_10policy_hubIdjN4cuda3__47maximumIvEEE10Policy1000EPdSB_iS8_ddNS5_3std3__410__identityEEEvT0_T1_T2_T3_T4_T6_E12temp_storage+56];
	setp.lt.f64 	%p215, %fd349, %fd350;
	selp.f64 	%fd351, %fd350, %fd349, %p215;
	ld.shared.f64 	%fd352, [_ZZN3cub18CUB_300001_SM_10006detail6reduce28DeviceReduceSingleTileKernelINS2_10policy_hubIdjN4cuda3__47maximumIvEEE10Policy1000EPdSB_iS8_ddNS5_3std3__410__identityEEEvT0_T1_T2_T3_T4_T6_E12temp_storage+64];
	setp.lt.f64 	%p216, %fd351, %fd352;
	selp.f64 	%fd380, %fd352, %fd351, %p216;
	bra.uni 	$L__BB5_72;
$L__BB5_18:
	// begin inline asm
	mov.u32 %r326, %laneid;
	// end inline asm
	and.b32  	%r377, %r1, 992;
	add.s32 	%r378, %r377, 32;
	setp.gt.s32 	%p171, %r378, %r68;
	not.b32 	%r379, %r377;
	add.s32 	%r380, %r68, %r379;
	selp.b32 	%r375, %r380, 31, %p171;
	mov.b64 	%rd182, %fd359;
	mov.b64 	{%r328, %r333}, %rd182;
	mov.b32 	%r334, 1;
	mov.b32 	%r376, -1;
	// begin inline asm
	shfl.sync.down.b32 %r327, %r328, %r334, %r375, %r376;
	// end inline asm
	// begin inline asm
	shfl.sync.down.b32 %r332, %r333, %r334, %r375, %r376;
	// end inline asm
	mov.b64 	%rd183, {%r327, %r332};
	mov.b64 	%fd280, %rd183;
	setp.lt.s32 	%p172, %r326, %r375;
	setp.lt.f64 	%p173, %fd359, %fd280;
	selp.f64 	%fd281, %fd280, %fd359, %p173;
	selp.f64 	%fd282, %fd281, %fd359, %p172;
	mov.b64 	%rd184, %fd282;
	mov.b64 	{%r338, %r343}, %rd184;
	mov.b32 	%r344, 2;
	// begin inline asm
	shfl.sync.down.b32 %r337, %r338, %r344, %r375, %r376;
	// end inline asm
	// begin inline asm
	shfl.sync.down.b32 %r342, %r343, %r344, %r375, %r376;
	// end inline asm
	mov.b64 	%rd185, {%r337, %r342};
	mov.b64 	%fd283, %rd185;
	add.s32 	%r381, %r326, 2;
	setp.gt.s32 	%p174, %r381, %r375;
	setp.lt.f64 	%p175, %fd282, %fd283;
	selp.f64 	%fd284, %fd283, %fd282, %p175;
	selp.f64 	%fd285, %fd282, %fd284, %p174;
	mov.b64 	%rd186, %fd285;
	mov.b64 	{%r348, %r353}, %rd186;
	mov.b32 	%r354, 4;
	// begin inline asm
	shfl.sync.down.b32 %r347, %r348, %r354, %r375, %r376;
	// end inline asm
	// begin inline asm
	shfl.sync.down.b32 %r352, %r353, %r354, %r375, %r376;
	// end inline asm
	mov.b64 	%rd187, {%r347, %r352};
	mov.b64 	%fd286, %rd187;
	add.s32 	%r382, %r326, 4;
	setp.gt.s32 	%p176, %r382, %r375;
	setp.lt.f64 	%p177, %fd285, %fd286;
	selp.f64 	%fd287, %fd286, %fd285, %p177;
	selp.f64 	%fd288, %fd285, %fd287, %p176;
	mov.b64 	%rd188, %fd288;
	mov.b64 	{%r358, %r363}, %rd188;
	mov.b32 	%r364, 8;
	// begin inline asm
	shfl.sync.down.b32 %r357, %r358, %r364, %r375, %r376;
	// end inline asm
	// begin inline asm
	shfl.sync.down.b32 %r362, %r363, %r364, %r375, %r376;
	// end inline asm
	mov.b64 	%rd189, {%r357, %r362};
	mov.b64 	%fd289, %rd189;
	add.s32 	%r383, %r326, 8;
	setp.gt.s32 	%p178, %r383, %r375;
	setp.lt.f64 	%p179, %fd288, %fd289;
	selp.f64 	%fd290, %fd289, %fd288, %p179;
	selp.f64 	%fd291, %fd288, %fd290, %p178;
	mov.b64 	%rd190, %fd291;
	mov.b64 	{%r368, %r373}, %rd190;
	mov.b32 	%r374, 16;
	// begin inline asm
	shfl.sync.down.b32 %r367, %r368, %r374, %r375, %r376;
	// end inline asm
	// begin inline asm
	shfl.sync.down.b32 %r372, %r373, %r374, %r375, %r376;
	// end inline asm
	mov.b64 	%rd191, {%r367, %r372};
	mov.b64 	%fd292, %rd191;
	add.s32 	%r384, %r326, 16;
	setp.gt.s32 	%p180, %r384, %r375;
	setp.lt.f64 	%p181, %fd291, %fd292;
	selp.f64 	%fd293, %fd292, %fd291, %p181;
	selp.f64 	%fd380, %fd291, %fd293, %p180;
	setp.ne.s32 	%p182, %r326, 0;
	@%p182 bra 	$L__BB5_20;
	shr.u32 	%r385, %r1, 2;
	and.b32  	%r386, %r385, 248;
	mov.u32 	%r387, _ZZN3cub18CUB_300001_SM_10006detail6reduce28DeviceReduceSingleTileKernelINS2_10policy_hubIdjN4cuda3__47maximumIvEEE10Policy1000EPdSB_iS8_ddNS5_3std3__410__identityEEEvT0_T1_T2_T3_T4_T6_E12temp_storage;
	add.s32 	%r388, %r387, %r386;
	st.shared.f64 	[%r388+8], %fd380;
$L__BB5_20:
	bar.sync 	0;
	setp.ne.s32 	%p183, %r1, 0;
	@%p183 bra 	$L__BB5_72;
	setp.gt.s32 	%p184, %r68, 32;
	ld.shared.f64 	%fd294, [_ZZN3cub18CUB_300001_SM_10006detail6reduce28DeviceReduceSingleTileKernelINS2_10policy_hubIdjN4cuda3__47maximumIvEEE10Policy1000EPdSB_iS8_ddNS5_3std3__410__identityEEEvT0_T1_T2_T3_T4_T6_E12temp_storage+16];
	setp.lt.f64 	%p185, %fd380, %fd294;
	selp.f64 	%fd296, %fd294, %fd380, %p185;
	selp.f64 	%fd297, %fd296, %fd380, %p184;
	setp.gt.s32 	%p186, %r68, 64;
	ld.shared.f64 	%fd299, [_ZZN3cub18CUB_300001_SM_10006detail6reduce28DeviceReduceSingleTileKernelINS2_10policy_hubIdjN4cuda3__47maximumIvEEE10Policy1000EPdSB_iS8_ddNS5_3std3__410__identityEEEvT0_T1_T2_T3_T4_T6_E12temp_storage+24];
	setp.lt.f64 	%p187, %fd297, %fd299;
	selp.f64 	%fd301, %fd299, %fd297, %p187;
	selp.f64 	%fd302, %fd301, %fd297, %p186;
	setp.gt.s32 	%p188, %r68, 96;
	ld.shared.f64 	%fd304, [_ZZN3cub18CUB_300001_SM_10006detail6reduce28DeviceReduceSingleTileKernelINS2_10policy_hubIdjN4cuda3__47maximumIvEEE10Policy1000EPdSB_iS8_ddNS5_3std3__410__identityEEEvT0_T1_T2_T3_T4_T6_E12temp_storage+32];
	setp.lt.f64 	%p189, %fd302, %fd304;
	selp.f64 	%fd306, %fd304, %fd302, %p189;
	selp.f64 	%fd307, %fd306, %fd302, %p188;
	setp.gt.s32 	%p190, %r68, 128;
	ld.shared.f64 	%fd309, [_ZZN3cub18CUB_300001_SM_10006detail6reduce28DeviceReduceSingleTileKernelINS2_10policy_hubIdjN4cuda3__47maximumIvEEE10Policy1000EPdSB_iS8_ddNS5_3std3__410__identityEEEvT0_T1_T2_T3_T4_T6_E12temp_storage+40];
	setp.lt.f64 	%p191, %fd307, %fd309;
	selp.f64 	%fd311, %fd309, %fd307, %p191;
	selp.f64 	%fd312, %fd311, %fd307, %p190;
	setp.gt.s32 	%p192, %r68, 160;
	ld.shared.f64 	%fd314, [_ZZN3cub18CUB_300001_SM_10006detail6reduce28DeviceReduceSingleTileKernelINS2_10policy_hubIdjN4cuda3__47maximumIvEEE10Policy1000EPdSB_iS8_ddNS5_3std3__410__identityEEEvT0_T1_T2_T3_T4_T6_E12temp_storage+48];
	setp.lt.f64 	%p193, %fd312, %fd314;
	selp.f64 	%fd316, %fd314, %fd312, %p193;
	selp.f64 	%fd317, %fd316, %fd312, %p192;
	setp.gt.s32 	%p194, %r68, 192;
	ld.shared.f64 	%fd319, [_ZZN3cub18CUB_300001_SM_10006detail6reduce28DeviceReduceSingleTileKernelINS2_10policy_hubIdjN4cuda3__47maximumIvEEE10Policy1000EPdSB_iS8_ddNS5_3std3__410__identityEEEvT0_T1_T2_T3_T4_T6_E12temp_storage+56];
	setp.lt.f64 	%p195, %fd317, %fd319;
	selp.f64 	%fd321, %fd319, %fd317, %p195;
	selp.f64 	%fd322, %fd321, %fd317, %p194;
	setp.gt.s32 	%p196, %r68, 224;
	ld.shared.f64 	%fd324, [_ZZN3cub18CUB_300001_SM_10006detail6reduce28DeviceReduceSingleTileKernelINS2_10policy_hubIdjN4cuda3__47maximumIvEEE10Policy1000EPdSB_iS8_ddNS5_3std3__410__identityEEEvT0_T1_T2_T3_T4_T6_E12temp_storage+64];
	setp.lt.f64 	%p197, %fd322, %fd324;
	selp.f64 	%fd326, %fd324, %fd322, %p197;
	selp.f64 	%fd380, %fd326, %fd322, %p196;
	bra.uni 	$L__BB5_72;
$L__BB5_22:
	mov.u32 	%r13, %tid.x;
	shl.b32 	%r14, %r13, 2;
	mul.wide.u32 	%rd126, %r14, 8;
	add.s64 	%rd116, %rd15, %rd126;
	// begin inline asm
	ld.global.nc.v2.u64 {%rd114, %rd115}, [%rd116];
	// end inline asm
	add.s64 	%rd119, %rd116, 16;
	// begin inline asm
	ld.global.nc.v2.u64 {%rd117, %rd118}, [%rd119];
	// end inline asm
	mov.b64 	%fd206, %rd114;
	mov.b64 	%fd207, %rd115;
	mov.b64 	%fd208, %rd117;
	mov.b64 	%fd209, %rd118;
	add.s64 	%rd122, %rd116, 8192;
	// begin inline asm
	ld.global.nc.v2.u64 {%rd120, %rd121}, [%rd122];
	// end inline asm
	add.s64 	%rd125, %rd116, 8208;
	// begin inline asm
	ld.global.nc.v2.u64 {%rd123, %rd124}, [%rd125];
	// end inline asm
	mov.b64 	%fd210, %rd120;
	mov.b64 	%fd211, %rd121;
	mov.b64 	%fd212, %rd123;
	mov.b64 	%fd213, %rd124;
	setp.lt.f64 	%p111, %fd206, %fd207;
	selp.f64 	%fd214, %fd207, %fd206, %p111;
	setp.lt.f64 	%p112, %fd214, %fd208;
	selp.f64 	%fd215, %fd208, %fd214, %p112;
	setp.lt.f64 	%p113, %fd215, %fd209;
	selp.f64 	%fd216, %fd209, %fd215, %p113;
	setp.lt.f64 	%p114, %fd216, %fd210;
	selp.f64 	%fd217, %fd210, %fd216, %p114;
	setp.lt.f64 	%p115, %fd217, %fd211;
	selp.f64 	%fd218, %fd211, %fd217, %p115;
	setp.lt.f64 	%p116, %fd218, %fd212;
	selp.f64 	%fd219, %fd212, %fd218, %p116;
	setp.lt.f64 	%p117, %fd219, %fd213;
	selp.f64 	%fd366, %fd213, %fd219, %p117;
	setp.lt.u32 	%p118, %r68, 4096;
	mov.b32 	%r452, 2048;
	@%p118 bra 	$L__BB5_26;
	add.s32 	%r15, %r68, -2048;
	mov.b32 	%r452, 2048;
$L__BB5_24:
	add.s32 	%r258, %r452, %r14;
	mul.wide.u32 	%rd139, %r258, 8;
	add.s64 	%rd129, %rd15, %rd139;
	// begin inline asm
	ld.global.nc.v2.u64 {%rd127, %rd128}, [%rd129];
	// end inline asm
	add.s64 	%rd132, %rd129, 16;
	// begin inline asm
	ld.global.nc.v2.u64 {%rd130, %rd131}, [%rd132];
	// end inline asm
	mov.b64 	%fd220, %rd127;
	mov.b64 	%fd221, %rd128;
	mov.b64 	%fd222, %rd130;
	mov.b64 	%fd223, %rd131;
	add.s64 	%rd135, %rd129, 8192;
	// begin inline asm
	ld.global.nc.v2.u64 {%rd133, %rd134}, [%rd135];
	// end inline asm
	add.s64 	%rd138, %rd129, 8208;
	// begin inline asm
	ld.global.nc.v2.u64 {%rd136, %rd137}, [%rd138];
	// end inline asm
	mov.b64 	%fd224, %rd133;
	mov.b64 	%fd225, %rd134;
	mov.b64 	%fd226, %rd136;
	mov.b64 	%fd227, %rd137;
	setp.lt.f64 	%p119, %fd366, %fd220;
	selp.f64 	%fd228, %fd220, %fd366, %p119;
	setp.lt.f64 	%p120, %fd228, %fd221;
	selp.f64 	%fd229, %fd221, %fd228, %p120;
	setp.lt.f64 	%p121, %fd229, %fd222;
	selp.f64 	%fd230, %fd222, %fd229, %p121;
	setp.lt.f64 	%p122, %fd230, %fd223;
	selp.f64 	%fd231, %fd223, %fd230, %p122;
	setp.lt.f64 	%p123, %fd231, %fd224;
	selp.f64 	%fd232, %fd224, %fd231, %p123;
	setp.lt.f64 	%p124, %fd232, %fd225;
	selp.f64 	%fd233, %fd225, %fd232, %p124;
	setp.lt.f64 	%p125, %fd233, %fd226;
	selp.f64 	%fd234, %fd226, %fd233, %p125;
	setp.lt.f64 	%p126, %fd234, %fd227;
	selp.f64 	%fd366, %fd227, %fd234, %p126;
	sub.s32 	%r259, %r68, %r452;
	setp.lt.s32 	%p127, %r259, 2048;
	@%p127 bra 	$L__BB5_34;
	add.s32 	%r452, %r452, 2048;
	setp.le.s32 	%p128, %r452, %r15;
	@%p128 bra 	$L__BB5_24;
$L__BB5_26:
	setp.le.s32 	%p129, %r68, %r452;
	@%p129 bra 	$L__BB5_34;
	sub.s32 	%r19, %r68, %r452;
	setp.ge.s32 	%p130, %r13, %r19;
	@%p130 bra 	$L__BB5_34;
	not.b32 	%r260, %r13;
	add.s32 	%r261, %r68, %r260;
	sub.s32 	%r20, %r261, %r452;
	and.b32  	%r262, %r20, 768;
	setp.eq.s32 	%p131, %r262, 768;
	mov.u32 	%r456, %r13;
	@%p131 bra 	$L__BB5_31;
	add.s32 	%r454, %r13, %r452;
	shr.u32 	%r263, %r20, 8;
	add.s32 	%r264, %r263, 1;
	and.b32  	%r265, %r264, 3;
	neg.s32 	%r453, %r265;
	mov.u32 	%r456, %r13;
$L__BB5_30:
	.pragma "nounroll";
	mul.wide.u32 	%rd142, %r454, 8;
	add.s64 	%rd141, %rd15, %rd142;
	// begin inline asm
	ld.global.nc.u64 %rd140, [%rd141];
	// end inline asm
	mov.b64 	%fd236, %rd140;
	setp.lt.f64 	%p132, %fd366, %fd236;
	selp.f64 	%fd366, %fd236, %fd366, %p132;
	add.s32 	%r456, %r456, 256;
	add.s32 	%r454, %r454, 256;
	add.s32 	%r453, %r453, 1;
	setp.ne.s32 	%p133, %r453, 0;
	@%p133 bra 	$L__BB5_30;
$L__BB5_31:
	setp.lt.u32 	%p134, %r20, 768;
	@%p134 bra 	$L__BB5_34;
	cvt.u64.u32 	%rd143, %r456;
	cvt.u64.u32 	%rd144, %r452;
	add.s64 	%rd145, %rd143, %rd144;
	shl.b64 	%rd146, %rd145, 3;
	add.s64 	%rd147, %rd146, %rd15;
	add.s64 	%rd203, %rd147, 4096;
	add.s32 	%r457, %r456, %r452;
$L__BB5_33:
	mul.wide.u32 	%rd156, %r457, 8;
	add.s64 	%rd149, %rd15, %rd156;
	// begin inline asm
	ld.global.nc.u64 %rd148, [%rd149];
	// end inline asm
	mov.b64 	%fd237, %rd148;
	setp.lt.f64 	%p135, %fd366, %fd237;
	selp.f64 	%fd238, %fd237, %fd366, %p135;
	add.s64 	%rd151, %rd203, -2048;
	// begin inline asm
	ld.global.nc.u64 %rd150, [%rd151];
	// end inline asm
	mov.b64 	%fd239, %rd150;
	setp.lt.f64 	%p136, %fd238, %fd239;
	selp.f64 	%fd240, %fd239, %fd238, %p136;
	// begin inline asm
	ld.global.nc.u64 %rd152, [%rd203];
	// end inline asm
	mov.b64 	%fd241, %rd152;
	setp.lt.f64 	%p137, %fd240, %fd241;
	selp.f64 	%fd242, %fd241, %fd240, %p137;
	add.s64 	%rd155, %rd203, 2048;
	// begin inline asm
	ld.global.nc.u64 %rd154, [%rd155];
	// end inline asm
	mov.b64 	%fd243, %rd154;
	setp.lt.f64 	%p138, %fd242, %fd243;
	selp.f64 	%fd366, %fd243, %fd242, %p138;
	add.s32 	%r456, %r456, 1024;
	add.s64 	%rd203, %rd203, 8192;
	add.s32 	%r457, %r457, 1024;
	setp.lt.s32 	%p139, %r456, %r19;
	@%p139 bra 	$L__BB5_33;
$L__BB5_34:
	// begin inline asm
	mov.u32 %r266, %laneid;
	// end inline asm
	mov.b64 	%rd157, %fd366;
	mov.b64 	{%r268, %r273}, %rd157;
	mov.b32 	%r274, 1;
	mov.b32 	%r315, 31;
	mov.b32 	%r316, -1;
	// begin inline asm
	shfl.sync.down.b32 %r267, %r268, %r274, %r315, %r316;
	// end inline asm
	// begin inline asm
	shfl.sync.down.b32 %r272, %r273, %r274, %r315, %r316;
	// end inline asm
	mov.b64 	%rd158, {%r267, %r272};
	mov.b64 	%fd244, %rd158;
	setp.gt.s32 	%p140, %r266, 30;
	setp.lt.f64 	%p141, %fd366, %fd244;
	selp.f64 	%fd245, %fd244, %fd366, %p141;
	selp.f64 	%fd246, %fd366, %fd245, %p140;
	mov.b64 	%rd159, %fd246;
	mov.b64 	{%r278, %r283}, %rd159;
	mov.b32 	%r284, 2;
	// begin inline asm
	shfl.sync.down.b32 %r277, %r278, %r284, %r315, %r316;
	// end inline asm
	// begin inline asm
	shfl.sync.down.b32 %r282, %r283, %r284, %r315, %r316;
	// end inline asm
	mov.b64 	%rd160, {%r277, %r282};
	mov.b64 	%fd247, %rd160;
	setp.gt.s32 	%p142, %r266, 29;
	setp.lt.f64 	%p143, %fd246, %fd247;
	selp.f64 	%fd248, %fd247, %fd246, %p143;
	selp.f64 	%fd249, %fd246, %fd248, %p142;
	mov.b64 	%rd161, %fd249;
	mov.b64 	{%r288, %r293}, %rd161;
	mov.b32 	%r294, 4;
	// begin inline asm
	shfl.sync.down.b32 %r287, %r288, %r294, %r315, %r316;
	// end inline asm
	// begin inline asm
	shfl.sync.down.b32 %r292, %r293, %r294, %r315, %r316;
	// end inline asm
	mov.b64 	%rd162, {%r287, %r292};
	mov.b64 	%fd250, %rd162;
	setp.gt.s32 	%p144, %r266, 27;
	setp.lt.f64 	%p145, %fd249, %fd250;
	selp.f64 	%fd251, %fd250, %fd249, %p145;
	selp.f64 	%fd252, %fd249, %fd251, %p144;
	mov.b64 	%rd163, %fd252;
	mov.b64 	{%r298, %r303}, %rd163;
	mov.b32 	%r304, 8;
	// begin inline asm
	shfl.sync.down.b32 %r297, %r298, %r304, %r315, %r316;
	// end inline asm
	// begin inline asm
	shfl.sync.down.b32 %r302, %r303, %r304, %r315, %r316;
	// end inline asm
	mov.b64 	%rd164, {%r297, %r302};
	mov.b64 	%fd253, %rd164;
	setp.gt.s32 	%p146, %r266, 23;
	setp.lt.f64 	%p147, %fd252, %fd253;
	selp.f64 	%fd254, %fd253, %fd252, %p147;
	selp.f64 	%fd255, %fd252, %fd254, %p146;
	mov.b64 	%rd165, %fd255;
	mov.b64 	{%r308, %r313}, %rd165;
	mov.b32 	%r314, 16;
	// begin inline asm
	shfl.sync.down.b32 %r307, %r308, %r314, %r315, %r316;
	// end inline asm
	// begin inline asm
	shfl.sync.down.b32 %r312, %r313, %r314, %r315, %r316;
	// end inline asm
	mov.b64 	%rd166, {%r307, %r312};
	mov.b64 	%fd256, %rd166;
	setp.gt.s32 	%p148, %r266, 15;
	setp.lt.f64 	%p149, %fd255, %fd256;
	selp.f64 	%fd26, %fd256, %fd255, %p149;
	selp.f64 	%fd380, %fd255, %fd26, %p148;
	setp.ne.s32 	%p150, %r266, 0;
	@%p150 bra 	$L__BB5_36;
	shr.u32 	%r317, %r13, 2;
	and.b32  	%r318, %r317, 248;
	mov.u32 	%r319, _ZZN3cub18CUB_300001_SM_10006detail6reduce28DeviceReduceSingleTileKernelINS2_10policy_hubIdjN4cuda3__47maximumIvEEE10Policy1000EPdSB_iS8_ddNS5_3std3__410__identityEEEvT0_T1_T2_T3_T4_T6_E12temp_storage;
	add.s32 	%r320, %r319, %r318;
	st.shared.f64 	[%r320+8], %fd26;
$L__BB5_36:
	bar.sync 	0;
	setp.ne.s32 	%p151, %r13, 0;
	@%p151 bra 	$L__BB5_72;
	ld.shared.f64 	%fd257, [_ZZN3cub18CUB_300001_SM_10006detail6reduce28DeviceReduceSingleTileKernelINS2_10policy_hubIdjN4cuda3__47maximumIvEEE10Policy1000EPdSB_iS8_ddNS5_3std3__410__identityEEEvT0_T1_T2_T3_T4_T6_E12temp_storage+16];
	setp.lt.f64 	%p152, %fd380, %fd257;
	selp.f64 	%fd258, %fd257, %fd380, %p152;
	ld.shared.f64 	%fd259, [_ZZN3cub18CUB_300001_SM_10006detail6reduce28DeviceReduceSingleTileKernelINS2_10policy_hubIdjN4cuda3__47maximumIvEEE10Policy1000EPdSB_iS8_ddNS5_3std3__410__identityEEEvT0_T1_T2_T3_T4_T6_E12temp_storage+24];
	setp.lt.f64 	%p153, %fd258, %fd259;
	selp.f64 	%fd260, %fd259, %fd258, %p153;
	ld.shared.f64 	%fd261, [_ZZN3cub18CUB_300001_SM_10006detail6reduce28DeviceReduceSingleTileKernelINS2_10policy_hubIdjN4cuda3__47maximumIvEEE10Policy1000EPdSB_iS8_ddNS5_3std3__410__identityEEEvT0_T1_T2_T3_T4_T6_E12temp_storage+32];
	setp.lt.f64 	%p154, %fd260, %fd261;
	selp.f64 	%fd262, %fd261, %fd260, %p154;
	ld.shared.f64 	%fd263, [_ZZN3cub18CUB_300001_SM_10006detail6reduce28DeviceReduceSingleTileKernelINS2_10policy_hubIdjN4cuda3__47maximumIvEEE10Policy1000EPdSB_iS8_ddNS5_3std3__410__identityEEEvT0_T1_T2_T3_T4_T6_E12temp_storage+40];
	setp.lt.f64 	%p155, %fd262, %fd263;
	selp.f64 	%fd264, %fd263, %fd262, %p155;
	ld.shared.f64 	%fd265, [_ZZN3cub18CUB_300001_SM_10006detail6reduce28DeviceReduceSingleTileKernelINS2_10policy_hubIdjN4cuda3__47maximumIvEEE10Policy1000EPdSB_iS8_ddNS5_3std3__410__identityEEEvT0_T1_T2_T3_T4_T6_E12temp_storage+48];
	setp.lt.f64 	%p156, %fd264, %fd265;
	selp.f64 	%fd266, %fd265, %fd264, %p156;
	ld.shared.f64 	%fd267, [_ZZN3cub18CUB_300001_SM_10006detail6reduce28DeviceReduceSingleTileKernelINS2_10policy_hubIdjN4cuda3__47maximumIvEEE10Policy1000EPdSB_iS8_ddNS5_3std3__410__identityEEEvT0_T1_T2_T3_T4_T6_E12temp_storage+56];
	setp.lt.f64 	%p157, %fd266, %fd267;
	selp.f64 	%fd268, %fd267, %fd266, %p157;
	ld.shared.f64 	%fd269, [_ZZN3cub18CUB_300001_SM_10006detail6reduce28DeviceReduceSingleTileKernelINS2_10policy_hubIdjN4cuda3__47maximumIvEEE10Policy1000EPdSB_iS8_ddNS5_3std3__410__identityEEEvT0_T1_T2_T3_T4_T6_E12temp_storage+64];
	setp.lt.f64 	%p158, %fd268, %fd269;
	selp.f64 	%fd380, %fd269, %fd268, %p158;
	bra.uni 	$L__BB5_72;
$L__BB5_38:
	setp.gt.s32 	%p3, %r68, 2047;
	@%p3 bra 	$L__BB5_56;
	mov.u32 	%r35, %tid.x;
	setp.ge.s32 	%p52, %r35, %r68;
	mov.f64 	%fd372, 0d0000000000000000;
	mov.u32 	%r462, %r35;
	@%p52 bra 	$L__BB5_41;
	mul.wide.u32 	%rd81, %r35, 8;
	add.s64 	%rd80, %rd15, %rd81;
	// begin inline asm
	ld.global.nc.u64 %rd79, [%rd80];
	// end inline asm
	mov.b64 	%fd372, %rd79;
	add.s32 	%r462, %r35, 256;
$L__BB5_41:
	setp.ge.s32 	%p53, %r462, %r68;
	@%p53 bra 	$L__BB5_47;
	not.b32 	%r133, %r462;
	add.s32 	%r38, %r68, %r133;
	and.b32  	%r134, %r38, 768;
	setp.eq.s32 	%p54, %r134, 768;
	@%p54 bra 	$L__BB5_45;
	mul.wide.u32 	%rd82, %r462, 8;
	add.s64 	%rd204, %rd15, %rd82;
	shr.u32 	%r135, %r38, 8;
	add.s32 	%r136, %r135, 1;
	and.b32  	%r137, %r136, 3;
	neg.s32 	%r460, %r137;
$L__BB5_44:
	.pragma "nounroll";
	// begin inline asm
	ld.global.nc.u64 %rd83, [%rd204];
	// end inline asm
	mov.b64 	%fd125, %rd83;
	setp.lt.f64 	%p55, %fd372, %fd125;
	selp.f64 	%fd372, %fd125, %fd372, %p55;
	add.s32 	%r462, %r462, 256;
	add.s64 	%rd204, %rd204, 2048;
	add.s32 	%r460, %r460, 1;
	setp.ne.s32 	%p56, %r460, 0;
	@%p56 bra 	$L__BB5_44;
$L__BB5_45:
	setp.lt.u32 	%p57, %r38, 768;
	@%p57 bra 	$L__BB5_47;
$L__BB5_46:
	mul.wide.s32 	%rd93, %r462, 8;
	add.s64 	%rd86, %rd15, %rd93;
	// begin inline asm
	ld.global.nc.u64 %rd85, [%rd86];
	// end inline asm
	mov.b64 	%fd126, %rd85;
	setp.lt.f64 	%p58, %fd372, %fd126;
	selp.f64 	%fd127, %fd126, %fd372, %p58;
	add.s64 	%rd88, %rd86, 2048;
	// begin inline asm
	ld.global.nc.u64 %rd87, [%rd88];
	// end inline asm
	mov.b64 	%fd128, %rd87;
	setp.lt.f64 	%p59, %fd127, %fd128;
	selp.f64 	%fd129, %fd128, %fd127, %p59;
	add.s64 	%rd90, %rd86, 4096;
	// begin inline asm
	ld.global.nc.u64 %rd89, [%rd90];
	// end inline asm
	mov.b64 	%fd130, %rd89;
	setp.lt.f64 	%p60, %fd129, %fd130;
	selp.f64 	%fd131, %fd130, %fd129, %p60;
	add.s64 	%rd92, %rd86, 6144;
	// begin inline asm
	ld.global.nc.u64 %rd91, [%rd92];
	// end inline asm
	mov.b64 	%fd132, %rd91;
	setp.lt.f64 	%p61, %fd131, %fd132;
	selp.f64 	%fd372, %fd132, %fd131, %p61;
	add.s32 	%r462, %r462, 1024;
	setp.lt.s32 	%p62, %r462, %r68;
	@%p62 bra 	$L__BB5_46;
$L__BB5_47:
	setp.lt.s32 	%p63, %r68, 256;
	@%p63 bra 	$L__BB5_52;
	// begin inline asm
	mov.u32 %r201, %laneid;
	// end inline asm
	mov.b64 	%rd104, %fd372;
	mov.b64 	{%r203, %r208}, %rd104;
	mov.b32 	%r209, 1;
	mov.b32 	%r250, 31;
	mov.b32 	%r251, -1;
	// begin inline asm
	shfl.sync.down.b32 %r202, %r203, %r209, %r250, %r251;
	// end inline asm
	// begin inline asm
	shfl.sync.down.b32 %r207, %r208, %r209, %r250, %r251;
	// end inline asm
	mov.b64 	%rd105, {%r202, %r207};
	mov.b64 	%fd180, %rd105;
	setp.gt.s32 	%p91, %r201, 30;
	setp.lt.f64 	%p92, %fd372, %fd180;
	selp.f64 	%fd181, %fd180, %fd372, %p92;
	selp.f64 	%fd182, %fd372, %fd181, %p91;
	mov.b64 	%rd106, %fd182;
	mov.b64 	{%r213, %r218}, %rd106;
	mov.b32 	%r219, 2;
	// begin inline asm
	shfl.sync.down.b32 %r212, %r213, %r219, %r250, %r251;
	// end inline asm
	// begin inline asm
	shfl.sync.down.b32 %r217, %r218, %r219, %r250, %r251;
	// end inline asm
	mov.b64 	%rd107, {%r212, %r217};
	mov.b64 	%fd183, %rd107;
	setp.gt.s32 	%p93, %r201, 29;
	setp.lt.f64 	%p94, %fd182, %fd183;
	selp.f64 	%fd184, %fd183, %fd182, %p94;
	selp.f64 	%fd185, %fd182, %fd184, %p93;
	mov.b64 	%rd108, %fd185;
	mov.b64 	{%r223, %r228}, %rd108;
	mov.b32 	%r229, 4;
	// begin inline asm
	shfl.sync.down.b32 %r222, %r223, %r229, %r250, %r251;
	// end inline asm
	// begin inline asm
	shfl.sync.down.b32 %r227, %r228, %r229, %r250, %r251;
	// end inline asm
	mov.b64 	%rd109, {%r222, %r227};
	mov.b64 	%fd186, %rd109;
	setp.gt.s32 	%p95, %r201, 27;
	setp.lt.f64 	%p96, %fd185, %fd186;
	selp.f64 	%fd187, %fd186, %fd185, %p96;
	selp.f64 	%fd188, %fd185, %fd187, %p95;
	mov.b64 	%rd110, %fd188;
	mov.b64 	{%r233, %r238}, %rd110;
	mov.b32 	%r239, 8;
	// begin inline asm
	shfl.sync.down.b32 %r232, %r233, %r239, %r250, %r251;
	// end inline asm
	// begin inline asm
	shfl.sync.down.b32 %r237, %r238, %r239, %r250, %r251;
	// end inline asm
	mov.b64 	%rd111, {%r232, %r237};
	mov.b64 	%fd189, %rd111;
	setp.gt.s32 	%p97, %r201, 23;
	setp.lt.f64 	%p98, %fd188, %fd189;
	selp.f64 	%fd190, %fd189, %fd188, %p98;
	selp.f64 	%fd191, %fd188, %fd190, %p97;
	mov.b64 	%rd112, %fd191;
	mov.b64 	{%r243, %r248}, %rd112;
	mov.b32 	%r249, 16;
	// begin inline asm
	shfl.sync.down.b32 %r242, %r243, %r249, %r250, %r251;
	// end inline asm
	// begin inline asm
	shfl.sync.down.b32 %r247, %r248, %r249, %r250, %r251;
	// end inline asm
	mov.b64 	%rd113, {%r242, %r247};
	mov.b64 	%fd192, %rd113;
	setp.gt.s32 	%p99, %r201, 15;
	setp.lt.f64 	%p100, %fd191, %fd192;
	selp.f64 	%fd38, %fd192, %fd191, %p100;
	selp.f64 	%fd380, %fd191, %fd38, %p99;
	setp.ne.s32 	%p101, %r201, 0;
	@%p101 bra 	$L__BB5_50;
	shr.u32 	%r252, %r35, 2;
	and.b32  	%r253, %r252, 248;
	mov.u32 	%r254, _ZZN3cub18CUB_300001_SM_10006detail6reduce28DeviceReduceSingleTileKernelINS2_10policy_hubIdjN4cuda3__47maximumIvEEE10Policy1000EPdSB_iS8_ddNS5_3std3__410__identityEEEvT0_T1_T2_T3_T4_T6_E12temp_storage;
	add.s32 	%r255, %r254, %r253;
	st.shared.f64 	[%r255+8], %fd38;
$L__BB5_50:
	bar.sync 	0;
	setp.ne.s32 	%p102, %r35, 0;
	@%p102 bra 	$L__BB5_72;
	ld.shared.f64 	%fd193, [_ZZN3cub18CUB_300001_SM_10006detail6reduce28DeviceReduceSingleTileKernelINS2_10policy_hubIdjN4cuda3__47maximumIvEEE10Policy1000EPdSB_iS8_ddNS5_3std3__410__identityEEEvT0_T1_T2_T3_T4_T6_E12temp_storage+16];
	setp.lt.f64 	%p103, %fd380, %fd193;
	selp.f64 	%fd194, %fd193, %fd380, %p103;
	ld.shared.f64 	%fd195, [_ZZN3cub18CUB_300001_SM_10006detail6reduce28DeviceReduceSingleTileKernelINS2_10policy_hubIdjN4cuda3__47maximumIvEEE10Policy1000EPdSB_iS8_ddNS5_3std3__410__identityEEEvT0_T1_T2_T3_T4_T6_E12temp_storage+24];
	setp.lt.f64 	%p104, %fd194, %fd195;
	selp.f64 	%fd196, %fd195, %fd194, %p104;
	ld.shared.f64 	%fd197, [_ZZN3cub18CUB_300001_SM_10006detail6reduce28DeviceReduceSingleTileKernelINS2_10policy_hubIdjN4cuda3__47maximumIvEEE10Policy1000EPdSB_iS8_ddNS5_3std3__410__identityEEEvT0_T1_T2_T3_T4_T6_E12temp_storage+32];
	setp.lt.f64 	%p105, %fd196, %fd197;
	selp.f64 	%fd198, %fd197, %fd196, %p105;
	ld.shared.f64 	%fd199, [_ZZN3cub18CUB_300001_SM_10006detail6reduce28DeviceReduceSingleTileKernelINS2_10policy_hubIdjN4cuda3__47maximumIvEEE10Policy1000EPdSB_iS8_ddNS5_3std3__410__identityEEEvT0_T1_T2_T3_T4_T6_E12temp_storage+40];
	setp.lt.f64 	%p106, %fd198, %fd199;
	selp.f64 	%fd200, %fd199, %fd198, %p106;
	ld.shared.f64 	%fd201, [_ZZN3cub18CUB_300001_SM_10006detail6reduce28DeviceReduceSingleTileKernelINS2_10policy_hubIdjN4cuda3__47maximumIvEEE10Policy1000EPdSB_iS8_ddNS5_3std3__410__identityEEEvT0_T1_T2_T3_T4_T6_E12temp_storage+48];
	setp.lt.f64 	%p107, %fd200, %fd201;
	selp.f64 	%fd202, %fd201, %fd200, %p107;
	ld.shared.f64 	%fd203, [_ZZN3cub18CUB_300001_SM_10006detail6reduce28DeviceReduceSingleTileKernelINS2_10policy_hubIdjN4cuda3__47maximumIvEEE10Policy1000EPdSB_iS8_ddNS5_3std3__410__identityEEEvT0_T1_T2_T3_T4_T6_E12temp_storage+56];
	setp.lt.f64 	%p108, %fd202, %fd203;
	selp.f64 	%fd204, %fd203, %fd202, %p108;
	ld.shared.f64 	%fd205, [_ZZN3cub18CUB_300001_SM_10006detail6reduce28DeviceReduceSingleTileKernelINS2_10policy_hubIdjN4cuda3__47maximumIvEEE10Policy1000EPdSB_iS8_ddNS5_3std3__410__identityEEEvT0_T1_T2_T3_T4_T6_E12temp_storage+64];
	setp.lt.f64 	%p109, %fd204, %fd205;
	selp.f64 	%fd380, %fd205, %fd204, %p109;
	bra.uni 	$L__BB5_72;
$L__BB5_52:
	// begin inline asm
	mov.u32 %r138, %laneid;
	// end inline asm
	and.b32  	%r189, %r35, 992;
	add.s32 	%r190, %r189, 32;
	setp.gt.s32 	%p64, %r190, %r68;
	not.b32 	%r191, %r189;
	add.s32 	%r192, %r68, %r191;
	selp.b32 	%r187, %r192, 31, %p64;
	mov.b64 	%rd94, %fd372;
	mov.b64 	{%r140, %r145}, %rd94;
	mov.b32 	%r146, 1;
	mov.b32 	%r188, -1;
	// begin inline asm
	shfl.sync.down.b32 %r139, %r140, %r146, %r187, %r188;
	// end inline asm
	// begin inline asm
	shfl.sync.down.b32 %r144, %r145, %r146, %r187, %r188;
	// end inline asm
	mov.b64 	%rd95, {%r139, %r144};
	mov.b64 	%fd133, %rd95;
	setp.lt.s32 	%p65, %r138, %r187;
	setp.lt.f64 	%p66, %fd372, %fd133;
	selp.f64 	%fd134, %fd133, %fd372, %p66;
	selp.f64 	%fd135, %fd134, %fd372, %p65;
	mov.b64 	%rd96, %fd135;
	mov.b64 	{%r150, %r155}, %rd96;
	mov.b32 	%r156, 2;
	// begin inline asm
	shfl.sync.down.b32 %r149, %r150, %r156, %r187, %r188;
	// end inline asm
	// begin inline asm
	shfl.sync.down.b32 %r154, %r155, %r156, %r187, %r188;
	// end inline asm
	mov.b64 	%rd97, {%r149, %r154};
	mov.b64 	%fd136, %rd97;
	add.s32 	%r193, %r138, 2;
	setp.gt.s32 	%p67, %r193, %r187;
	setp.lt.f64 	%p68, %fd135, %fd136;
	selp.f64 	%fd137, %fd136, %fd135, %p68;
	selp.f64 	%fd138, %fd135, %fd137, %p67;
	mov.b64 	%rd98, %fd138;
	mov.b64 	{%r160, %r165}, %rd98;
	mov.b32 	%r166, 4;
	// begin inline asm
	shfl.sync.down.b32 %r159, %r160, %r166, %r187, %r188;
	// end inline asm
	// begin inline asm
	shfl.sync.down.b32 %r164, %r165, %r166, %r187, %r188;
	// end inline asm
	mov.b64 	%rd99, {%r159, %r164};
	mov.b64 	%fd139, %rd99;
	add.s32 	%r194, %r138, 4;
	setp.gt.s32 	%p69, %r194, %r187;
	setp.lt.f64 	%p70, %fd138, %fd139;
	selp.f64 	%fd140, %fd139, %fd138, %p70;
	selp.f64 	%fd141, %fd138, %fd140, %p69;
	mov.b64 	%rd100, %fd141;
	mov.b64 	{%r170, %r175}, %rd100;
	mov.b32 	%r176, 8;
	// begin inline asm
	shfl.sync.down.b32 %r169, %r170, %r176, %r187, %r188;
	// end inline asm
	// begin inline asm
	shfl.sync.down.b32 %r174, %r175, %r176, %r187, %r188;
	// end inline asm
	mov.b64 	%rd101, {%r169, %r174};
	mov.b64 	%fd142, %rd101;
	add.s32 	%r195, %r138, 8;
	setp.gt.s32 	%p71, %r195, %r187;
	setp.lt.f64 	%p72, %fd141, %fd142;
	selp.f64 	%fd143, %fd142, %fd141, %p72;
	selp.f64 	%fd144, %fd141, %fd143, %p71;
	mov.b64 	%rd102, %fd144;
	mov.b64 	{%r180, %r185}, %rd102;
	mov.b32 	%r186, 16;
	// begin inline asm
	shfl.sync.down.b32 %r179, %r180, %r186, %r187, %r188;
	// end inline asm
	// begin inline asm
	shfl.sync.down.b32 %r184, %r185, %r186, %r187, %r188;
	// end inline asm
	mov.b64 	%rd103, {%r179, %r184};
	mov.b64 	%fd145, %rd103;
	add.s32 	%r196, %r138, 16;
	setp.gt.s32 	%p73, %r196, %r187;
	setp.lt.f64 	%p74, %fd144, %fd145;
	selp.f64 	%fd146, %fd145, %fd144, %p74;
	selp.f64 	%fd380, %fd144, %fd146, %p73;
	setp.ne.s32 	%p75, %r138, 0;
	@%p75 bra 	$L__BB5_54;
	shr.u32 	%r197, %r35, 2;
	and.b32  	%r198, %r197, 248;
	mov.u32 	%r199, _ZZN3cub18CUB_300001_SM_10006detail6reduce28DeviceReduceSingleTileKernelINS2_10policy_hubIdjN4cuda3__47maximumIvEEE10Policy1000EPdSB_iS8_ddNS5_3std3__410__identityEEEvT0_T1_T2_T3_T4_T6_E12temp_storage;
	add.s32 	%r200, %r199, %r198;
	st.shared.f64 	[%r200+8], %fd380;
$L__BB5_54:
	bar.sync 	0;
	setp.ne.s32 	%p76, %r35, 0;
	@%p76 bra 	$L__BB5_72;
	setp.gt.s32 	%p77, %r68, 32;
	ld.shared.f64 	%fd147, [_ZZN3cub18CUB_300001_SM_10006detail6reduce28DeviceReduceSingleTileKernelINS2_10policy_hubIdjN4cuda3__47maximumIvEEE10Policy1000EPdSB_iS8_ddNS5_3std3__410__identityEEEvT0_T1_T2_T3_T4_T6_E12temp_storage+16];
	setp.lt.f64 	%p78, %fd380, %fd147;
	selp.f64 	%fd149, %fd147, %fd380, %p78;
	selp.f64 	%fd150, %fd149, %fd380, %p77;
	setp.gt.s32 	%p79, %r68, 64;
	ld.shared.f64 	%fd152, [_ZZN3cub18CUB_300001_SM_10006detail6reduce28DeviceReduceSingleTileKernelINS2_10policy_hubIdjN4cuda3__47maximumIvEEE10Policy1000EPdSB_iS8_ddNS5_3std3__410__identityEEEvT0_T1_T2_T3_T4_T6_E12temp_storage+24];
	setp.lt.f64 	%p80, %fd150, %fd152;
	selp.f64 	%fd154, %fd152, %fd150, %p80;
	selp.f64 	%fd155, %fd154, %fd150, %p79;
	setp.gt.s32 	%p81, %r68, 96;
	ld.shared.f64 	%fd157, [_ZZN3cub18CUB_300001_SM_10006detail6reduce28DeviceReduceSingleTileKernelINS2_10policy_hubIdjN4cuda3__47maximumIvEEE10Policy1000EPdSB_iS8_ddNS5_3std3__410__identityEEEvT0_T1_T2_T3_T4_T6_E12temp_storage+32];
	setp.lt.f64 	%p82, %fd155, %fd157;
	selp.f64 	%fd159, %fd157, %fd155, %p82;
	selp.f64 	%fd160, %fd159, %fd155, %p81;
	setp.gt.s32 	%p83, %r68, 128;
	ld.shared.f64 	%fd162, [_ZZN3cub18CUB_300001_SM_10006detail6reduce28DeviceReduceSingleTileKernelINS2_10policy_hubIdjN4cuda3__47maximumIvEEE10Policy1000EPdSB_iS8_ddNS5_3std3__410__identityEEEvT0_T1_T2_T3_T4_T6_E12temp_storage+40];
	setp.lt.f64 	%p84, %fd160, %fd162;
	selp.f64 	%fd164, %fd162, %fd160, %p84;
	selp.f64 	%fd165, %fd164, %fd160, %p83;
	setp.gt.s32 	%p85, %r68, 160;
	ld.shared.f64 	%fd167, [_ZZN3cub18CUB_300001_SM_10006detail6reduce28DeviceReduceSingleTileKernelINS2_10policy_hubIdjN4cuda3__47maximumIvEEE10Policy1000EPdSB_iS8_ddNS5_3std3__410__identityEEEvT0_T1_T2_T3_T4_T6_E12temp_storage+48];
	setp.lt.f64 	%p86, %fd165, %fd167;
	selp.f64 	%fd169, %fd167, %fd165, %p86;
	selp.f64 	%fd170, %fd169, %fd165, %p85;
	setp.gt.s32 	%p87, %r68, 192;
	ld.shared.f64 	%fd172, [_ZZN3cub18CUB_300001_SM_10006detail6reduce28DeviceReduceSingleTileKernelINS2_10policy_hubIdjN4cuda3__47maximumIvEEE10Policy1000EPdSB_iS8_ddNS5_3std3__410__identityEEEvT0_T1_T2_T3_T4_T6_E12temp_storage+56];
	setp.lt.f64 	%p88, %fd170, %fd172;
	selp.f64 	%fd174, %fd172, %fd170, %p88;
	selp.f64 	%fd175, %fd174, %fd170, %p87;
	setp.gt.s32 	%p89, %r68, 224;
	ld.shared.f64 	%fd177, [_ZZN3cub18CUB_300001_SM_10006detail6reduce28DeviceReduceSingleTileKernelINS2_10policy_hubIdjN4cuda3__47maximumIvEEE10Policy1000EPdSB_iS8_ddNS5_3std3__410__identityEEEvT0_T1_T2_T3_T4_T6_E12temp_storage+64];
	setp.lt.f64 	%p90, %fd175, %fd177;
	selp.f64 	%fd179, %fd177, %fd175, %p90;
	selp.f64 	%fd380, %fd179, %fd175, %p89;
	bra.uni 	$L__BB5_72;
$L__BB5_56:
	mov.u32 	%r47, %tid.x;
	mul.wide.u32 	%rd34, %r47, 8;
	add.s64 	%rd19, %rd15, %rd34;
	// begin inline asm
	ld.global.nc.u64 %rd18, [%rd19];
	// end inline asm
	mov.b64 	%fd59, %rd18;
	add.s64 	%rd21, %rd19, 2048;
	// begin inline asm
	ld.global.nc.u64 %rd20, [%rd21];
	// end inline asm
	mov.b64 	%fd60, %rd20;
	add.s64 	%rd23, %rd19, 4096;
	// begin inline asm
	ld.global.nc.u64 %rd22, [%rd23];
	// end inline asm
	mov.b64 	%fd61, %rd22;
	add.s64 	%rd25, %rd19, 6144;
	// begin inline asm
	ld.global.nc.u64 %rd24, [%rd25];
	// end inline asm
	mov.b64 	%fd62, %rd24;
	add.s64 	%rd27, %rd19, 8192;
	// begin inline asm
	ld.global.nc.u64 %rd26, [%rd27];
	// end inline asm
	mov.b64 	%fd63, %rd26;
	add.s64 	%rd29, %rd19, 10240;
	// begin inline asm
	ld.global.nc.u64 %rd28, [%rd29];
	// end inline asm
	mov.b64 	%fd64, %rd28;
	add.s64 	%rd31, %rd19, 12288;
	// begin inline asm
	ld.global.nc.u64 %rd30, [%rd31];
	// end inline asm
	mov.b64 	%fd65, %rd30;
	add.s64 	%rd33, %rd19, 14336;
	// begin inline asm
	ld.global.nc.u64 %rd32, [%rd33];
	// end inline asm
	mov.b64 	%fd66, %rd32;
	setp.lt.f64 	%p4, %fd59, %fd60;
	selp.f64 	%fd67, %fd60, %fd59, %p4;
	setp.lt.f64 	%p5, %fd67, %fd61;
	selp.f64 	%fd68, %fd61, %fd67, %p5;
	setp.lt.f64 	%p6, %fd68, %fd62;
	selp.f64 	%fd69, %fd62, %fd68, %p6;
	setp.lt.f64 	%p7, %fd69, %fd63;
	selp.f64 	%fd70, %fd63, %fd69, %p7;
	setp.lt.f64 	%p8, %fd70, %fd64;
	selp.f64 	%fd71, %fd64, %fd70, %p8;
	setp.lt.f64 	%p9, %fd71, %fd65;
	selp.f64 	%fd72, %fd65, %fd71, %p9;
	setp.lt.f64 	%p10, %fd72, %fd66;
	selp.f64 	%fd379, %fd66, %fd72, %p10;
	setp.lt.u32 	%p11, %r68, 4096;
	mov.b32 	%r465, 2048;
	@%p11 bra 	$L__BB5_60;
	add.s32 	%r48, %r68, -2048;
	mov.b32 	%r465, 2048;
$L__BB5_58:
	mul.wide.s32 	%rd51, %r465, 8;
	add.s64 	%rd36, %rd19, %rd51;
	// begin inline asm
	ld.global.nc.u64 %rd35, [%rd36];
	// end inline asm
	mov.b64 	%fd73, %rd35;
	add.s64 	%rd38, %rd36, 2048;
	// begin inline asm
	ld.global.nc.u64 %rd37, [%rd38];
	// end inline asm
	mov.b64 	%fd74, %rd37;
	add.s64 	%rd40, %rd36, 4096;
	// begin inline asm
	ld.global.nc.u64 %rd39, [%rd40];
	// end inline asm
	mov.b64 	%fd75, %rd39;
	add.s64 	%rd42, %rd36, 6144;
	// begin inline asm
	ld.global.nc.u64 %rd41, [%rd42];
	// end inline asm
	mov.b64 	%fd76, %rd41;
	add.s64 	%rd44, %rd36, 8192;
	// begin inline asm
	ld.global.nc.u64 %rd43, [%rd44];
	// end inline asm
	mov.b64 	%fd77, %rd43;
	add.s64 	%rd46, %rd36, 10240;
	// begin inline asm
	ld.global.nc.u64 %rd45, [%rd46];
	// end inline asm
	mov.b64 	%fd78, %rd45;
	add.s64 	%rd48, %rd36, 12288;
	// begin inline asm
	ld.global.nc.u64 %rd47, [%rd48];
	// end inline asm
	mov.b64 	%fd79, %rd47;
	add.s64 	%rd50, %rd36, 14336;
	// begin inline asm
	ld.global.nc.u64 %rd49, [%rd50];
	// end inline asm
	mov.b64 	%fd80, %rd49;
	setp.lt.f64 	%p12, %fd379, %fd73;
	selp.f64 	%fd81, %fd73, %fd379, %p12;
	setp.lt.f64 	%p13, %fd81, %fd74;
	selp.f64 	%fd82, %fd74, %fd81, %p13;
	setp.lt.f64 	%p14, %fd82, %fd75;
	selp.f64 	%fd83, %fd75, %fd82, %p14;
	setp.lt.f64 	%p15, %fd83, %fd76;
	selp.f64 	%fd84, %fd76, %fd83, %p15;
	setp.lt.f64 	%p16, %fd84, %fd77;
	selp.f64 	%fd85, %fd77, %fd84, %p16;
	setp.lt.f64 	%p17, %fd85, %fd78;
	selp.f64 	%fd86, %fd78, %fd85, %p17;
	setp.lt.f64 	%p18, %fd86, %fd79;
	selp.f64 	%fd87, %fd79, %fd86, %p18;
	setp.lt.f64 	%p19, %fd87, %fd80;
	selp.f64 	%fd379, %fd80, %fd87, %p19;
	sub.s32 	%r71, %r68, %r465;
	setp.lt.s32 	%p20, %r71, 2048;
	@%p20 bra 	$L__BB5_68;
	add.s32 	%r465, %r465, 2048;
	setp.le.s32 	%p21, %r465, %r48;
	@%p21 bra 	$L__BB5_58;
$L__BB5_60:
	setp.le.s32 	%p22, %r68, %r465;
	@%p22 bra 	$L__BB5_68;
	sub.s32 	%r52, %r68, %r465;
	setp.ge.s32 	%p23, %r47, %r52;
	@%p23 bra 	$L__BB5_68;
	not.b32 	%r72, %r47;
	add.s32 	%r73, %r68, %r72;
	sub.s32 	%r53, %r73, %r465;
	and.b32  	%r74, %r53, 768;
	setp.eq.s32 	%p24, %r74, 768;
	mov.u32 	%r469, %r47;
	@%p24 bra 	$L__BB5_65;
	add.s32 	%r467, %r47, %r465;
	shr.u32 	%r75, %r53, 8;
	add.s32 	%r76, %r75, 1;
	and.b32  	%r77, %r76, 3;
	neg.s32 	%r466, %r77;
	mov.u32 	%r469, %r47;
$L__BB5_64:
	.pragma "nounroll";
	mul.wide.u32 	%rd54, %r467, 8;
	add.s64 	%rd53, %rd15, %rd54;
	// begin inline asm
	ld.global.nc.u64 %rd52, [%rd53];
	// end inline asm
	mov.b64 	%fd89, %rd52;
	setp.lt.f64 	%p25, %fd379, %fd89;
	selp.f64 	%fd379, %fd89, %fd379, %p25;
	add.s32 	%r469, %r469, 256;
	add.s32 	%r467, %r467, 256;
	add.s32 	%r466, %r466, 1;
	setp.ne.s32 	%p26, %r466, 0;
	@%p26 bra 	$L__BB5_64;
$L__BB5_65:
	setp.lt.u32 	%p27, %r53, 768;
	@%p27 bra 	$L__BB5_68;
	cvt.u64.u32 	%rd55, %r469;
	cvt.u64.u32 	%rd56, %r465;
	add.s64 	%rd57, %rd55, %rd56;
	shl.b64 	%rd58, %rd57, 3;
	add.s64 	%rd59, %rd58, %rd15;
	add.s64 	%rd205, %rd59, 4096;
	add.s32 	%r470, %r469, %r465;
$L__BB5_67:
	mul.wide.u32 	%rd68, %r470, 8;
	add.s64 	%rd61, %rd15, %rd68;
	// begin inline asm
	ld.global.nc.u64 %rd60, [%rd61];
	// end inline asm
	mov.b64 	%fd90, %rd60;
	setp.lt.f64 	%p28, %fd379, %fd90;
	selp.f64 	%fd91, %fd90, %fd379, %p28;
	add.s64 	%rd63, %rd205, -2048;
	// begin inline asm
	ld.global.nc.u64 %rd62, [%rd63];
	// end inline asm
	mov.b64 	%fd92, %rd62;
	setp.lt.f64 	%p29, %fd91, %fd92;
	selp.f64 	%fd93, %fd92, %fd91, %p29;
	// begin inline asm
	ld.global.nc.u64 %rd64, [%rd205];
	// end inline asm
	mov.b64 	%fd94, %rd64;
	setp.lt.f64 	%p30, %fd93, %fd94;
	selp.f64 	%fd95, %fd94, %fd93, %p30;
	add.s64 	%rd67, %rd205, 2048;
	// begin inline asm
	ld.global.nc.u64 %rd66, [%rd67];
	// end inline asm
	mov.b64 	%fd96, %rd66;
	setp.lt.f64 	%p31, %fd95, %fd96;
	selp.f64 	%fd379, %fd96, %fd95, %p31;
	add.s32 	%r469, %r469, 1024;
	add.s64 	%rd205, %rd205, 8192;
	add.s32 	%r470, %r470, 1024;
	setp.lt.s32 	%p32, %r469, %r52;
	@%p32 bra 	$L__BB5_67;
$L__BB5_68:
	// begin inline asm
	mov.u32 %r78, %laneid;
	// end inline asm
	mov.b64 	%rd69, %fd379;
	mov.b64 	{%r80, %r85}, %rd69;
	mov.b32 	%r86, 1;
	mov.b32 	%r127, 31;
	mov.b32 	%r128, -1;
	// begin inline asm
	shfl.sync.down.b32 %r79, %r80, %r86, %r127, %r128;
	// end inline asm
	// begin inline asm
	shfl.sync.down.b32 %r84, %r85, %r86, %r127, %r128;
	// end inline asm
	mov.b64 	%rd70, {%r79, %r84};
	mov.b64 	%fd97, %rd70;
	setp.gt.s32 	%p33, %r78, 30;
	setp.lt.f64 	%p34, %fd379, %fd97;
	selp.f64 	%fd98, %fd97, %fd379, %p34;
	selp.f64 	%fd99, %fd379, %fd98, %p33;
	mov.b64 	%rd71, %fd99;
	mov.b64 	{%r90, %r95}, %rd71;
	mov.b32 	%r96, 2;
	// begin inline asm
	shfl.sync.down.b32 %r89, %r90, %r96, %r127, %r128;
	// end inline asm
	// begin inline asm
	shfl.sync.down.b32 %r94, %r95, %r96, %r127, %r128;
	// end inline asm
	mov.b64 	%rd72, {%r89, %r94};
	mov.b64 	%fd100, %rd72;
	setp.gt.s32 	%p35, %r78, 29;
	setp.lt.f64 	%p36, %fd99, %fd100;
	selp.f64 	%fd101, %fd100, %fd99, %p36;
	selp.f64 	%fd102, %fd99, %fd101, %p35;
	mov.b64 	%rd73, %fd102;
	mov.b64 	{%r100, %r105}, %rd73;
	mov.b32 	%r106, 4;
	// begin inline asm
	shfl.sync.down.b32 %r99, %r100, %r106, %r127, %r128;
	// end inline asm
	// begin inline asm
	shfl.sync.down.b32 %r104, %r105, %r106, %r127, %r128;
	// end inline asm
	mov.b64 	%rd74, {%r99, %r104};
	mov.b64 	%fd103, %rd74;
	setp.gt.s32 	%p37, %r78, 27;
	setp.lt.f64 	%p38, %fd102, %fd103;
	selp.f64 	%fd104, %fd103, %fd102, %p38;
	selp.f64 	%fd105, %fd102, %fd104, %p37;
	mov.b64 	%rd75, %fd105;
	mov.b64 	{%r110, %r115}, %rd75;
	mov.b32 	%r116, 8;
	// begin inline asm
	shfl.sync.down.b32 %r109, %r110, %r116, %r127, %r128;
	// end inline asm
	// begin inline asm
	shfl.sync.down.b32 %r114, %r115, %r116, %r127, %r128;
	// end inline asm
	mov.b64 	%rd76, {%r109, %r114};
	mov.b64 	%fd106, %rd76;
	setp.gt.s32 	%p39, %r78, 23;
	setp.lt.f64 	%p40, %fd105, %fd106;
	selp.f64 	%fd107, %fd106, %fd105, %p40;
	selp.f64 	%fd108, %fd105, %fd107, %p39;
	mov.b64 	%rd77, %fd108;
	mov.b64 	{%r120, %r125}, %rd77;
	mov.b32 	%r126, 16;
	// begin inline asm
	shfl.sync.down.b32 %r119, %r120, %r126, %r127, %r128;
	// end inline asm
	// begin inline asm
	shfl.sync.down.b32 %r124, %r125, %r126, %r127, %r128;
	// end inline asm
	mov.b64 	%rd78, {%r119, %r124};
	mov.b64 	%fd109, %rd78;
	setp.gt.s32 	%p41, %r78, 15;
	setp.lt.f64 	%p42, %fd108, %fd109;
	selp.f64 	%fd54, %fd109, %fd108, %p42;
	selp.f64 	%fd380, %fd108, %fd54, %p41;
	setp.ne.s32 	%p43, %r78, 0;
	@%p43 bra 	$L__BB5_70;
	shr.u32 	%r129, %r47, 2;
	and.b32  	%r130, %r129, 248;
	mov.u32 	%r131, _ZZN3cub18CUB_300001_SM_10006detail6reduce28DeviceReduceSingleTileKernelINS2_10policy_hubIdjN4cuda3__47maximumIvEEE10Policy1000EPdSB_iS8_ddNS5_3std3__410__identityEEEvT0_T1_T2_T3_T4_T6_E12temp_storage;
	add.s32 	%r132, %r131, %r130;
	st.shared.f64 	[%r132+8], %fd54;
$L__BB5_70:
	bar.sync 	0;
	setp.ne.s32 	%p44, %r47, 0;
	@%p44 bra 	$L__BB5_72;
	ld.shared.f64 	%fd110, [_ZZN3cub18CUB_300001_SM_10006detail6reduce28DeviceReduceSingleTileKernelINS2_10policy_hubIdjN4cuda3__47maximumIvEEE10Policy1000EPdSB_iS8_ddNS5_3std3__410__identityEEEvT0_T1_T2_T3_T4_T6_E12temp_storage+16];
	setp.lt.f64 	%p45, %fd380, %fd110;
	selp.f64 	%fd111, %fd110, %fd380, %p45;
	ld.shared.f64 	%fd112, [_ZZN3cub18CUB_300001_SM_10006detail6reduce28DeviceReduceSingleTileKernelINS2_10policy_hubIdjN4cuda3__47maximumIvEEE10Policy1000EPdSB_iS8_ddNS5_3std3__410__identityEEEvT0_T1_T2_T3_T4_T6_E12temp_storage+24];
	setp.lt.f64 	%p46, %fd111, %fd112;
	selp.f64 	%fd113, %fd112, %fd111, %p46;
	ld.shared.f64 	%fd114, [_ZZN3cub18CUB_300001_SM_10006detail6reduce28DeviceReduceSingleTileKernelINS2_10policy_hubIdjN4cuda3__47maximumIvEEE10Policy1000EPdSB_iS8_ddNS5_3std3__410__identityEEEvT0_T1_T2_T3_T4_T6_E12temp_storage+32];
	setp.lt.f64 	%p47, %fd113, %fd114;
	selp.f64 	%fd115, %fd114, %fd113, %p47;
	ld.shared.f64 	%fd116, [_ZZN3cub18CUB_300001_SM_10006detail6reduce28DeviceReduceSingleTileKernelINS2_10policy_hubIdjN4cuda3__47maximumIvEEE10Policy1000EPdSB_iS8_ddNS5_3std3__410__identityEEEvT0_T1_T2_T3_T4_T6_E12temp_storage+40];
	setp.lt.f64 	%p48, %fd115, %fd116;
	selp.f64 	%fd117, %fd116, %fd115, %p48;
	ld.shared.f64 	%fd118, [_ZZN3cub18CUB_300001_SM_10006detail6reduce28DeviceReduceSingleTileKernelINS2_10policy_hubIdjN4cuda3__47maximumIvEEE10Policy1000EPdSB_iS8_ddNS5_3std3__410__identityEEEvT0_T1_T2_T3_T4_T6_E12temp_storage+48];
	setp.lt.f64 	%p49, %fd117, %fd118;
	selp.f64 	%fd119, %fd118, %fd117, %p49;
	ld.shared.f64 	%fd120, [_ZZN3cub18CUB_300001_SM_10006detail6reduce28DeviceReduceSingleTileKernelINS2_10policy_hubIdjN4cuda3__47maximumIvEEE10Policy1000EPdSB_iS8_ddNS5_3std3__410__identityEEEvT0_T1_T2_T3_T4_T6_E12temp_storage+56];
	setp.lt.f64 	%p50, %fd119, %fd120;
	selp.f64 	%fd121, %fd120, %fd119, %p50;
	ld.shared.f64 	%fd122, [_ZZN3cub18CUB_300001_SM_10006detail6reduce28DeviceReduceSingleTileKernelINS2_10policy_hubIdjN4cuda3__47maximumIvEEE10Policy1000EPdSB_iS8_ddNS5_3std3__410__identityEEEvT0_T1_T2_T3_T4_T6_E12temp_storage+64];
	setp.lt.f64 	%p51, %fd121, %fd122;
	selp.f64 	%fd380, %fd122, %fd121, %p51;
$L__BB5_72:
	mov.u32 	%r444, %tid.x;
	setp.ne.s32 	%p217, %r444, 0;
	@%p217 bra 	$L__BB5_74;
	setp.lt.f64 	%p218, %fd58, %fd380;
	selp.f64 	%fd353, %fd380, %fd58, %p218;
	st.global.f64 	[%rd1], %fd353;
$L__BB5_74:
	ret;

}


// ===== COMPILED SASS (sm_100) =====

	.target	sm_100

	.elftype	@"ET_EXEC"


//--------------------- .note.nv.tkinfo           --------------------------
	.section	.note.nv.tkinfo,"",@"SHT_NOTE"
	.sectionflags	@"SHF_NOTE_NV_TKINFO"
	.tkinfo
        /*0018*/ 	.word	0x00000002
        /*0030*/ 	.string	""
        /*0030*/ 	.string	"ptxas"
        /*0030*/ 	.string	"Cuda compilation tools, release 13.0, V13.0.88"
        /*0030*/ 	.string	"Build cuda_13.0.r13.0/compiler.36424714_0"
        /*0030*/ 	.string	"-arch sm_100 -m 64 "



//--------------------- .note.nv.cuinfo           --------------------------
	.section	.note.nv.cuinfo,"",@"SHT_NOTE"
	.sectionflags	@"SHF_NOTE_NV_CUINFO"
        /*0018*/ 	.short	0x0002
        /*001a*/ 	.short	0x0064
        /*001c*/ 	.short	0x0082
	.zero		2


//--------------------- .nv.info                  --------------------------
	.section	.nv.info,"",@"SHT_CUDA_INFO"
	.align	4


	//----- nvinfo : EIATTR_REGCOUNT
	.align		4
        /*0000*/ 	.byte	0x04, 0x2f
        /*0002*/ 	.short	(.L_41 - .L_40)
	.align		4
.L_40:
        /*0004*/ 	.word	index@(_Z5firstPdS_i)
        /*0008*/ 	.word	0x00000010


	//----- nvinfo : EIATTR_FRAME_SIZE
	.align		4
.L_41:
        /*000c*/ 	.byte	0x04, 0x11
        /*000e*/ 	.short	(.L_43 - .L_42)
	.align		4
.L_42:
        /*0010*/ 	.word	index@(_Z5firstPdS_i)
        /*0014*/ 	.word	0x00000000


	//----- nvinfo : EIATTR_REGCOUNT
	.align		4
.L_43:
        /*0018*/ 	.byte	0x04, 0x2f
        /*001a*/ 	.short	(.L_45 - .L_44)
	.align		4
.L_44:
        /*001c*/ 	.word	index@(_Z6secondPdS_S_i)
        /*0020*/ 	.word	0x0000000e


	//----- nvinfo : EIATTR_FRAME_SIZE
	.align		4
.L_45:
        /*0024*/ 	.byte	0x04, 0x11
        /*0026*/ 	.short	(.L_47 - .L_46)
	.align		4
.L_46:
        /*0028*/ 	.word	index@(_Z6secondPdS_S_i)
        /*002c*/ 	.word	0x00000000


	//----- nvinfo : EIATTR_REGCOUNT
	.align		4
.L_47:
        /*0030*/ 	.byte	0x04, 0x2f
        /*0032*/ 	.short	(.L_49 - .L_48)
	.align		4
.L_48:
        /*0034*/ 	.word	index@(_ZN3cub18CUB_300001_SM_10006detail11EmptyKernelIvEEvv)
        /*0038*/ 	.word	0x00000004


	//----- nvinfo : EIATTR_FRAME_SIZE
	.align		4
.L_49:
        /*003c*/ 	.byte	0x04, 0x11
        /*003e*/ 	.short	(.L_51 - .L_50)
	.align		4
.L_50:
        /*0040*/ 	.word	index@(_ZN3cub18CUB_300001_SM_10006detail11EmptyKernelIvEEvv)
        /*0044*/ 	.word	0x00000000


	//----- nvinfo : EIATTR_REGCOUNT
	.align		4
.L_51:
        /*0048*/ 	.byte	0x04, 0x2f
        /*004a*/ 	.short	(.L_53 - .L_52)
	.align		4
.L_52:
        /*004c*/ 	.word	index@(_ZN3cub18CUB_300001_SM_10006detail6reduce28DeviceReduceSingleTileKernelINS2_10policy_hubIdjN4cuda3__47maximumIvEEE10Policy1000EPdSB_jS8_ddNS5_3std3__410__identityEEEvT0_T1_T2_T3_T4_T6_)
        /*0050*/ 	.word	0x0000002c


	//----- nvinfo : EIATTR_FRAME_SIZE
	.align		4
.L_53:
        /*0054*/ 	.byte	0x04, 0x11
        /*0056*/ 	.short	(.L_55 - .L_54)
	.align		4
.L_54:
        /*0058*/ 	.word	index@(_ZN3cub18CUB_300001_SM_10006detail6reduce28DeviceReduceSingleTileKernelINS2_10policy_hubIdjN4cuda3__47maximumIvEEE10Policy1000EPdSB_jS8_ddNS5_3std3__410__identityEEEvT0_T1_T2_T3_T4_T6_)
        /*005c*/ 	.word	0x00000000


	//----- nvinfo : EIATTR_REGCOUNT
	.align		4
.L_55:
        /*0060*/ 	.byte	0x04, 0x2f
        /*0062*/ 	.short	(.L_57 - .L_56)
	.align		4
.L_56:
        /*0064*/ 	.word	index@(_ZN3cub18CUB_300001_SM_10006detail6reduce18DeviceReduceKernelINS2_10policy_hubIdjN4cuda3__47maximumIvEEE10Policy1000EPdjS8_dNS5_3std3__410__identityEEEvT0_PT3_T1_NS0_13GridEvenShareISI_EET2_T4_)
        /*0068*/ 	.word	0x0000001c


	//----- nvinfo : EIATTR_FRAME_SIZE
	.align		4
.L_57:
        /*006c*/ 	.byte	0x04, 0x11
        /*006e*/ 	.short	(.L_59 - .L_58)
	.align		4
.L_58:
        /*0070*/ 	.word	index@(_ZN3cub18CUB_300001_SM_10006detail6reduce18DeviceReduceKernelINS2_10policy_hubIdjN4cuda3__47maximumIvEEE10Policy1000EPdjS8_dNS5_3std3__410__identityEEEvT0_PT3_T1_NS0_13GridEvenShareISI_EET2_T4_)
        /*0074*/ 	.word	0x00000000


	//----- nvinfo : EIATTR_REGCOUNT
	.align		4
.L_59:
        /*0078*/ 	.byte	0x04, 0x2f
        /*007a*/ 	.short	(.L_61 - .L_60)
	.align		4
.L_60:
        /*007c*/ 	.word	index@(_ZN3cub18CUB_300001_SM_10006detail6reduce28DeviceReduceSingleTileKernelINS2_10policy_hubIdjN4cuda3__47maximumIvEEE10Policy1000EPdSB_iS8_ddNS5_3std3__410__identityEEEvT0_T1_T2_T3_T4_T6_)
        /*0080*/ 	.word	0x00000030


	//----- nvinfo : EIATTR_FRAME_SIZE
	.align		4
.L_61:
        /*0084*/ 	.byte	0x04, 0x11
        /*0086*/ 	.short	(.L_63 - .L_62)
	.align		4
.L_62:
        /*0088*/ 	.word	index@(_ZN3cub18CUB_300001_SM_10006detail6reduce28DeviceReduceSingleTileKernelINS2_10policy_hubIdjN4cuda3__47maximumIvEEE10Policy1000EPdSB_iS8_ddNS5_3std3__410__identityEEEvT0_T1_T2_T3_T4_T6_)
        /*008c*/ 	.word	0x00000000


	//----- nvinfo : EIATTR_MIN_STACK_SIZE
	.align		4
.L_63:
        /*0090*/ 	.byte	0x04, 0x12
        /*0092*/ 	.short	(.L_65 - .L_64)
	.align		4
.L_64:
        /*0094*/ 	.word	index@(_ZN3cub18CUB_300001_SM_10006detail6reduce28DeviceReduceSingleTileKernelINS2_10policy_hubIdjN4cuda3__47maximumIvEEE10Policy1000EPdSB_iS8_ddNS5_3std3__410__identityEEEvT0_T1_T2_T3_T4_T6_)
        /*0098*/ 	.word	0x00000000


	//----- nvinfo : EIATTR_MIN_STACK_SIZE
	.align		4
.L_65:
        /*009c*/ 	.byte	0x04, 0x12
        /*009e*/ 	.short	(.L_67 - .L_66)
	.align		4
.L_66:
        /*00a0*/ 	.word	index@(_ZN3cub18CUB_300001_SM_10006detail6reduce18DeviceReduceKernelINS2_10policy_hubIdjN4cuda3__47maximumIvEEE10Policy1000EPdjS8_dNS5_3std3__410__identityEEEvT0_PT3_T1_NS0_13GridEvenShareISI_EET2_T4_)
        /*00a4*/ 	.word	0x00000000


	//----- nvinfo : EIATTR_MIN_STACK_SIZE
	.align		4
.L_67:
        /*00a8*/ 	.byte	0x04, 0x12
        /*00aa*/ 	.short	(.L_69 - .L_68)
	.align		4
.L_68:
        /*00ac*/ 	.word	index@(_ZN3cub18CUB_300001_SM_10006detail6reduce28DeviceReduceSingleTileKernelINS2_10policy_hubIdjN4cuda3__47maximumIvEEE10Policy1000EPdSB_jS8_ddNS5_3std3__410__identityEEEvT0_T1_T2_T3_T4_T6_)
        /*00b0*/ 	.word	0x00000000


	//----- nvinfo : EIATTR_MIN_STACK_SIZE
	.align		4
.L_69:
        /*00b4*/ 	.byte	0x04, 0x12
        /*00b6*/ 	.short	(.L_71 - .L_70)
	.align		4
.L_70:
        /*00b8*/ 	.word	index@(_ZN3cub18CUB_300001_SM_10006detail11EmptyKernelIvEEvv)
        /*00bc*/ 	.word	0x00000000


	//----- nvinfo : EIATTR_MIN_STACK_SIZE
	.align		4
.L_71:
        /*00c0*/ 	.byte	0x04, 0x12
        /*00c2*/ 	.short	(.L_73 - .L_72)
	.align		4
.L_72:
        /*00c4*/ 	.word	index@(_Z6secondPdS_S_i)
        /*00c8*/ 	.word	0x00000000


	//----- nvinfo : EIATTR_MIN_STACK_SIZE
	.align		4
.L_73:
        /*00cc*/ 	.byte	0x04, 0x12
        /*00ce*/ 	.short	(.L_75 - .L_74)
	.align		4
.L_74:
        /*00d0*/ 	.word	index@(_Z5firstPdS_i)
        /*00d4*/ 	.word	0x00000000
.L_75:


//--------------------- .nv.compat                --------------------------
	.section	.nv.compat,"",@"SHT_CUDA_COMPAT_INFO"
	.align	4
        /*0000*/ 	.byte	0x02, 0x09, 0x00, 0x00, 0x02, 0x02, 0x01, 0x00, 0x02, 0x05, 0x05, 0x00, 0x03, 0x07, 0x01, 0x01
        /*0010*/ 	.byte	0x02, 0x03, 0x00, 0x00, 0x02, 0x06, 0x01, 0x00, 0x04, 0x0b, 0x08, 0x00, 0x01, 0x00, 0x00, 0x00
        /*0020*/ 	.byte	0x00, 0x00, 0x00, 0x00


//--------------------- .nv.info._ZN3cub18CUB_300001_SM_10006detail6reduce28DeviceReduceSingleTileKernelINS2_10policy_hubIdjN4cuda3__47maximumIvEEE10Policy1000EPdSB_iS8_ddNS5_3std3__410__identityEEEvT0_T1_T2_T3_T4_T6_ --------------------------
	.section	.nv.info._ZN3cub18CUB_300001_SM_10006detail6reduce28DeviceReduceSingleTileKernelINS2_10policy_hubIdjN4cuda3__47maximumIvEEE10Policy1000EPdSB_iS8_ddNS5_3std3__410__identityEEEvT0_T1_T2_T3_T4_T6_,"",@"SHT_CUDA_INFO"
	.sectionflags	@""
	.align	4


	//----- nvinfo : EIATTR_CUDA_API_VERSION
	.align		4
        /*0000*/ 	.byte	0x04, 0x37
        /*0002*/ 	.short	(.L_77 - .L_76)
.L_76:
        /*0004*/ 	.word	0x00000082


	//----- nvinfo : EIATTR_KPARAM_INFO
	.align		4
.L_77:
        /*0008*/ 	.byte	0x04, 0x17
        /*000a*/ 	.short	(.L_79 - .L_78)
.L_78:
        /*000c*/ 	.word	0x00000000
        /*0010*/ 	.short	0x0005
        /*0012*/ 	.short	0x0020
        /*0014*/ 	.byte	0x00, 0xf0, 0x05, 0x00


	//----- nvinfo : EIATTR_KPARAM_INFO
	.align		4
.L_79:
        /*0018*/ 	.byte	0x04, 0x17
        /*001a*/ 	.short	(.L_81 - .L_80)
.L_80:
        /*001c*/ 	.word	0x00000000
        /*0020*/ 	.short	0x0004
        /*0022*/ 	.short	0x0018
        /*0024*/ 	.byte	0x00, 0xf0, 0x21, 0x00


	//----- nvinfo : EIATTR_KPARAM_INFO
	.align		4
.L_81:
        /*0028*/ 	.byte	0x04, 0x17
        /*002a*/ 	.short	(.L_83 - .L_82)
.L_82:
        /*002c*/ 	.word	0x00000000
        /*0030*/ 	.short	0x0003
        /*0032*/ 	.short	0x0014
        /*0034*/ 	.byte	0x00, 0xf0, 0x05, 0x00


	//----- nvinfo : EIATTR_KPARAM_INFO
	.align		4
.L_83:
        /*0038*/ 	.byte	0x04, 0x17
        /*003a*/ 	.short	(.L_85 - .L_84)
.L_84:
        /*003c*/ 	.word	0x00000000
        /*0040*/ 	.short	0x0002
        /*0042*/ 	.short	0x0010
        /*0044*/ 	.byte	0x00, 0xf0, 0x11, 0x00


	//----- nvinfo : EIATTR_KPARAM_INFO
	.align		4
.L_85:
        /*0048*/ 	.byte	0x04, 0x17
        /*004a*/ 	.short	(.L_87 - .L_86)
.L_86:
        /*004c*/ 	.word	0x00000000
        /*0050*/ 	.short	0x0001
        /*0052*/ 	.short	0x0008
        /*0054*/ 	.byte	0x00, 0xf5, 0x21, 0x00


	//----- nvinfo : EIATTR_KPARAM_INFO
	.align		4
.L_87:
        /*0058*/ 	.byte	0x04, 0x17
        /*005a*/ 	.short	(.L_89 - .L_88)
.L_88:
        /*005c*/ 	.word	0x00000000
        /*0060*/ 	.short	0x0000
        /*0062*/ 	.short	0x0000
        /*0064*/ 	.byte	0x00, 0xf5, 0x21, 0x00


	//----- nvinfo : EIATTR_SPARSE_MMA_MASK
	.align		4
.L_89:
        /*0068*/ 	.byte	0x03, 0x50
        /*006a*/ 	.short	0x0000


	//----- nvinfo : EIATTR_MAXREG_COUNT
	.align		4
        /*006c*/ 	.byte	0x03, 0x1b
        /*006e*/ 	.short	0x00ff


	//----- nvinfo : EIATTR_NUM_BARRIERS
	.align		4
        /*0070*/ 	.byte	0x02, 0x4c
        /*0072*/ 	.byte	0x01
	.zero		1


	//----- nvinfo : EIATTR_MERCURY_ISA_VERSION
	.align		4
        /*0074*/ 	.byte	0x03, 0x5f
        /*0076*/ 	.short	0x0101


	//----- nvinfo : EIATTR_COOP_GROUP_MASK_REGIDS
	.align		4
        /*0078*/ 	.byte	0x04, 0x29
        /*007a*/ 	.short	(.L_91 - .L_90)


	//   ....[0]....
.L_90:
        /*007c*/ 	.word	0xffffffff


	//   ....[1]....
        /*0080*/ 	.word	0xffffffff


	//   ....[2]....
        /*0084*/ 	.word	0xffffffff


	//   ....[3]....
        /*0088*/ 	.word	0xffffffff


	//   ....[4]....
        /*008c*/ 	.word	0xffffffff


	//   ....[5]....
        /*0090*/ 	.word	0xffffffff


	//   ....[6]....
        /*0094*/ 	.word	0xffffffff


	//   ....[7]....
        /*0098*/ 	.word	0xffffffff


	//   ....[8]....
        /*009c*/ 	.word	0xffffffff


	//   ....[9]....
        /*00a0*/ 	.word	0xffffffff


	//   ....[10]....
        /*00a4*/ 	.word	0xffffffff


	//   ....[11]....
        /*00a8*/ 	.word	0xffffffff


	//   ....[12]....
        /*00ac*/ 	.word	0xffffffff


	//   ....[13]....
        /*00b0*/ 	.word	0xffffffff


	//   ....[14]....
        /*00b4*/ 	.word	0xffffffff


	//   ....[15]....
        /*00b8*/ 	.word	0xffffffff


	//   ....[16]....
        /*00bc*/ 	.word	0xffffffff


	//   ....[17]....
        /*00c0*/ 	.word	0xffffffff


	//   ....[18]....
        /*00c4*/ 	.word	0xffffffff


	//   ....[19]....
        /*00c8*/ 	.word	0xffffffff


	//   ....[20]....
        /*00cc*/ 	.word	0xffffffff


	//   ....[21]....
        /*00d0*/ 	.word	0xffffffff


	//   ....[22]....
        /*00d4*/ 	.word	0xffffffff


	//   ....[23]....
        /*00d8*/ 	.word	0xffffffff


	//   ....[24]....
        /*00dc*/ 	.word	0xffffffff


	//   ....[25]....
        /*00e0*/ 	.word	0xffffffff


	//   ....[26]....
        /*00e4*/ 	.word	0xffffffff


	//   ....[27]....
        /*00e8*/ 	.word	0xffffffff


	//   ....[28]....
        /*00ec*/ 	.word	0xffffffff


	//   ....[29]....
        /*00f0*/ 	.word	0xffffffff


	//   ....[30]....
        /*00f4*/ 	.word	0xffffffff


	//   ....[31]....
        /*00f8*/ 	.word	0xffffffff


	//   ....[32]....
        /*00fc*/ 	.word	0xffffffff


	//   ....[33]....
        /*0100*/ 	.word	0xffffffff


	//   ....[34]....
        /*0104*/ 	.word	0xffffffff


	//   ....[35]....
        /*0108*/ 	.word	0xffffffff


	//   ....[36]....
        /*010c*/ 	.word	0xffffffff


	//   ....[37]....
        /*0110*/ 	.word	0xffffffff


	//   ....[38]....
        /*0114*/ 	.word	0xffffffff


	//   ....[39]....
        /*0118*/ 	.word	0xffffffff


	//   ....[40]....
        /*011c*/ 	.word	0xffffffff


	//   ....[41]....
        /*0120*/ 	.word	0xffffffff


	//   ....[42]....
        /*0124*/ 	.word	0xffffffff


	//   ....[43]....
        /*0128*/ 	.word	0xffffffff


	//   ....[44]....
        /*012c*/ 	.word	0xffffffff


	//   ....[45]....
        /*0130*/ 	.word	0xffffffff


	//   ....[46]....
        /*0134*/ 	.word	0xffffffff


	//   ....[47]....
        /*0138*/ 	.word	0xffffffff


	//   ....[48]....
        /*013c*/ 	.word	0xffffffff


	//   ....[49]....
        /*0140*/ 	.word	0xffffffff


	//   ....[50]....
        /*0144*/ 	.word	0xffffffff


	//   ....[51]....
        /*0148*/ 	.word	0xffffffff


	//   ....[52]....
        /*014c*/ 	.word	0xffffffff


	//   ....[53]....
        /*0150*/ 	.word	0xffffffff


	//   ....[54]....
        /*0154*/ 	.word	0xffffffff


	//   ....[55]....
        /*0158*/ 	.word	0xffffffff


	//   ....[56]....
        /*015c*/ 	.word	0xffffffff


	//   ....[57]....
        /*0160*/ 	.word	0xffffffff


	//   ....[58]....
        /*0164*/ 	.word	0xffffffff


	//   ....[59]....
        /*0168*/ 	.word	0xffffffff


	//----- nvinfo : EIATTR_COOP_GROUP_INSTR_OFFSETS
	.align		4
.L_91:
        /*016c*/ 	.byte	0x04, 0x28
        /*016e*/ 	.short	(.L_93 - .L_92)


	//   ....[0]....
.L_92:
        /*0170*/ 	.word	0x00000d30


	//   ....[1]....
        /*0174*/ 	.word	0x00000d40


	//   ....[2]....
        /*0178*/ 	.word	0x00000dd0


	//   ....[3]....
        /*017c*/ 	.word	0x00000e10


	//   ....[4]....
        /*0180*/ 	.word	0x00000e80


	//   ....[5]....
        /*0184*/ 	.word	0x00000ea0


	//   ....[6]....
        /*0188*/ 	.word	0x00000ef0


	//   ....[7]....
        /*018c*/ 	.word	0x00000f10


	//   ....[8]....
        /*0190*/ 	.word	0x00000f60


	//   ....[9]....
        /*0194*/ 	.word	0x00000f80


	//   ....[10]....
        /*0198*/ 	.word	0x00001280


	//   ....[11]....
        /*019c*/ 	.word	0x00001290


	//   ....[12]....
        /*01a0*/ 	.word	0x00001320


	//   ....[13]....
        /*01a4*/ 	.word	0x00001350


	//   ....[14]....
        /*01a8*/ 	.word	0x000013b0


	//   ....[15]....
        /*01ac*/ 	.word	0x000013e0


	//   ....[16]....
        /*01b0*/ 	.word	0x00001440


	//   ....[17]....
        /*01b4*/ 	.word	0x00001480


	//   ....[18]....
        /*01b8*/ 	.word	0x000014f0


	//   ....[19]....
        /*01bc*/ 	.word	0x00001530


	//   ....[20]....
        /*01c0*/ 	.word	0x00002960


	//   ....[21]....
        /*01c4*/ 	.word	0x00002970


	//   ....[22]....
        /*01c8*/ 	.word	0x00002a00


	//   ....[23]....
        /*01cc*/ 	.word	0x00002a30


	//   ....[24]....
        /*01d0*/ 	.word	0x00002aa0


	//   ....[25]....
        /*01d4*/ 	.word	0x00002ac0


	//   ....[26]....
        /*01d8*/ 	.word	0x00002b20


	//   ....[27]....
        /*01dc*/ 	.word	0x00002b30


	//   ....[28]....
        /*01e0*/ 	.word	0x00002b80


	//   ....[29]....
        /*01e4*/ 	.word	0x00002b90


	//   ....[30]....
        /*01e8*/ 	.word	0x00003a20


	//   ....[31]....
        /*01ec*/ 	.word	0x00003a30


	//   ....[32]....
        /*01f0*/ 	.word	0x00003ac0


	//   ....[33]....
        /*01f4*/ 	.word	0x00003b00


	//   ....[34]....
        /*01f8*/ 	.word	0x00003b80


	//   ....[35]....
        /*01fc*/ 	.word	0x00003bc0


	//   ....[36]....
        /*0200*/ 	.word	0x00003c20


	//   ....[37]....
        /*0204*/ 	.word	0x00003c50


	//   ....[38]....
        /*0208*/ 	.word	0x00003ca0


	//   ....[39]....
        /*020c*/ 	.word	0x00003cd0


	//   ....[40]....
        /*0210*/ 	.word	0x00003fb0


	//   ....[41]....
        /*0214*/ 	.word	0x00003fc0


	//   ....[42]....
        /*0218*/ 	.word	0x00004050


	//   ....[43]....
        /*021c*/ 	.word	0x00004080


	//   ....[44]....
        /*0220*/ 	.word	0x000040d0


	//   ....[45]....
        /*0224*/ 	.word	0x00004100


	//   ....[46]....
        /*0228*/ 	.word	0x00004170


	//   ....[47]....
        /*022c*/ 	.word	0x000041b0


	//   ....[48]....
        /*0230*/ 	.word	0x00004220


	//   ....[49]....
        /*0234*/ 	.word	0x00004250


	//   ....[50]....
        /*0238*/ 	.word	0x00005700


	//   ....[51]....
        /*023c*/ 	.word	0x00005710


	//   ....[52]....
        /*0240*/ 	.word	0x000057a0


	//   ....[53]....
        /*0244*/ 	.word	0x000057e0


	//   ....[54]....
        /*0248*/ 	.word	0x00005860


	//   ....[55]....
        /*024c*/ 	.word	0x000058a0


	//   ....[56]....
        /*0250*/ 	.word	0x00005900


	//   ....[57]....
        /*0254*/ 	.word	0x00005930


	//   ....[58]....
        /*0258*/ 	.word	0x00005980


	//   ....[59]....
        /*025c*/ 	.word	0x000059b0


	//----- nvinfo : EIATTR_VRC_CTA_INIT_COUNT
	.align		4
.L_93:
        /*0260*/ 	.byte	0x02, 0x4a
	.zero		1
	.zero		1


	//----- nvinfo : EIATTR_EXIT_INSTR_OFFSETS
	.align		4
        /*0264*/ 	.byte	0x04, 0x1c
        /*0266*/ 	.short	(.L_95 - .L_94)


	//   ....[0]....
.L_94:
        /*0268*/ 	.word	0x00000080


	//   ....[1]....
        /*026c*/ 	.word	0x000000c0


	//   ....[2]....
        /*0270*/ 	.word	0x00005c20


	//   ....[3]....
        /*0274*/ 	.word	0x00005ca0


	//----- nvinfo : EIATTR_MAX_THREADS
	.align		4
.L_95:
        /*0278*/ 	.byte	0x04, 0x05
        /*027a*/ 	.short	(.L_97 - .L_96)
.L_96:
        /*027c*/ 	.word	0x00000100
        /*0280*/ 	.word	0x00000001
        /*0284*/ 	.word	0x00000001


	//----- nvinfo : EIATTR_CRS_STACK_SIZE
	.align		4
.L_97:
        /*0288*/ 	.byte	0x04, 0x1e
        /*028a*/ 	.short	(.L_99 - .L_98)
.L_98:
        /*028c*/ 	.word	0x00000000


	//----- nvinfo : EIATTR_CBANK_PARAM_SIZE
	.align		4
.L_99:
        /*0290*/ 	.byte	0x03, 0x19
        /*0292*/ 	.short	0x0021


	//----- nvinfo : EIATTR_PARAM_CBANK
	.align		4
        /*0294*/ 	.byte	0x04, 0x0a
        /*0296*/ 	.short	(.L_101 - .L_100)
	.align		4
.L_100:
        /*0298*/ 	.word	index@(.nv.constant0._ZN3cub18CUB_300001_SM_10006detail6reduce28DeviceReduceSingleTileKernelINS2_10policy_hubIdjN4cuda3__47maximumIvEEE10Policy1000EPdSB_iS8_ddNS5_3std3__410__identityEEEvT0_T1_T2_T3_T4_T6_)
        /*029c*/ 	.short	0x0380
        /*029e*/ 	.short	0x0021


	//----- nvinfo : EIATTR_SW_WAR
	.align		4
.L_101:
        /*02a0*/ 	.byte	0x04, 0x36
        /*02a2*/ 	.short	(.L_103 - .L_102)
.L_102:
        /*02a4*/ 	.word	0x00000008
.L_103:


//--------------------- .nv.info._ZN3cub18CUB_300001_SM_10006detail6reduce18DeviceReduceKernelINS2_10policy_hubIdjN4cuda3__47maximumIvEEE10Policy1000EPdjS8_dNS5_3std3__410__identityEEEvT0_PT3_T1_NS0_13GridEvenShareISI_EET2_T4_ --------------------------
	.section	.nv.info._ZN3cub18CUB_300001_SM_10006detail6reduce18DeviceReduceKernelINS2_10policy_hubIdjN4cuda3__47maximumIvEEE10Policy1000EPdjS8_dNS5_3std3__410__identityEEEvT0_PT3_T1_NS0_13GridEvenShareISI_EET2_T4_,"",@"SHT_CUDA_INFO"
	.sectionflags	@""
	.align	4


	//----- nvinfo : EIATTR_CUDA_API_VERSION
	.align		4
        /*0000*/ 	.byte	0x04, 0x37
        /*0002*/ 	.short	(.L_105 - .L_104)
.L_104:
        /*0004*/ 	.word	0x00000082


	//----- nvinfo : EIATTR_KPARAM_INFO
	.align		4
.L_105:
        /*0008*/ 	.byte	0x04, 0x17
        /*000a*/ 	.short	(.L_107 - .L_106)
.L_106:
        /*000c*/ 	.word	0x00000000
        /*0010*/ 	.short	0x0005
        /*0012*/ 	.short	0x003d
        /*0014*/ 	.byte	0x00, 0xf0, 0x05, 0x00


	//----- nvinfo : EIATTR_KPARAM_INFO
	.align		4
.L_107:
        /*0018*/ 	.byte	0x04, 0x17
        /*001a*/ 	.short	(.L_109 - .L_108)
.L_108:
        /*001c*/ 	.word	0x00000000
        /*0020*/ 	.short	0x0004
        /*0022*/ 	.short	0x003c
        /*0024*/ 	.byte	0x00, 0xf0, 0x05, 0x00


	//----- nvinfo : EIATTR_KPARAM_INFO
	.align		4
.L_109:
        /*0028*/ 	.byte	0x04, 0x17
        /*002a*/ 	.short	(.L_111 - .L_110)
.L_110:
        /*002c*/ 	.word	0x00000000
        /*0030*/ 	.short	0x0003
        /*0032*/ 	.short	0x0014
        /*0034*/ 	.byte	0x00, 0xf0, 0xa1, 0x00


	//----- nvinfo : EIATTR_KPARAM_INFO
	.align		4
.L_111:
        /*0038*/ 	.byte	0x04, 0x17
        /*003a*/ 	.short	(.L_113 - .L_112)
.L_112:
        /*003c*/ 	.word	0x00000000
        /*0040*/ 	.short	0x0002
        /*0042*/ 	.short	0x0010
        /*0044*/ 	.byte	0x00, 0xf0, 0x11, 0x00


	//----- nvinfo : EIATTR_KPARAM_INFO
	.align		4
.L_113:
        /*0048*/ 	.byte	0x04, 0x17
        /*004a*/ 	.short	(.L_115 - .L_114)
.L_114:
        /*004c*/ 	.word	0x00000000
        /*0050*/ 	.short	0x0001
        /*0052*/ 	.short	0x0008
        /*0054*/ 	.byte	0x00, 0xf5, 0x21, 0x00


	//----- nvinfo : EIATTR_KPARAM_INFO
	.align		4
.L_115:
        /*0058*/ 	.byte	0x04, 0x17
        /*005a*/ 	.short	(.L_117 - .L_116)
.L_116:
        /*005c*/ 	.word	0x00000000
        /*0060*/ 	.short	0x0000
        /*0062*/ 	.short	0x0000
        /*0064*/ 	.byte	0x00, 0xf5, 0x21, 0x00


	//----- nvinfo : EIATTR_SPARSE_MMA_MASK
	.align		4
.L_117:
        /*0068*/ 	.byte	0x03, 0x50
        /*006a*/ 	.short	0x0000


	//----- nvinfo : EIATTR_MAXREG_COUNT
	.align		4
        /*006c*/ 	.byte	0x03, 0x1b
        /*006e*/ 	.short	0x00ff


	//----- nvinfo : EIATTR_NUM_BARRIERS
	.align		4
        /*0070*/ 	.byte	0x02, 0x4c
        /*0072*/ 	.byte	0x01
	.zero		1


	//----- nvinfo : EIATTR_MERCURY_ISA_VERSION
	.align		4
        /*0074*/ 	.byte	0x03, 0x5f
        /*0076*/ 	.short	0x0101


	//----- nvinfo : EIATTR_COOP_GROUP_MASK_REGIDS
	.align		4
        /*0078*/ 	.byte	0x04, 0x29
        /*007a*/ 	.short	(.L_119 - .L_118)


	//   ....[0]....
.L_118:
        /*007c*/ 	.word	0xffffffff


	//   ....[1]....
        /*0080*/ 	.word	0xffffffff


	//   ....[2]....
        /*0084*/ 	.word	0xffffffff


	//   ....[3]....
        /*0088*/ 	.word	0xffffffff


	//   ....[4]....
        /*008c*/ 	.word	0xffffffff


	//   ....[5]....
        /*0090*/ 	.word	0xffffffff


	//   ....[6]....
        /*0094*/ 	.word	0xffffffff


	//   ....[7]....
        /*0098*/ 	.word	0xffffffff


	//   ....[8]....
        /*009c*/ 	.word	0xffffffff


	//   ....[9]....
        /*00a0*/ 	.word	0xffffffff


	//   ....[10]....
        /*00a4*/ 	.word	0xffffffff


	//   ....[11]....
        /*00a8*/ 	.word	0xffffffff


	//   ....[12]....
        /*00ac*/ 	.word	0xffffffff


	//   ....[13]....
        /*00b0*/ 	.word	0xffffffff


	//   ....[14]....
        /*00b4*/ 	.word	0xffffffff


	//   ....[15]....
        /*00b8*/ 	.word	0xffffffff


	//   ....[16]....
        /*00bc*/ 	.word	0xffffffff


	//   ....[17]....
        /*00c0*/ 	.word	0xffffffff


	//   ....[18]....
        /*00c4*/ 	.word	0xffffffff


	//   ....[19]....
        /*00c8*/ 	.word	0xffffffff


	//   ....[20]....
        /*00cc*/ 	.word	0xffffffff


	//   ....[21]....
        /*00d0*/ 	.word	0xffffffff


	//   ....[22]....
        /*00d4*/ 	.word	0xffffffff


	//   ....[23]....
        /*00d8*/ 	.word	0xffffffff


	//   ....[24]....
        /*00dc*/ 	.word	0xffffffff


	//   ....[25]....
        /*00e0*/ 	.word	0xffffffff


	//   ....[26]....
        /*00e4*/ 	.word	0xffffffff


	//   ....[27]....
        /*00e8*/ 	.word	0xffffffff


	//   ....[28]....
        /*00ec*/ 	.word	0xffffffff


	//   ....[29]....
        /*00f0*/ 	.word	0xffffffff


	//   ....[30]....
        /*00f4*/ 	.word	0xffffffff


	//   ....[31]....
        /*00f8*/ 	.word	0xffffffff


	//   ....[32]....
        /*00fc*/ 	.word	0xffffffff


	//   ....[33]....
        /*0100*/ 	.word	0xffffffff


	//   ....[34]....
        /*0104*/ 	.word	0xffffffff


	//   ....[35]....
        /*0108*/ 	.word	0xffffffff


	//   ....[36]....
        /*010c*/ 	.word	0xffffffff


	//   ....[37]....
        /*0110*/ 	.word	0xffffffff


	//   ....[38]....
        /*0114*/ 	.word	0xffffffff


	//   ....[39]....
        /*0118*/ 	.word	0xffffffff


	//   ....[40]....
        /*011c*/ 	.word	0xffffffff


	//   ....[41]....
        /*0120*/ 	.word	0xffffffff


	//   ....[42]....
        /*0124*/ 	.word	0xffffffff


	//   ....[43]....
        /*0128*/ 	.word	0xffffffff


	//   ....[44]....
        /*012c*/ 	.word	0xffffffff


	//   ....[45]....
        /*0130*/ 	.word	0xffffffff


	//   ....[46]....
        /*0134*/ 	.word	0xffffffff


	//   ....[47]....
        /*0138*/ 	.word	0xffffffff


	//   ....[48]....
        /*013c*/ 	.word	0xffffffff


	//   ....[49]....
        /*0140*/ 	.word	0xffffffff


	//   ....[50]....
        /*0144*/ 	.word	0xffffffff


	//   ....[51]....
        /*0148*/ 	.word	0xffffffff


	//   ....[52]....
        /*014c*/ 	.word	0xffffffff


	//   ....[53]....
        /*0150*/ 	.word	0xffffffff


	//   ....[54]....
        /*0154*/ 	.word	0xffffffff


	//   ....[55]....
        /*0158*/ 	.word	0xffffffff


	//   ....[56]....
        /*015c*/ 	.word	0xffffffff


	//   ....[57]....
        /*0160*/ 	.word	0xffffffff


	//   ....[58]....
        /*0164*/ 	.word	0xffffffff


	//   ....[59]....
        /*0168*/ 	.word	0xffffffff


	//----- nvinfo : EIATTR_COOP_GROUP_INSTR_OFFSETS
	.align		4
.L_119:
        /*016c*/ 	.byte	0x04, 0x28
        /*016e*/ 	.short	(.L_121 - .L_120)


	//   ....[0]....
.L_120:
        /*0170*/ 	.word	0x000005c0


	//   ....[1]....
        /*0174*/ 	.word	0x000005d0


	//   ....[2]....
        /*0178*/ 	.word	0x00000660


	//   ....[3]....
        /*017c*/ 	.word	0x00000670


	//   ....[4]....
        /*0180*/ 	.word	0x000006d0


	//   ....[5]....
        /*0184*/ 	.word	0x00000700


	//   ....[6]....
        /*0188*/ 	.word	0x00000780


	//   ....[7]....
        /*018c*/ 	.word	0x00000790


	//   ....[8]....
        /*0190*/ 	.word	0x000007e0


	//   ....[9]....
        /*0194*/ 	.word	0x000007f0


	//   ....[10]....
        /*0198*/ 	.word	0x00000ad0


	//   ....[11]....
        /*019c*/ 	.word	0x00000ae0


	//   ....[12]....
        /*01a0*/ 	.word	0x00000b70


	//   ....[13]....
        /*01a4*/ 	.word	0x00000b90


	//   ....[14]....
        /*01a8*/ 	.word	0x00000bf0


	//   ....[15]....
        /*01ac*/ 	.word	0x00000c10


	//   ....[16]....
        /*01b0*/ 	.word	0x00000c70


	//   ....[17]....
        /*01b4*/ 	.word	0x00000ca0


	//   ....[18]....
        /*01b8*/ 	.word	0x00000d20


	//   ....[19]....
        /*01bc*/ 	.word	0x00000d40


	//   ....[20]....
        /*01c0*/ 	.word	0x00001b60


	//   ....[21]....
        /*01c4*/ 	.word	0x00001b70


	//   ....[22]....
        /*01c8*/ 	.word	0x00001c00


	//   ....[23]....
        /*01cc*/ 	.word	0x00001c30


	//   ....[24]....
        /*01d0*/ 	.word	0x00001ca0


	//   ....[25]....
        /*01d4*/ 	.word	0x00001cc0


	//   ....[26]....
        /*01d8*/ 	.word	0x00001d20


	//   ....[27]....
        /*01dc*/ 	.word	0x00001d30


	//   ....[28]....
        /*01e0*/ 	.word	0x00001d80


	//   ....[29]....
        /*01e4*/ 	.word	0x00001d90


	//   ....[30]....
        /*01e8*/ 	.word	0x00002530


	//   ....[31]....
        /*01ec*/ 	.word	0x00002540


	//   ....[32]....
        /*01f0*/ 	.word	0x000025d0


	//   ....[33]....
        /*01f4*/ 	.word	0x000025e0


	//   ....[34]....
        /*01f8*/ 	.word	0x00002640


	//   ....[35]....
        /*01fc*/ 	.word	0x00002670


	//   ....[36]....
        /*0200*/ 	.word	0x000026f0


	//   ....[37]....
        /*0204*/ 	.word	0x00002700


	//   ....[38]....
        /*0208*/ 	.word	0x00002750


	//   ....[39]....
        /*020c*/ 	.word	0x00002760


	//   ....[40]....
        /*0210*/ 	.word	0x00002a60


	//   ....[41]....
        /*0214*/ 	.word	0x00002a70


	//   ....[42]....
        /*0218*/ 	.word	0x00002b00


	//   ....[43]....
        /*021c*/ 	.word	0x00002b20


	//   ....[44]....
        /*0220*/ 	.word	0x00002b80


	//   ....[45]....
        /*0224*/ 	.word	0x00002ba0


	//   ....[46]....
        /*0228*/ 	.word	0x00002c00


	//   ....[47]....
        /*022c*/ 	.word	0x00002c40


	//   ....[48]....
        /*0230*/ 	.word	0x00002cc0


	//   ....[49]....
        /*0234*/ 	.word	0x00002ce0


	//   ....[50]....
        /*0238*/ 	.word	0x00003b40


	//   ....[51]....
        /*023c*/ 	.word	0x00003b50


	//   ....[52]....
        /*0240*/ 	.word	0x00003be0


	//   ....[53]....
        /*0244*/ 	.word	0x00003bf0


	//   ....[54]....
        /*0248*/ 	.word	0x00003c50


	//   ....[55]....
        /*024c*/ 	.word	0x00003c80


	//   ....[56]....
        /*0250*/ 	.word	0x00003d00


	//   ....[57]....
        /*0254*/ 	.word	0x00003d10


	//   ....[58]....
        /*0258*/ 	.word	0x00003d60


	//   ....[59]....
        /*025c*/ 	.word	0x00003d70


	//----- nvinfo : EIATTR_VRC_CTA_INIT_COUNT
	.align		4
.L_121:
        /*0260*/ 	.byte	0x02, 0x4a
	.zero		1
	.zero		1


	//----- nvinfo : EIATTR_EXIT_INSTR_OFFSETS
	.align		4
        /*0264*/ 	.byte	0x04, 0x1c
        /*0266*/ 	.short	(.L_123 - .L_122)


	//   ....[0]....
.L_122:
        /*0268*/ 	.word	0x00003fe0


	//   ....[1]....
        /*026c*/ 	.word	0x00004040


	//----- nvinfo : EIATTR_MAX_THREADS
	.align		4
.L_123:
        /*0270*/ 	.byte	0x04, 0x05
        /*0272*/ 	.short	(.L_125 - .L_124)
.L_124:
        /*0274*/ 	.word	0x00000100
        /*0278*/ 	.word	0x00000001
        /*027c*/ 	.word	0x00000001


	//----- nvinfo : EIATTR_CRS_STACK_SIZE
	.align		4
.L_125:
        /*0280*/ 	.byte	0x04, 0x1e
        /*0282*/ 	.short	(.L_127 - .L_126)
.L_126:
        /*0284*/ 	.word	0x00000000


	//----- nvinfo : EIATTR_CBANK_PARAM_SIZE
	.align		4
.L_127:
        /*0288*/ 	.byte	0x03, 0x19
        /*028a*/ 	.short	0x003e


	//----- nvinfo : EIATTR_PARAM_CBANK
	.align		4
        /*028c*/ 	.byte	0x04, 0x0a
        /*028e*/ 	.short	(.L_129 - .L_128)
	.align		4
.L_128:
        /*0290*/ 	.word	index@(.nv.constant0._ZN3cub18CUB_300001_SM_10006detail6reduce18DeviceReduceKernelINS2_10policy_hubIdjN4cuda3__47maximumIvEEE10Policy1000EPdjS8_dNS5_3std3__410__identityEEEvT0_PT3_T1_NS0_13GridEvenShareISI_EET2_T4_)
        /*0294*/ 	.short	0x0380
        /*0296*/ 	.short	0x003e


	//----- nvinfo : EIATTR_SW_WAR
	.align		4
.L_129:
        /*0298*/ 	.byte	0x04, 0x36
        /*029a*/ 	.short	(.L_131 - .L_130)
.L_130:
        /*029c*/ 	.word	0x00000008
.L_131:


//--------------------- .nv.info._ZN3cub18CUB_300001_SM_10006detail6reduce28DeviceReduceSingleTileKernelINS2_10policy_hubIdjN4cuda3__47maximumIvEEE10Policy1000EPdSB_jS8_ddNS5_3std3__410__identityEEEvT0_T1_T2_T3_T4_T6_ --------------------------
	.section	.nv.info._ZN3cub18CUB_300001_SM_10006detail6reduce28DeviceReduceSingleTileKernelINS2_10policy_hubIdjN4cuda3__47maximumIvEEE10Policy1000EPdSB_jS8_ddNS5_3std3__410__identityEEEvT0_T1_T2_T3_T4_T6_,"",@"SHT_CUDA_INFO"
	.sectionflags	@""
	.align	4


	//----- nvinfo : EIATTR_CUDA_API_VERSION
	.align		4
        /*0000*/ 	.byte	0x04, 0x37
        /*0002*/ 	.short	(.L_133 - .L_132)
.L_132:
        /*0004*/ 	.word	0x00000082


	//----- nvinfo : EIATTR_KPARAM_INFO
	.align		4
.L_133:
        /*0008*/ 	.byte	0x04, 0x17
        /*000a*/ 	.short	(.L_135 - .L_134)
.L_134:
        /*000c*/ 	.word	0x00000000
        /*0010*/ 	.short	0x0005
        /*0012*/ 	.short	0x0020
        /*0014*/ 	.byte	0x00, 0xf0, 0x05, 0x00


	//----- nvinfo : EIATTR_KPARAM_INFO
	.align		4
.L_135:
        /*0018*/ 	.byte	0x04, 0x17
        /*001a*/ 	.short	(.L_137 - .L_136)
.L_136:
        /*001c*/ 	.word	0x00000000
        /*0020*/ 	.short	0x0004
        /*0022*/ 	.short	0x0018
        /*0024*/ 	.byte	0x00, 0xf0, 0x21, 0x00


	//----- nvinfo : EIATTR_KPARAM_INFO
	.align		4
.L_137:
        /*0028*/ 	.byte	0x04, 0x17
        /*002a*/ 	.short	(.L_139 - .L_138)
.L_138:
        /*002c*/ 	.word	0x00000000
        /*0030*/ 	.short	0x0003
        /*0032*/ 	.short	0x0014
        /*0034*/ 	.byte	0x00, 0xf0, 0x05, 0x00


	//----- nvinfo : EIATTR_KPARAM_INFO
	.align		4
.L_139:
        /*0038*/ 	.byte	0x04, 0x17
        /*003a*/ 	.short	(.L_141 - .L_140)
.L_140:
        /*003c*/ 	.word	0x00000000
        /*0040*/ 	.short	0x0002
        /*0042*/ 	.short	0x0010
        /*0044*/ 	.byte	0x00, 0xf0, 0x11, 0x00


	//----- nvinfo : EIATTR_KPARAM_INFO
	.align		4
.L_141:
        /*0048*/ 	.byte	0x04, 0x17
        /*004a*/ 	.short	(.L_143 - .L_142)
.L_142:
        /*004c*/ 	.word	0x00000000
        /*0050*/ 	.short	0x0001
        /*0052*/ 	.short	0x0008
        /*0054*/ 	.byte	0x00, 0xf5, 0x21, 0x00


	//----- nvinfo : EIATTR_KPARAM_INFO
	.align		4
.L_143:
        /*0058*/ 	.byte	0x04, 0x17
        /*005a*/ 	.short	(.L_145 - .L_144)
.L_144:
        /*005c*/ 	.word	0x00000000
        /*0060*/ 	.short	0x0000
        /*0062*/ 	.short	0x0000
        /*0064*/ 	.byte	0x00, 0xf5, 0x21, 0x00


	//----- nvinfo : EIATTR_SPARSE_MMA_MASK
	.align		4
.L_145:
        /*0068*/ 	.byte	0x03, 0x50
        /*006a*/ 	.short	0x0000


	//----- nvinfo : EIATTR_MAXREG_COUNT
	.align		4
        /*006c*/ 	.byte	0x03, 0x1b
        /*006e*/ 	.short	0x00ff


	//----- nvinfo : EIATTR_NUM_BARRIERS
	.align		4
        /*0070*/ 	.byte	0x02, 0x4c
        /*0072*/ 	.byte	0x01
	.zero		1


	//----- nvinfo : EIATTR_MERCURY_ISA_VERSION
	.align		4
        /*0074*/ 	.byte	0x03, 0x5f
        /*0076*/ 	.short	0x0101


	//----- nvinfo : EIATTR_COOP_GROUP_MASK_REGIDS
	.align		4
        /*0078*/ 	.byte	0x04, 0x29
        /*007a*/ 	.short	(.L_147 - .L_146)


	//   ....[0]....
.L_146:
        /*007c*/ 	.word	0xffffffff


	//   ....[1]....
        /*0080*/ 	.word	0xffffffff


	//   ....[2]....
        /*0084*/ 	.word	0xffffffff


	//   ....[3]....
        /*0088*/ 	.word	0xffffffff


	//   ....[4]....
        /*008c*/ 	.word	0xffffffff


	//   ....[5]....
        /*0090*/ 	.word	0xffffffff


	//   ....[6]....
        /*0094*/ 	.word	0xffffffff


	//   ....[7]....
        /*0098*/ 	.word	0xffffffff


	//   ....[8]....
        /*009c*/ 	.word	0xffffffff


	//   ....[9]....
        /*00a0*/ 	.word	0xffffffff


	//   ....[10]....
        /*00a4*/ 	.word	0xffffffff


	//   ....[11]....
        /*00a8*/ 	.word	0xffffffff


	//   ....[12]....
        /*00ac*/ 	.word	0xffffffff


	//   ....[13]....
        /*00b0*/ 	.word	0xffffffff


	//   ....[14]....
        /*00b4*/ 	.word	0xffffffff


	//   ....[15]....
        /*00b8*/ 	.word	0xffffffff


	//   ....[16]....
        /*00bc*/ 	.word	0xffffffff


	//   ....[17]....
        /*00c0*/ 	.word	0xffffffff


	//   ....[18]....
        /*00c4*/ 	.word	0xffffffff


	//   ....[19]....
        /*00c8*/ 	.word	0xffffffff


	//   ....[20]....
        /*00cc*/ 	.word	0xffffffff


	//   ....[21]....
        /*00d0*/ 	.word	0xffffffff


	//   ....[22]....
        /*00d4*/ 	.word	0xffffffff


	//   ....[23]....
        /*00d8*/ 	.word	0xffffffff


	//   ....[24]....
        /*00dc*/ 	.word	0xffffffff


	//   ....[25]....
        /*00e0*/ 	.word	0xffffffff


	//   ....[26]....
        /*00e4*/ 	.word	0xffffffff


	//   ....[27]....
        /*00e8*/ 	.word	0xffffffff


	//   ....[28]....
        /*00ec*/ 	.word	0xffffffff


	//   ....[29]....
        /*00f0*/ 	.word	0xffffffff


	//   ....[30]....
        /*00f4*/ 	.word	0xffffffff


	//   ....[31]....
        /*00f8*/ 	.word	0xffffffff


	//   ....[32]....
        /*00fc*/ 	.word	0xffffffff


	//   ....[33]....
        /*0100*/ 	.word	0xffffffff


	//   ....[34]....
        /*0104*/ 	.word	0xffffffff


	//   ....[35]....
        /*0108*/ 	.word	0xffffffff


	//   ....[36]....
        /*010c*/ 	.word	0xffffffff


	//   ....[37]....
        /*0110*/ 	.word	0xffffffff


	//   ....[38]....
        /*0114*/ 	.word	0xffffffff


	//   ....[39]....
        /*0118*/ 	.word	0xffffffff


	//   ....[40]....
        /*011c*/ 	.word	0xffffffff


	//   ....[41]....
        /*0120*/ 	.word	0xffffffff


	//   ....[42]....
        /*0124*/ 	.word	0xffffffff


	//   ....[43]....
        /*0128*/ 	.word	0xffffffff


	//   ....[44]....
        /*012c*/ 	.word	0xffffffff


	//   ....[45]....
        /*0130*/ 	.word	0xffffffff


	//   ....[46]....
        /*0134*/ 	.word	0xffffffff


	//   ....[47]....
        /*0138*/ 	.word	0xffffffff


	//   ....[48]....
        /*013c*/ 	.word	0xffffffff


	//   ....[49]....
        /*0140*/ 	.word	0xffffffff


	//   ....[50]....
        /*0144*/ 	.word	0xffffffff


	//   ....[51]....
        /*0148*/ 	.word	0xffffffff


	//   ....[52]....
        /*014c*/ 	.word	0xffffffff


	//   ....[53]....
        /*0150*/ 	.word	0xffffffff


	//   ....[54]....
        /*0154*/ 	.word	0xffffffff


	//   ....[55]....
        /*0158*/ 	.word	0xffffffff


	//   ....[56]....
        /*015c*/ 	.word	0xffffffff


	//   ....[57]....
        /*0160*/ 	.word	0xffffffff


	//   ....[58]....
        /*0164*/ 	.word	0xffffffff


	//   ....[59]....
        /*0168*/ 	.word	0xffffffff


	//----- nvinfo : EIATTR_COOP_GROUP_INSTR_OFFSETS
	.align		4
.L_147:
        /*016c*/ 	.byte	0x04, 0x28
        /*016e*/ 	.short	(.L_149 - .L_148)


	//   ....[0]....
.L_148:
        /*0170*/ 	.word	0x00000cb0


	//   ....[1]....
        /*0174*/ 	.word	0x00000cc0


	//   ....[2]....
        /*0178*/ 	.word	0x00000d50


	//   ....[3]....
        /*017c*/ 	.word	0x00000d90


	//   ....[4]....
        /*0180*/ 	.word	0x00000e10


	//   ....[5]....
        /*0184*/ 	.word	0x00000e40


	//   ....[6]....
        /*0188*/ 	.word	0x00000e90


	//   ....[7]....
        /*018c*/ 	.word	0x00000ec0


	//   ....[8]....
        /*0190*/ 	.word	0x00000f10


	//   ....[9]....
        /*0194*/ 	.word	0x00000f40


	//   ....[10]....
        /*0198*/ 	.word	0x00001240


	//   ....[11]....
        /*019c*/ 	.word	0x00001250


	//   ....[12]....
        /*01a0*/ 	.word	0x000012e0


	//   ....[13]....
        /*01a4*/ 	.word	0x00001310


	//   ....[14]....
        /*01a8*/ 	.word	0x00001370


	//   ....[15]....
        /*01ac*/ 	.word	0x000013a0


	//   ....[16]....
        /*01b0*/ 	.word	0x00001400


	//   ....[17]....
        /*01b4*/ 	.word	0x00001440


	//   ....[18]....
        /*01b8*/ 	.word	0x000014b0


	//   ....[19]....
        /*01bc*/ 	.word	0x000014f0


	//   ....[20]....
        /*01c0*/ 	.word	0x00002180


	//   ....[21]....
        /*01c4*/ 	.word	0x00002190


	//   ....[22]....
        /*01c8*/ 	.word	0x00002220


	//   ....[23]....
        /*01cc*/ 	.word	0x00002250


	//   ....[24]....
        /*01d0*/ 	.word	0x000022c0


	//   ....[25]....
        /*01d4*/ 	.word	0x000022e0


	//   ....[26]....
        /*01d8*/ 	.word	0x00002340


	//   ....[27]....
        /*01dc*/ 	.word	0x00002350


	//   ....[28]....
        /*01e0*/ 	.word	0x000023a0


	//   ....[29]....
        /*01e4*/ 	.word	0x000023b0


	//   ....[30]....
        /*01e8*/ 	.word	0x000031c0


	//   ....[31]....
        /*01ec*/ 	.word	0x000031d0


	//   ....[32]....
        /*01f0*/ 	.word	0x00003260


	//   ....[33]....
        /*01f4*/ 	.word	0x000032a0


	//   ....[34]....
        /*01f8*/ 	.word	0x00003320


	//   ....[35]....
        /*01fc*/ 	.word	0x00003360


	//   ....[36]....
        /*0200*/ 	.word	0x000033c0


	//   ....[37]....
        /*0204*/ 	.word	0x000033f0


	//   ....[38]....
        /*0208*/ 	.word	0x00003440


	//   ....[39]....
        /*020c*/ 	.word	0x00003470


	//   ....[40]....
        /*0210*/ 	.word	0x00003750


	//   ....[41]....
        /*0214*/ 	.word	0x00003760


	//   ....[42]....
        /*0218*/ 	.word	0x000037f0


	//   ....[43]....
        /*021c*/ 	.word	0x00003820


	//   ....[44]....
        /*0220*/ 	.word	0x00003870


	//   ....[45]....
        /*0224*/ 	.word	0x000038a0


	//   ....[46]....
        /*0228*/ 	.word	0x00003910


	//   ....[47]....
        /*022c*/ 	.word	0x00003950


	//   ....[48]....
        /*0230*/ 	.word	0x000039c0


	//   ....[49]....
        /*0234*/ 	.word	0x000039f0


	//   ....[50]....
        /*0238*/ 	.word	0x00004730


	//   ....[51]....
        /*023c*/ 	.word	0x00004740


	//   ....[52]....
        /*0240*/ 	.word	0x000047d0


	//   ....[53]....
        /*0244*/ 	.word	0x00004800


	//   ....[54]....
        /*0248*/ 	.word	0x00004870


	//   ....[55]....
        /*024c*/ 	.word	0x00004890


	//   ....[56]....
        /*0250*/ 	.word	0x000048f0


	//   ....[57]....
        /*0254*/ 	.word	0x00004900


	//   ....[58]....
        /*0258*/ 	.word	0x00004950


	//   ....[59]....
        /*025c*/ 	.word	0x00004960


	//----- nvinfo : EIATTR_VRC_CTA_INIT_COUNT
	.align		4
.L_149:
        /*0260*/ 	.byte	0x02, 0x4a
	.zero		1
	.zero		1


	//----- nvinfo : EIATTR_EXIT_INSTR_OFFSETS
	.align		4
        /*0264*/ 	.byte	0x04, 0x1c
        /*0266*/ 	.short	(.L_151 - .L_150)


	//   ....[0]....
.L_150:
        /*0268*/ 	.word	0x00000080


	//   ....[1]....
        /*026c*/ 	.word	0x000000c0


	//   ....[2]....
        /*0270*/ 	.word	0x00004bd0


	//   ....[3]....
        /*0274*/ 	.word	0x00004c50


	//----- nvinfo : EIATTR_MAX_THREADS
	.align		4
.L_151:
        /*0278*/ 	.byte	0x04, 0x05
        /*027a*/ 	.short	(.L_153 - .L_152)
.L_152:
        /*027c*/ 	.word	0x00000100
        /*0280*/ 	.word	0x00000001
        /*0284*/ 	.word	0x00000001


	//----- nvinfo : EIATTR_CRS_STACK_SIZE
	.align		4
.L_153:
        /*0288*/ 	.byte	0x04, 0x1e
        /*028a*/ 	.short	(.L_155 - .L_154)
.L_154:
        /*028c*/ 	.word	0x00000000


	//----- nvinfo : EIATTR_CBANK_PARAM_SIZE
	.align		4
.L_155:
        /*0290*/ 	.byte	0x03, 0x19
        /*0292*/ 	.short	0x0021


	//----- nvinfo : EIATTR_PARAM_CBANK
	.align		4
        /*0294*/ 	.byte	0x04, 0x0a
        /*0296*/ 	.short	(.L_157 - .L_156)
	.align		4
.L_156:
        /*0298*/ 	.word	index@(.nv.constant0._ZN3cub18CUB_300001_SM_10006detail6reduce28DeviceReduceSingleTileKernelINS2_10policy_hubIdjN4cuda3__47maximumIvEEE10Policy1000EPdSB_jS8_ddNS5_3std3__410__identityEEEvT0_T1_T2_T3_T4_T6_)
        /*029c*/ 	.short	0x0380
        /*029e*/ 	.short	0x0021


	//----- nvinfo : EIATTR_SW_WAR
	.align		4
.L_157:
        /*02a0*/ 	.byte	0x04, 0x36
        /*02a2*/ 	.short	(.L_159 - .L_158)
.L_158:
        /*02a4*/ 	.word	0x00000008
.L_159:


//--------------------- .nv.info._ZN3cub18CUB_300001_SM_10006detail11EmptyKernelIvEEvv --------------------------
	.section	.nv.info._ZN3cub18CUB_300001_SM_10006detail11EmptyKernelIvEEvv,"",@"SHT_CUDA_INFO"
	.sectionflags	@""
	.align	4


	//----- nvinfo : EIATTR_CUDA_API_VERSION
	.align		4
        /*0000*/ 	.byte	0x04, 0x37
        /*0002*/ 	.short	(.L_161 - .L_160)
.L_160:
        /*0004*/ 	.word	0x00000082


	//----- nvinfo : EIATTR_SPARSE_MMA_MASK
	.align		4
.L_161:
        /*0008*/ 	.byte	0x03, 0x50
        /*000a*/ 	.short	0x0000


	//----- nvinfo : EIATTR_MAXREG_COUNT
	.align		4
        /*000c*/ 	.byte	0x03, 0x1b
        /*000e*/ 	.short	0x00ff


	//----- nvinfo : EIATTR_MERCURY_ISA_VERSION
	.align		4
        /*0010*/ 	.byte	0x03, 0x5f
        /*0012*/ 	.short	0x0101


	//----- nvinfo : EIATTR_VRC_CTA_INIT_COUNT
	.align		4
        /*0014*/ 	.byte	0x02, 0x4a
	.zero		1
	.zero		1


	//----- nvinfo : EIATTR_EXIT_INSTR_OFFSETS
	.align		4
        /*0018*/ 	.byte	0x04, 0x1c
        /*001a*/ 	.short	(.L_163 - .L_162)


	//   ....[0]....
.L_162:
        /*001c*/ 	.word	0x00000010


	//----- nvinfo : EIATTR_SW_WAR
	.align		4
.L_163:
        /*0020*/ 	.byte	0x04, 0x36
        /*0022*/ 	.short	(.L_165 - .L_164)
.L_164:
        /*0024*/ 	.word	0x00000008
.L_165:


//--------------------- .nv.info._Z6secondPdS_S_i --------------------------
	.section	.nv.info._Z6secondPdS_S_i,"",@"SHT_CUDA_INFO"
	.sectionflags	@""
	.align	4


	//----- nvinfo : EIATTR_CUDA_API_VERSION
	.align		4
        /*0000*/ 	.byte	0x04, 0x37
        /*0002*/ 	.short	(.L_167 - .L_166)
.L_166:
        /*0004*/ 	.word	0x00000082


	//----- nvinfo : EIATTR_KPARAM_INFO
	.align		4
.L_167:
        /*0008*/ 	.byte	0x04, 0x17
        /*000a*/ 	.short	(.L_169 - .L_168)
.L_168:
        /*000c*/ 	.word	0x00000000
        /*0010*/ 	.short	0x0003
        /*0012*/ 	.short	0x0018
        /*0014*/ 	.byte	0x00, 0xf0, 0x11, 0x00


	//----- nvinfo : EIATTR_KPARAM_INFO
	.align		4
.L_169:
        /*0018*/ 	.byte	0x04, 0x17
        /*001a*/ 	.short	(.L_171 - .L_170)
.L_170:
        /*001c*/ 	.word	0x00000000
        /*0020*/ 	.short	0x0002
        /*0022*/ 	.short	0x0010
        /*0024*/ 	.byte	0x00, 0xf5, 0x21, 0x00


	//----- nvinfo : EIATTR_KPARAM_INFO
	.align		4
.L_171:
        /*0028*/ 	.byte	0x04, 0x17
        /*002a*/ 	.short	(.L_173 - .L_172)
.L_172:
        /*002c*/ 	.word	0x00000000
        /*0030*/ 	.short	0x0001
        /*0032*/ 	.short	0x0008
        /*0034*/ 	.byte	0x00, 0xf5, 0x21, 0x00


	//----- nvinfo : EIATTR_KPARAM_INFO
	.align		4
.L_173:
        /*0038*/ 	.byte	0x04, 0x17
        /*003a*/ 	.short	(.L_175 - .L_174)
.L_174:
        /*003c*/ 	.word	0x00000000
        /*0040*/ 	.short	0x0000
        /*0042*/ 	.short	0x0000
        /*0044*/ 	.byte	0x00, 0xf5, 0x21, 0x00


	//----- nvinfo : EIATTR_SPARSE_MMA_MASK
	.align		4
.L_175:
        /*0048*/ 	.byte	0x03, 0x50
        /*004a*/ 	.short	0x0000


	//----- nvinfo : EIATTR_MAXREG_COUNT
	.align		4
        /*004c*/ 	.byte	0x03, 0x1b
        /*004e*/ 	.short	0x00ff


	//----- nvinfo : EIATTR_MERCURY_ISA_VERSION
	.align		4
        /*0050*/ 	.byte	0x03, 0x5f
        /*0052*/ 	.short	0x0101


	//----- nvinfo : EIATTR_VRC_CTA_INIT_COUNT
	.align		4
        /*0054*/ 	.byte	0x02, 0x4a
	.zero		1
	.zero		1


	//----- nvinfo : EIATTR_EXIT_INSTR_OFFSETS
	.align		4
        /*0058*/ 	.byte	0x04, 0x1c
        /*005a*/ 	.short	(.L_177 - .L_176)


	//   ....[0]....
.L_176:
        /*005c*/ 	.word	0x000000d0


	//   ....[1]....
        /*0060*/ 	.word	0x000001a0


	//----- nvinfo : EIATTR_CBANK_PARAM_SIZE
	.align		4
.L_177:
        /*0064*/ 	.byte	0x03, 0x19
        /*0066*/ 	.short	0x001c


	//----- nvinfo : EIATTR_PARAM_CBANK
	.align		4
        /*0068*/ 	.byte	0x04, 0x0a
        /*006a*/ 	.short	(.L_179 - .L_178)
	.align		4
.L_178:
        /*006c*/ 	.word	index@(.nv.constant0._Z6secondPdS_S_i)
        /*0070*/ 	.short	0x0380
        /*0072*/ 	.short	0x001c


	//----- nvinfo : EIATTR_SW_WAR
	.align		4
.L_179:
        /*0074*/ 	.byte	0x04, 0x36
        /*0076*/ 	.short	(.L_181 - .L_180)
.L_180:
        /*0078*/ 	.word	0x00000008
.L_181:


//--------------------- .nv.info._Z5firstPdS_i    --------------------------
	.section	.nv.info._Z5firstPdS_i,"",@"SHT_CUDA_INFO"
	.sectionflags	@""
	.align	4


	//----- nvinfo : EIATTR_CUDA_API_VERSION
	.align		4
        /*0000*/ 	.byte	0x04, 0x37
        /*0002*/ 	.short	(.L_183 - .L_182)
.L_182:
        /*0004*/ 	.word	0x00000082


	//----- nvinfo : EIATTR_KPARAM_INFO
	.align		4
.L_183:
        /*0008*/ 	.byte	0x04, 0x17
        /*000a*/ 	.short	(.L_185 - .L_184)
.L_184:
        /*000c*/ 	.word	0x00000000
        /*0010*/ 	.short	0x0002
        /*0012*/ 	.short	0x0010
        /*0014*/ 	.byte	0x00, 0xf0, 0x11, 0x00


	//----- nvinfo : EIATTR_KPARAM_INFO
	.align		4
.L_185:
        /*0018*/ 	.byte	0x04, 0x17
        /*001a*/ 	.short	(.L_187 - .L_186)
.L_186:
        /*001c*/ 	.word	0x00000000
        /*0020*/ 	.short	0x0001
        /*0022*/ 	.short	0x0008
        /*0024*/ 	.byte	0x00, 0xf5, 0x21, 0x00


	//----- nvinfo : EIATTR_KPARAM_INFO
	.align		4
.L_187:
        /*0028*/ 	.byte	0x04, 0x17
        /*002a*/ 	.short	(.L_189 - .L_188)
.L_188:
        /*002c*/ 	.word	0x00000000
        /*0030*/ 	.short	0x0000
        /*0032*/ 	.short	0x0000
        /*0034*/ 	.byte	0x00, 0xf5, 0x21, 0x00


	//----- nvinfo : EIATTR_SPARSE_MMA_MASK
	.align		4
.L_189:
        /*0038*/ 	.byte	0x03, 0x50
        /*003a*/ 	.short	0x0000


	//----- nvinfo : EIATTR_MAXREG_COUNT
	.align		4
        /*003c*/ 	.byte	0x03, 0x1b
        /*003e*/ 	.short	0x00ff


	//----- nvinfo : EIATTR_MERCURY_ISA_VERSION
	.align		4
        /*0040*/ 	.byte	0x03, 0x5f
        /*0042*/ 	.short	0x0101


	//----- nvinfo : EIATTR_VRC_CTA_INIT_COUNT
	.align		4
        /*0044*/ 	.byte	0x02, 0x4a
	.zero		1
	.zero		1


	//----- nvinfo : EIATTR_EXIT_INSTR_OFFSETS
	.align		4
        /*0048*/ 	.byte	0x04, 0x1c
        /*004a*/ 	.short	(.L_191 - .L_190)


	//   ....[0]....
.L_190:
        /*004c*/ 	.word	0x000000d0


	//   ....[1]....
        /*0050*/ 	.word	0x00000100


	//   ....[2]....
        /*0054*/ 	.word	0x00000240


	//----- nvinfo : EIATTR_CBANK_PARAM_SIZE
	.align		4
.L_191:
        /*0058*/ 	.byte	0x03, 0x19
        /*005a*/ 	.short	0x0014


	//----- nvinfo : EIATTR_PARAM_CBANK
	.align		4
        /*005c*/ 	.byte	0x04, 0x0a
        /*005e*/ 	.short	(.L_193 - .L_192)
	.align		4
.L_192:
        /*0060*/ 	.word	index@(.nv.constant0._Z5firstPdS_i)
        /*0064*/ 	.short	0x0380
        /*0066*/ 	.short	0x0014


	//----- nvinfo : EIATTR_SW_WAR
	.align		4
.L_193:
        /*0068*/ 	.byte	0x04, 0x36
        /*006a*/ 	.short	(.L_195 - .L_194)
.L_194:
        /*006c*/ 	.word	0x00000008
.L_195:


//--------------------- .nv.callgraph             --------------------------
	.section	.nv.callgraph,"",@"SHT_CUDA_CALLGRAPH"
	.align	4
	.sectionentsize	8
	.align		4
        /*0000*/ 	.word	0x00000000
	.align		4
        /*0004*/ 	.word	0xffffffff
	.align		4
        /*0008*/ 	.word	0x00000000
	.align		4
        /*000c*/ 	.word	0xfffffffe
	.align		4
        /*0010*/ 	.word	0x00000000
	.align		4
        /*0014*/ 	.word	0xfffffffd
	.align		4
        /*0018*/ 	.word	0x00000000
	.align		4
        /*001c*/ 	.word	0xfffffffc


//--------------------- .nv.constant4             --------------------------
	.section	.nv.constant4,"a",@progbits
	.align	8
	.align		8
.nv.constant4:
        /*0000*/ 	.dword	_ZN34_INTERNAL_55cc6001_4_k_cu_ca6006a04cuda3std3__45__cpo5beginE
	.align		8
        /*0008*/ 	.dword	_ZN34_INTERNAL_55cc6001_4_k_cu_ca6006a04cuda3std3__45__cpo3endE
	.align		8
        /*0010*/ 	.dword	_ZN34_INTERNAL_55cc6001_4_k_cu_ca6006a04cuda3std3__45__cpo6cbeginE
	.align		8
        /*0018*/ 	.dword	_ZN34_INTERNAL_55cc6001_4_k_cu_ca6006a04cuda3std3__45__cpo4cendE
	.align		8
        /*0020*/ 	.dword	_ZN34_INTERNAL_55cc6001_4_k_cu_ca6006a04cuda3std3__45__cpo6rbeginE
	.align		8
        /*0028*/ 	.dword	_ZN34_INTERNAL_55cc6001_4_k_cu_ca6006a04cuda3std3__45__cpo4rendE
	.align		8
        /*0030*/ 	.dword	_ZN34_INTERNAL_55cc6001_4_k_cu_ca6006a04cuda3std3__45__cpo7crbeginE
	.align		8
        /*0038*/ 	.dword	_ZN34_INTERNAL_55cc6001_4_k_cu_ca6006a04cuda3std3__45__cpo5crendE
	.align		8
        /*0040*/ 	.dword	_ZN34_INTERNAL_55cc6001_4_k_cu_ca6006a04cuda3std3__436_GLOBAL__N__55cc6001_4_k_cu_ca6006a06ignoreE
	.align		8
        /*0048*/ 	.dword	_ZN34_INTERNAL_55cc6001_4_k_cu_ca6006a04cuda3std3__419piecewise_constructE
	.align		8
        /*0050*/ 	.dword	_ZN34_INTERNAL_55cc6001_4_k_cu_ca6006a04cuda3std3__48in_placeE
	.align		8
        /*0058*/ 	.dword	_ZN34_INTERNAL_55cc6001_4_k_cu_ca6006a04cuda3std3__420unreachable_sentinelE
	.align		8
        /*0060*/ 	.dword	_ZN34_INTERNAL_55cc6001_4_k_cu_ca6006a04cuda3std3__47nulloptE
	.align		8
        /*0068*/ 	.dword	_ZN34_INTERNAL_55cc6001_4_k_cu_ca6006a04cuda3std3__48unexpectE
	.align		8
        /*0070*/ 	.dword	_ZN34_INTERNAL_55cc6001_4_k_cu_ca6006a04cuda3std6ranges3__45__cpo4swapE
	.align		8
        /*0078*/ 	.dword	_ZN34_INTERNAL_55cc6001_4_k_cu_ca6006a04cuda3std6ranges3__45__cpo9iter_moveE
	.align		8
        /*0080*/ 	.dword	_ZN34_INTERNAL_55cc6001_4_k_cu_ca6006a04cuda3std6ranges3__45__cpo5beginE
	.align		8
        /*0088*/ 	.dword	_ZN34_INTERNAL_55cc6001_4_k_cu_ca6006a04cuda3std6ranges3__45__cpo3endE
	.align		8
        /*0090*/ 	.dword	_ZN34_INTERNAL_55cc6001_4_k_cu_ca6006a04cuda3std6ranges3__45__cpo6cbeginE
	.align		8
        /*0098*/ 	.dword	_ZN34_INTERNAL_55cc6001_4_k_cu_ca6006a04cuda3std6ranges3__45__cpo4cendE
	.align		8
        /*00a0*/ 	.dword	_ZN34_INTERNAL_55cc6001_4_k_cu_ca6006a04cuda3std6ranges3__45__cpo7advanceE
	.align		8
        /*00a8*/ 	.dword	_ZN34_INTERNAL_55cc6001_4_k_cu_ca6006a04cuda3std6ranges3__45__cpo9iter_swapE
	.align		8
        /*00b0*/ 	.dword	_ZN34_INTERNAL_55cc6001_4_k_cu_ca6006a04cuda3std6ranges3__45__cpo4nextE
	.align		8
        /*00b8*/ 	.dword	_ZN34_INTERNAL_55cc6001_4_k_cu_ca6006a04cuda3std6ranges3__45__cpo4prevE
	.align		8
        /*00c0*/ 	.dword	_ZN34_INTERNAL_55cc6001_4_k_cu_ca6006a04cuda3std6ranges3__45__cpo4dataE
	.align		8
        /*00c8*/ 	.dword	_ZN34_INTERNAL_55cc6001_4_k_cu_ca6006a04cuda3std6ranges3__45__cpo5cdataE
	.align		8
        /*00d0*/ 	.dword	_ZN34_INTERNAL_55cc6001_4_k_cu_ca6006a04cuda3std6ranges3__45__cpo4sizeE
	.align		8
        /*00d8*/ 	.dword	_ZN34_INTERNAL_55cc6001_4_k_cu_ca6006a04cuda3std6ranges3__45__cpo5ssizeE
	.align		8
        /*00e0*/ 	.dword	_ZN34_INTERNAL_55cc6001_4_k_cu_ca6006a04cuda3std6ranges3__45__cpo8distanceE
	.align		8
        /*00e8*/ 	.dword	_ZN34_INTERNAL_55cc6001_4_k_cu_ca6006a06thrust24THRUST_300001_SM_1000_NS6system6detail10sequential3seqE
	.align		8
        /*00f0*/ 	.dword	_ZN34_INTERNAL_55cc6001_4_k_cu_ca6006a06thrust24THRUST_300001_SM_1000_NS12placeholders2_1E
	.align		8
        /*00f8*/ 	.dword	_ZN34_INTERNAL_55cc6001_4_k_cu_ca6006a06thrust24THRUST_300001_SM_1000_NS12placeholders2_2E
	.align		8
        /*0100*/ 	.dword	_ZN34_INTERNAL_55cc6001_4_k_cu_ca6006a06thrust24THRUST_300001_SM_1000_NS12placeholders2_3E
	.align		8
        /*0108*/ 	.dword	_ZN34_INTERNAL_55cc6001_4_k_cu_ca6006a06thrust24THRUST_300001_SM_1000_NS12placeholders2_4E
	.align		8
        /*0110*/ 	.dword	_ZN34_INTERNAL_55cc6001_4_k_cu_ca6006a06thrust24THRUST_300001_SM_1000_NS12placeholders2_5E
	.align		8
        /*0118*/ 	.dword	_ZN34_INTERNAL_55cc6001_4_k_cu_ca6006a06thrust24THRUST_300001_SM_1000_NS12placeholders2_6E
	.align		8
        /*0120*/ 	.dword	_ZN34_INTERNAL_55cc6001_4_k_cu_ca6006a06thrust24THRUST_300001_SM_1000_NS12placeholders2_7E
	.align		8
        /*0128*/ 	.dword	_ZN34_INTERNAL_55cc6001_4_k_cu_ca6006a06thrust24THRUST_300001_SM_1000_NS12placeholders2_8E
	.align		8
        /*0130*/ 	.dword	_ZN34_INTERNAL_55cc6001_4_k_cu_ca6006a06thrust24THRUST_300001_SM_1000_NS12placeholders2_9E
	.align		8
        /*0138*/ 	.dword	_ZN34_INTERNAL_55cc6001_4_k_cu_ca6006a06thrust24THRUST_300001_SM_1000_NS12placeholders3_10E


//--------------------- .text._ZN3cub18CUB_300001_SM_10006detail6reduce28DeviceReduceSingleTileKernelINS2_10policy_hubIdjN4cuda3__47maximumIvEEE10Policy1000EPdSB_iS8_ddNS5_3std3__410__identityEEEvT0_T1_T2_T3_T4_T6_ --------------------------
	.section	.text._ZN3cub18CUB_300001_SM_10006detail6reduce28DeviceReduceSingleTileKernelINS2_10policy_hubIdjN4cuda3__47maximumIvEEE10Policy1000EPdSB_iS8_ddNS5_3std3__410__identityEEEvT0_T1_T2_T3_T4_T6_,"ax",@progbits
	.align	128
        .global         _ZN3cub18CUB_300001_SM_10006detail6reduce28DeviceReduceSingleTileKernelINS2_10policy_hubIdjN4cuda3__47maximumIvEEE10Policy1000EPdSB_iS8_ddNS5_3std3__410__identityEEEvT0_T1_T2_T3_T4_T6_
        .type           _ZN3cub18CUB_300001_SM_10006detail6reduce28DeviceReduceSingleTileKernelINS2_10policy_hubIdjN4cuda3__47maximumIvEEE10Policy1000EPdSB_iS8_ddNS5_3std3__410__identityEEEvT0_T1_T2_T3_T4_T6_,@function
        .size           _ZN3cub18CUB_300001_SM_10006detail6reduce28DeviceReduceSingleTileKernelINS2_10policy_hubIdjN4cuda3__47maximumIvEEE10Policy1000EPdSB_iS8_ddNS5_3std3__410__identityEEEvT0_T1_T2_T3_T4_T6_,(.L_x_149 - _ZN3cub18CUB_300001_SM_10006detail6reduce28DeviceReduceSingleTileKernelINS2_10policy_hubIdjN4cuda3__47maximumIvEEE10Policy1000EPdSB_iS8_ddNS5_3std3__410__identityEEEvT0_T1_T2_T3_T4_T6_)
        .other          _ZN3cub18CUB_300001_SM_10006detail6reduce28DeviceReduceSingleTileKernelINS2_10policy_hubIdjN4cuda3__47maximumIvEEE10Policy1000EPdSB_iS8_ddNS5_3std3__410__identityEEEvT0_T1_T2_T3_T4_T6_,@"STO_CUDA_ENTRY STV_DEFAULT"
_ZN3cub18CUB_300001_SM_10006detail6reduce28DeviceReduceSingleTileKernelINS2_10policy_hubIdjN4cuda3__47maximumIvEEE10Policy1000EPdSB_iS8_ddNS5_3std3__410__identityEEEvT0_T1_T2_T3_T4_T6_:
.text._ZN3cub18CUB_300001_SM_10006detail6reduce28DeviceReduceSingleTileKernelINS2_10policy_hubIdjN4cuda3__47maximumIvEEE10Policy1000EPdSB_iS8_ddNS5_3std3__410__identityEEEvT0_T1_T2_T3_T4_T6_:
[----:B------:R-:W-:Y:S01]  /*0000*/  LDC R1, c[0x0][0x37c] ;  /* 0x0000df00ff017b82 */ /* 0x000fe20000000800 */
[----:B------:R-:W0:Y:S01]  /*0010*/  LDCU UR4, c[0x0][0x390] ;  /* 0x00007200ff0477ac */ /* 0x000e220008000800 */
[----:B------:R-:W1:Y:S01]  /*0020*/  LDCU.64 UR6, c[0x0][0x358] ;  /* 0x00006b00ff0677ac */ /* 0x000e620008000a00 */
[----:B0-----:R-:W-:-:S05]  /*0030*/  IMAD.U32 R4, RZ, RZ, UR4 ;  /* 0x00000004ff047e24 */ /* 0x001fca000f8e00ff */
[----:B------:R-:W-:-:S13]  /*0040*/  ISETP.NE.AND P0, PT, R4, RZ, PT ;  /* 0x000000ff0400720c */ /* 0x000fda0003f05270 */
[----:B-1----:R-:W-:Y:S05]  /*0050*/  @P0 BRA `(.L_x_0) ;  /* 0x00000000001c0947 */ /* 0x002fea0003800000 */
[----:B------:R-:W0:Y:S02]  /*0060*/  S2R R0, SR_TID.X ;  /* 0x0000000000007919 */ /* 0x000e240000002100 */
[----:B0-----:R-:W-:-:S13]  /*0070*/  ISETP.NE.AND P0, PT, R0, RZ, PT ;  /* 0x000000ff0000720c */ /* 0x001fda0003f05270 */
[----:B------:R-:W-:Y:S05]  /*0080*/  @P0 EXIT ;  /* 0x000000000000094d */ /* 0x000fea0003800000 */
[----:B------:R-:W0:Y:S08]  /*0090*/  LDC.64 R2, c[0x0][0x388] ;  /* 0x0000e200ff027b82 */ /* 0x000e300000000a00 */
[----:B------:R-:W0:Y:S02]  /*00a0*/  LDC.64 R4, c[0x0][0x398] ;  /* 0x0000e600ff047b82 */ /* 0x000e240000000a00 */
[----:B0-----:R-:W-:Y:S01]  /*00b0*/  STG.E.64 desc[UR6][R2.64], R4 ;  /* 0x0000000402007986 */ /* 0x001fe2000c101b06 */
[----:B------:R-:W-:Y:S05]  /*00c0*/  EXIT ;  /* 0x000000000000794d */ /* 0x000fea0003800000 */
.L_x_0:
[----:B------:R-:W0:Y:S01]  /*00d0*/  LDCU UR4, c[0x0][0x380] ;  /* 0x00007000ff0477ac */ /* 0x000e220008000800 */
[----:B------:R-:W-:Y:S01]  /*00e0*/  BSSY.RECONVERGENT B0, `(.L_x_1) ;  /* 0x00005b3000007945 */ /* 0x000fe20003800200 */
[----:B0-----:R-:W-:-:S09]  /*00f0*/  ULOP3.LUT UP0, URZ, UR4, 0x1f, URZ, 0xc0, !UPT ;  /* 0x0000001f04ff7892 */ /* 0x001fd2000f80c0ff */
[----:B------:R-:W-:Y:S05]  /*0100*/  BRA.U UP0, `(.L_x_2) ;  /* 0x0000002d003c7547 */ /* 0x000fea000b800000 */
[----:B------:R-:W-:-:S13]  /*0110*/  ISETP.GT.AND P0, PT, R4, 0x7ff, PT ;  /* 0x000007ff0400780c */ /* 0x000fda0003f04270 */
[----:B------:R-:W-:Y:S05]  /*0120*/  @P0 BRA `(.L_x_3) ;  /* 0x0000001400e80947 */ /* 0x000fea0003800000 */
[----:B------:R-:W0:Y:S01]  /*0130*/  S2R R3, SR_TID.X ;  /* 0x0000000000037919 */ /* 0x000e220000002100 */
[----:B------:R-:W-:Y:S01]  /*0140*/  BSSY.RECONVERGENT B1, `(.L_x_4) ;  /* 0x0000009000017945 */ /* 0x000fe20003800200 */
[----:B------:R-:W-:Y:S02]  /*0150*/  CS2R R6, SRZ ;  /* 0x0000000000067805 */ /* 0x000fe4000001ff00 */
[----:B0-----:R-:W-:Y:S01]  /*0160*/  ISETP.GE.AND P0, PT, R3, R4, PT ;  /* 0x000000040300720c */ /* 0x001fe20003f06270 */
[----:B------:R-:W-:-:S12]  /*0170*/  IMAD.MOV.U32 R5, RZ, RZ, R3 ;  /* 0x000000ffff057224 */ /* 0x000fd800078e0003 */
[----:B------:R-:W-:Y:S05]  /*0180*/  @P0 BRA `(.L_x_5) ;  /* 0x0000000000100947 */ /* 0x000fea0003800000 */
[----:B------:R-:W0:Y:S02]  /*0190*/  LDC.64 R6, c[0x0][0x380] ;  /* 0x0000e000ff067b82 */ /* 0x000e240000000a00 */
[----:B0-----:R-:W-:-:S06]  /*01a0*/  IMAD.WIDE.U32 R6, R3, 0x8, R6 ;  /* 0x0000000803067825 */ /* 0x001fcc00078e0006 */
[----:B------:R-:W5:Y:S01]  /*01b0*/  LDG.E.64.CONSTANT R6, desc[UR6][R6.64] ;  /* 0x0000000606067981 */ /* 0x000f62000c1e9b00 */
[----:B------:R-:W-:-:S07]  /*01c0*/  VIADD R5, R3, 0x100 ;  /* 0x0000010003057836 */ /* 0x000fce0000000000 */
.L_x_5:
[----:B------:R-:W-:Y:S05]  /*01d0*/  BSYNC.RECONVERGENT B1 ;  /* 0x0000000000017941 */ /* 0x000fea0003800200 */
.L_x_4:
[----:B------:R-:W-:Y:S01]  /*01e0*/  ISETP.GE.AND P0, PT, R5, R4, PT ;  /* 0x000000040500720c */ /* 0x000fe20003f06270 */
[----:B------:R-:W-:-:S12]  /*01f0*/  BSSY.RECONVERGENT B1, `(.L_x_6) ;  /* 0x00000b0000017945 */ /* 0x000fd80003800200 */
[----:B------:R-:W-:Y:S05]  /*0200*/  @P0 BRA `(.L_x_7) ;  /* 0x0000000800b80947 */ /* 0x000fea0003800000 */
[----:B------:R-:W-:Y:S01]  /*0210*/  LOP3.LUT R9, RZ, R5, RZ, 0x33, !PT ;  /* 0x00000005ff097212 */ /* 0x000fe200078e33ff */
[----:B------:R-:W-:Y:S04]  /*0220*/  BSSY.RECONVERGENT B2, `(.L_x_8) ;  /* 0x0000019000027945 */ /* 0x000fe80003800200 */
[----:B------:R-:W-:-:S05]  /*0230*/  IMAD.IADD R0, R9, 0x1, R4 ;  /* 0x0000000109007824 */ /* 0x000fca00078e0204 */
[C---:B------:R-:W-:Y:S02]  /*0240*/  LOP3.LUT R2, R0.reuse, 0x300, RZ, 0xc0, !PT ;  /* 0x0000030000027812 */ /* 0x040fe400078ec0ff */
[----:B------:R-:W-:Y:S02]  /*0250*/  ISETP.GE.U32.AND P0, PT, R0, 0x300, PT ;  /* 0x000003000000780c */ /* 0x000fe40003f06070 */
[----:B------:R-:W-:-:S13]  /*0260*/  ISETP.NE.AND P1, PT, R2, 0x300, PT ;  /* 0x000003000200780c */ /* 0x000fda0003f25270 */
[----:B------:R-:W-:Y:S05]  /*0270*/  @!P1 BRA `(.L_x_9) ;  /* 0x00000000004c9947 */ /* 0x000fea0003800000 */
[----:B------:R-:W0:Y:S01]  /*0280*/  LDC.64 R8, c[0x0][0x380] ;  /* 0x0000e000ff087b82 */ /* 0x000e220000000a00 */
[----:B------:R-:W-:-:S04]  /*0290*/  LEA.HI R0, R0, 0x1, RZ, 0x18 ;  /* 0x0000000100007811 */ /* 0x000fc800078fc0ff */
[----:B------:R-:W-:-:S05]  /*02a0*/  LOP3.LUT R0, R0, 0x3, RZ, 0xc0, !PT ;  /* 0x0000000300007812 */ /* 0x000fca00078ec0ff */
[----:B------:R-:W-:Y:S02]  /*02b0*/  IMAD.MOV R0, RZ, RZ, -R0 ;  /* 0x000000ffff007224 */ /* 0x000fe400078e0a00 */
[----:B0-----:R-:W-:-:S04]  /*02c0*/  IMAD.WIDE.U32 R8, R5, 0x8, R8 ;  /* 0x0000000805087825 */ /* 0x001fc800078e0008 */
[----:B------:R-:W-:Y:S02]  /*02d0*/  IMAD.MOV.U32 R2, RZ, RZ, R8 ;  /* 0x000000ffff027224 */ /* 0x000fe400078e0008 */
[----:B------:R-:W-:-:S07]  /*02e0*/  IMAD.MOV.U32 R11, RZ, RZ, R9 ;  /* 0x000000ffff0b7224 */ /* 0x000fce00078e0009 */
.L_x_10:
[----:B------:R-:W-:Y:S02]  /*02f0*/  IMAD.MOV.U32 R8, RZ, RZ, R2 ;  /* 0x000000ffff087224 */ /* 0x000fe400078e0002 */
[----:B------:R-:W-:-:S06]  /*0300*/  IMAD.MOV.U32 R9, RZ, RZ, R11 ;  /* 0x000000ffff097224 */ /* 0x000fcc00078e000b */
[----:B------:R-:W2:Y:S01]  /*0310*/  LDG.E.64.CONSTANT R8, desc[UR6][R8.64] ;  /* 0x0000000608087981 */ /* 0x000ea2000c1e9b00 */
[----:B------:R-:W-:Y:S01]  /*0320*/  VIADD R0, R0, 0x1 ;  /* 0x0000000100007836 */ /* 0x000fe20000000000 */
[----:B------:R-:W-:Y:S01]  /*0330*/  IADD3 R2, P3, PT, R2, 0x800, RZ ;  /* 0x0000080002027810 */ /* 0x000fe20007f7e0ff */
[----:B------:R-:W-:-:S03]  /*0340*/  VIADD R5, R5, 0x100 ;  /* 0x0000010005057836 */ /* 0x000fc60000000000 */
[----:B------:R-:W-:Y:S01]  /*0350*/  ISETP.NE.AND P2, PT, R0, RZ, PT ;  /* 0x000000ff0000720c */ /* 0x000fe20003f45270 */
[----:B------:R-:W-:Y:S01]  /*0360*/  IMAD.X R11, RZ, RZ, R11, P3 ;  /* 0x000000ffff0b7224 */ /* 0x000fe200018e060b */
[----:B--2--5:R-:W-:-:S06]  /*0370*/  DSETP.GEU.AND P1, PT, R6, R8, PT ;  /* 0x000000080600722a */ /* 0x024fcc0003f2e000 */
[----:B------:R-:W-:Y:S02]  /*0380*/  FSEL R6, R8, R6, !P1 ;  /* 0x0000000608067208 */ /* 0x000fe40004800000 */
[----:B------:R-:W-:-:S03]  /*0390*/  FSEL R7, R9, R7, !P1 ;  /* 0x0000000709077208 */ /* 0x000fc60004800000 */
[----:B------:R-:W-:Y:S05]  /*03a0*/  @P2 BRA `(.L_x_10) ;  /* 0xfffffffc00d02947 */ /* 0x000fea000383ffff */
.L_x_9:
[----:B------:R-:W-:Y:S05]  /*03b0*/  BSYNC.RECONVERGENT B2 ;  /* 0x0000000000027941 */ /* 0x000fea0003800200 */
.L_x_8:
[----:B------:R-:W-:Y:S05]  /*03c0*/  @!P0 BRA `(.L_x_7) ;  /* 0x0000000800488947 */ /* 0x000fea0003800000 */
[----:B------:R-:W-:Y:S01]  /*03d0*/  IMAD.IADD R0, R4, 0x1, -R5 ;  /* 0x0000000104007824 */ /* 0x000fe200078e0a05 */
[----:B------:R-:W-:Y:S01]  /*03e0*/  BSSY.RECONVERGENT B2, `(.L_x_11) ;  /* 0x0000051000027945 */ /* 0x000fe20003800200 */
[----:B------:R-:W-:-:S03]  /*03f0*/  PLOP3.LUT P0, PT, PT, PT, PT, 0x80, 0x8 ;  /* 0x000000000008781c */ /* 0x000fc60003f0f070 */
[----:B------:R-:W-:-:S13]  /*0400*/  ISETP.GT.AND P1, PT, R0, 0xc00, PT ;  /* 0x00000c000000780c */ /* 0x000fda0003f24270 */
[----:B------:R-:W-:Y:S05]  /*0410*/  @!P1 BRA `(.L_x_12) ;  /* 0x0000000400349947 */ /* 0x000fea0003800000 */
[----:B------:R-:W0:Y:S01]  /*0420*/  LDC.64 R8, c[0x0][0x380] ;  /* 0x0000e000ff087b82 */ /* 0x000e220000000a00 */
[----:B------:R-:W-:Y:S01]  /*0430*/  PLOP3.LUT P0, PT, PT, PT, PT, 0x8, 0x80 ;  /* 0x000000000080781c */ /* 0x000fe20003f0e170 */
[----:B------:R-:W-:-:S12]  /*0440*/  VIADD R0, R4, 0xfffff400 ;  /* 0xfffff40004007836 */ /* 0x000fd80000000000 */
.L_x_13:
[----:B0-----:R-:W-:-:S05]  /*0450*/  IMAD.WIDE R30, R5, 0x8, R8 ;  /* 0x00000008051e7825 */ /* 0x001fca00078e0208 */
[----:B------:R-:W2:Y:S04]  /*0460*/  LDG.E.64.CONSTANT R10, desc[UR6][R30.64] ;  /* 0x000000061e0a7981 */ /* 0x000ea8000c1e9b00 */
[----:B------:R-:W3:Y:S04]  /*0470*/  LDG.E.64.CONSTANT R12, desc[UR6][R30.64+0x800] ;  /* 0x000800061e0c7981 */ /* 0x000ee8000c1e9b00 */
[----:B------:R-:W4:Y:S01]  /*0480*/  LDG.E.64.CONSTANT R14, desc[UR6][R30.64+0x1000] ;  /* 0x001000061e0e7981 */ /* 0x000f22000c1e9b00 */
[----:B------:R-:W-:-:S03]  /*0490*/  VIADD R39, R5, 0x400 ;  /* 0x0000040005277836 */ /* 0x000fc60000000000 */
[----:B------:R-:W4:Y:S01]  /*04a0*/  LDG.E.64.CONSTANT R16, desc[UR6][R30.64+0x1800] ;  /* 0x001800061e107981 */ /* 0x000f22000c1e9b00 */
[----:B------:R-:W-:-:S05]  /*04b0*/  IMAD.WIDE R38, R39, 0x8, R8 ;  /* 0x0000000827267825 */ /* 0x000fca00078e0208 */
[----:B------:R-:W4:Y:S04]  /*04c0*/  LDG.E.64.CONSTANT R18, desc[UR6][R38.64] ;  /* 0x0000000626127981 */ /* 0x000f28000c1e9b00 */
[----:B------:R-:W4:Y:S04]  /*04d0*/  LDG.E.64.CONSTANT R20, desc[UR6][R38.64+0x800] ;  /* 0x0008000626147981 */ /* 0x000f28000c1e9b00 */
        /* <DEDUP_REMOVED lines=12> */
[----:B------:R-:W4:Y:S04]  /*05a0*/  LDG.E.64.CONSTANT R38, desc[UR6][R44.64+0x1000] ;  /* 0x001000062c267981 */ /* 0x000f28000c1e9b00 */
[----:B------:R-:W4:Y:S01]  /*05b0*/  LDG.E.64.CONSTANT R40, desc[UR6][R44.64+0x1800] ;  /* 0x001800062c287981 */ /* 0x000f22000c1e9b00 */
[----:B------:R-:W-:-:S05]  /*05c0*/  VIADD R5, R5, 0x1000 ;  /* 0x0000100005057836 */ /* 0x000fca0000000000 */
[----:B------:R-:W-:Y:S01]  /*05d0*/  ISETP.GE.AND P2, PT, R5, R0, PT ;  /* 0x000000000500720c */ /* 0x000fe20003f46270 */
[----:B--2--5:R-:W-:-:S06]  /*05e0*/  DSETP.GEU.AND P1, PT, R6, R10, PT ;  /* 0x0000000a0600722a */ /* 0x024fcc0003f2e000 */
[----:B------:R-:W-:Y:S02]  /*05f0*/  FSEL R6, R10, R6, !P1 ;  /* 0x000000060a067208 */ /* 0x000fe40004800000 */
[----:B------:R-:W-:-:S06]  /*0600*/  FSEL R7, R11, R7, !P1 ;  /* 0x000000070b077208 */ /* 0x000fcc0004800000 */
[----:B---3--:R-:W-:-:S06]  /*0610*/  DSETP.GEU.AND P1, PT, R6, R12, PT ;  /* 0x0000000c0600722a */ /* 0x008fcc0003f2e000 */
[----:B------:R-:W-:Y:S02]  /*0620*/  FSEL R6, R12, R6, !P1 ;  /* 0x000000060c067208 */ /* 0x000fe40004800000 */
[----:B------:R-:W-:-:S06]  /*0630*/  FSEL R7, R13, R7, !P1 ;  /* 0x000000070d077208 */ /* 0x000fcc0004800000 */
[----:B----4-:R-:W-:-:S06]  /*0640*/  DSETP.GEU.AND P1, PT, R6, R14, PT ;  /* 0x0000000e0600722a */ /* 0x010fcc0003f2e000 */
[----:B------:R-:W-:Y:S02]  /*0650*/  FSEL R6, R14, R6, !P1 ;  /* 0x000000060e067208 */ /* 0x000fe40004800000 */
[----:B------:R-:W-:-:S06]  /*0660*/  FSEL R7, R15, R7, !P1 ;  /* 0x000000070f077208 */ /* 0x000fcc0004800000 */
[----:B------:R-:W-:-:S06]  /*0670*/  DSETP.GEU.AND P1, PT, R6, R16, PT ;  /* 0x000000100600722a */ /* 0x000fcc0003f2e000 */
        /* <DEDUP_REMOVED lines=37> */
[----:B------:R-:W-:Y:S01]  /*08d0*/  FSEL R7, R41, R7, !P1 ;  /* 0x0000000729077208 */ /* 0x000fe20004800000 */
[----:B------:R-:W-:Y:S06]  /*08e0*/  @!P2 BRA `(.L_x_13) ;  /* 0xfffffff800d8a947 */ /* 0x000fec000383ffff */
.L_x_12:
[----:B------:R-:W-:Y:S05]  /*08f0*/  BSYNC.RECONVERGENT B2 ;  /* 0x0000000000027941 */ /* 0x000fea0003800200 */
.L_x_11:
[----:B------:R-:W-:Y:S01]  /*0900*/  IMAD.IADD R0, R4, 0x1, -R5 ;  /* 0x0000000104007824 */ /* 0x000fe200078e0a05 */
[----:B------:R-:W-:Y:S04]  /*0910*/  BSSY.RECONVERGENT B2, `(.L_x_14) ;  /* 0x0000029000027945 */ /* 0x000fe80003800200 */
[----:B------:R-:W-:-:S13]  /*0920*/  ISETP.GT.AND P1, PT, R0, 0x400, PT ;  /* 0x000004000000780c */ /* 0x000fda0003f24270 */
[----:B------:R-:W-:Y:S05]  /*0930*/  @!P1 BRA `(.L_x_15) ;  /* 0x0000000000989947 */ /* 0x000fea0003800000 */
[----:B------:R-:W0:Y:S02]  /*0940*/  LDC.64 R18, c[0x0][0x380] ;  /* 0x0000e000ff127b82 */ /* 0x000e240000000a00 */
        /* <DEDUP_REMOVED lines=11> */
[----:B------:R-:W-:Y:S01]  /*0a00*/  VIADD R5, R5, 0x800 ;  /* 0x0000080005057836 */ /* 0x000fe20000000000 */
        /* <DEDUP_REMOVED lines=20> */
[----:B------:R-:W-:Y:S02]  /*0b50*/  FSEL R7, R25, R7, !P0 ;  /* 0x0000000719077208 */ /* 0x000fe40004000000 */
[----:B------:R-:W-:-:S04]  /*0b60*/  PLOP3.LUT P0, PT, PT, PT, PT, 0x8, 0x80 ;  /* 0x000000000080781c */ /* 0x000fc80003f0e170 */
[----:B------:R-:W-:-:S06]  /*0b70*/  DSETP.GEU.AND P1, PT, R6, R26, PT ;  /* 0x0000001a0600722a */ /* 0x000fcc0003f2e000 */
[----:B------:R-:W-:Y:S02]  /*0b80*/  FSEL R6, R26, R6, !P1 ;  /* 0x000000061a067208 */ /* 0x000fe40004800000 */
[----:B------:R-:W-:-:S07]  /*0b90*/  FSEL R7, R27, R7, !P1 ;  /* 0x000000071b077208 */ /* 0x000fce0004800000 */
.L_x_15:
[----:B------:R-:W-:Y:S05]  /*0ba0*/  BSYNC.RECONVERGENT B2 ;  /* 0x0000000000027941 */ /* 0x000fea0003800200 */
.L_x_14:
[----:B------:R-:W-:-:S13]  /*0bb0*/  ISETP.LT.OR P0, PT, R5, R4, P0 ;  /* 0x000000040500720c */ /* 0x000fda0000701670 */
[----:B------:R-:W-:Y:S05]  /*0bc0*/  @!P0 BRA `(.L_x_7) ;  /* 0x0000000000488947 */ /* 0x000fea0003800000 */
[----:B------:R-:W0:Y:S02]  /*0bd0*/  LDC.64 R8, c[0x0][0x380] ;  /* 0x0000e000ff087b82 */ /* 0x000e240000000a00 */
[----:B0-----:R-:W-:-:S05]  /*0be0*/  IMAD.WIDE R8, R5, 0x8, R8 ;  /* 0x0000000805087825 */ /* 0x001fca00078e0208 */
[----:B------:R-:W2:Y:S04]  /*0bf0*/  LDG.E.64.CONSTANT R10, desc[UR6][R8.64] ;  /* 0x00000006080a7981 */ /* 0x000ea8000c1e9b00 */
[----:B------:R-:W3:Y:S04]  /*0c00*/  LDG.E.64.CONSTANT R12, desc[UR6][R8.64+0x800] ;  /* 0x00080006080c7981 */ /* 0x000ee8000c1e9b00 */
[----:B------:R-:W4:Y:S04]  /*0c10*/  LDG.E.64.CONSTANT R14, desc[UR6][R8.64+0x1000] ;  /* 0x00100006080e7981 */ /* 0x000f28000c1e9b00 */
[----:B------:R-:W4:Y:S01]  /*0c20*/  LDG.E.64.CONSTANT R16, desc[UR6][R8.64+0x1800] ;  /* 0x0018000608107981 */ /* 0x000f22000c1e9b00 */
        /* <DEDUP_REMOVED lines=11> */
[----:B------:R-:W-:-:S07]  /*0ce0*/  FSEL R7, R17, R7, !P0 ;  /* 0x0000000711077208 */ /* 0x000fce0004000000 */
.L_x_7:
[----:B------:R-:W-:Y:S05]  /*0cf0*/  BSYNC.RECONVERGENT B1 ;  /* 0x0000000000017941 */ /* 0x000fea0003800200 */
.L_x_6:
[----:B------:R-:W-:-:S13]  /*0d00*/  ISETP.GE.AND P0, PT, R4, 0x100, PT ;  /* 0x000001000400780c */ /* 0x000fda0003f06270 */
[----:B------:R-:W-:Y:S05]  /*0d10*/  @!P0 BRA `(.L_x_16) ;  /* 0x00000004003c8947 */ /* 0x000fea0003800000 */
[----:B------:R-:W0:Y:S01]  /*0d20*/  S2R R8, SR_LANEID ;  /* 0x0000000000087919 */ /* 0x000e220000000000 */
[----:B-----5:R-:W-:Y:S04]  /*0d30*/  SHFL.DOWN PT, R4, R6, 0x1, 0x1f ;  /* 0x08201f0006047f89 */ /* 0x020fe800000e0000 */
[----:B------:R-:W1:Y:S02]  /*0d40*/  SHFL.DOWN PT, R5, R7, 0x1, 0x1f ;  /* 0x08201f0007057f89 */ /* 0x000e6400000e0000 */
[----:B-1----:R-:W-:Y:S01]  /*0d50*/  DSETP.GEU.AND P1, PT, R6, R4, PT ;  /* 0x000000040600722a */ /* 0x002fe20003f2e000 */
[C---:B0-----:R-:W-:Y:S02]  /*0d60*/  ISETP.GT.AND P0, PT, R8.reuse, 0x1e, PT ;  /* 0x0000001e0800780c */ /* 0x041fe40003f04270 */
[----:B------:R-:W-:-:S03]  /*0d70*/  ISETP.NE.AND P2, PT, R8, RZ, PT ;  /* 0x000000ff0800720c */ /* 0x000fc60003f45270 */
[----:B------:R-:W-:Y:S02]  /*0d80*/  FSEL R9, R4, R6, !P1 ;  /* 0x0000000604097208 */ /* 0x000fe40004800000 */
[----:B------:R-:W-:Y:S02]  /*0d90*/  FSEL R5, R5, R7, !P1 ;  /* 0x0000000705057208 */ /* 0x000fe40004800000 */
[----:B------:R-:W-:Y:S02]  /*0da0*/  FSEL R6, R6, R9, P0 ;  /* 0x0000000906067208 */ /* 0x000fe40000000000 */
[----:B------:R-:W-:Y:S02]  /*0db0*/  FSEL R11, R7, R5, P0 ;  /* 0x00000005070b7208 */ /* 0x000fe40000000000 */
[----:B------:R-:W-:Y:S01]  /*0dc0*/  ISETP.GT.AND P0, PT, R8, 0x1d, PT ;  /* 0x0000001d0800780c */ /* 0x000fe20003f04270 */
[----:B------:R-:W-:Y:S01]  /*0dd0*/  SHFL.DOWN PT, R4, R6, 0x2, 0x1f ;  /* 0x08401f0006047f89 */ /* 0x000fe200000e0000 */
[----:B------:R-:W-:Y:S01]  /*0de0*/  @!P2 MOV R2, 0x400 ;  /* 0x000004000002a802 */ /* 0x000fe20000000f00 */
[----:B------:R-:W-:Y:S01]  /*0df0*/  IMAD.MOV.U32 R7, RZ, RZ, R11 ;  /* 0x000000ffff077224 */ /* 0x000fe200078e000b */
[----:B------:R-:W-:Y:S01]  /*0e00*/  @!P2 SHF.R.U32.HI R0, RZ, 0x2, R3 ;  /* 0x00000002ff00a819 */ /* 0x000fe20000011603 */
[----:B------:R-:W0:Y:S03]  /*0e10*/  SHFL.DOWN PT, R5, R11, 0x2, 0x1f ;  /* 0x08401f000b057f89 */ /* 0x000e2600000e0000 */
[----:B------:R-:W-:Y:S01]  /*0e20*/  @!P2 LOP3.LUT R0, R0, 0xf8, RZ, 0xc0, !PT ;  /* 0x000000f80000a812 */ /* 0x000fe200078ec0ff */
[----:B------:R-:W1:Y:S01]  /*0e30*/  @!P2 S2R R9, SR_CgaCtaId ;  /* 0x000000000009a919 */ /* 0x000e620000008800 */
[----:B0-----:R-:W-:-:S06]  /*0e40*/  DSETP.GEU.AND P1, PT, R6, R4, PT ;  /* 0x000000040600722a */ /* 0x001fcc0003f2e000 */
[----:B------:R-:W-:Y:S02]  /*0e50*/  @!P0 FSEL R6, R4, R6, !P1 ;  /* 0x0000000604068208 */ /* 0x000fe40004800000 */
[----:B------:R-:W-:Y:S02]  /*0e60*/  @!P0 FSEL R11, R5, R11, !P1 ;  /* 0x0000000b050b8208 */ /* 0x000fe40004800000 */
[----:B------:R-:W-:Y:S01]  /*0e70*/  ISETP.GT.AND P0, PT, R8, 0x1b, PT ;  /* 0x0000001b0800780c */ /* 0x000fe20003f04270 */
[----:B------:R-:W-:Y:S02]  /*0e80*/  SHFL.DOWN PT, R4, R6, 0x4, 0x1f ;  /* 0x08801f0006047f89 */ /* 0x000fe400000e0000 */
[----:B------:R-:W-:Y:S02]  /*0e90*/  IMAD.MOV.U32 R7, RZ, RZ, R11 ;  /* 0x000000ffff077224 */ /* 0x000fe400078e000b */
[----:B------:R-:W0:Y:S04]  /*0ea0*/  SHFL.DOWN PT, R5, R11, 0x4, 0x1f ;  /* 0x08801f000b057f89 */ /* 0x000e2800000e0000 */
        /* <DEDUP_REMOVED lines=14> */
[----:B0-----:R-:W-:Y:S01]  /*0f90*/  DSETP.GEU.AND P0, PT, R6, R4, PT ;  /* 0x000000040600722a */ /* 0x001fe20003f0e000 */
[----:B-1----:R-:W-:-:S05]  /*0fa0*/  @!P2 LEA R7, R9, R2, 0x18 ;  /* 0x000000020907a211 */ /* 0x002fca00078ec0ff */
[----:B------:R-:W-:Y:S01]  /*0fb0*/  FSEL R4, R4, R6, !P0 ;  /* 0x0000000604047208 */ /* 0x000fe20004000000 */
[----:B------:R-:W-:Y:S01]  /*0fc0*/  @!P2 IMAD.IADD R9, R0, 0x1, R7 ;  /* 0x000000010009a824 */ /* 0x000fe200078e0207 */
[----:B------:R-:W-:Y:S02]  /*0fd0*/  FSEL R5, R5, R11, !P0 ;  /* 0x0000000b05057208 */ /* 0x000fe40004000000 */
[----:B------:R-:W-:Y:S02]  /*0fe0*/  ISETP.NE.AND P0, PT, R3, RZ, PT ;  /* 0x000000ff0300720c */ /* 0x000fe40003f05270 */
[----:B------:R-:W-:Y:S01]  /*0ff0*/  FSEL R6, R6, R4, P1 ;  /* 0x0000000406067208 */ /* 0x000fe20000800000 */
[----:B------:R3:W-:Y:S01]  /*1000*/  @!P2 STS.64 [R9+0x8], R4 ;  /* 0x000008040900a388 */ /* 0x0007e20000000a00 */
[----:B------:R-:W-:Y:S01]  /*1010*/  FSEL R7, R11, R5, P1 ;  /* 0x000000050b077208 */ /* 0x000fe20000800000 */
[----:B------:R-:W-:Y:S08]  /*1020*/  BAR.SYNC.DEFER_BLOCKING 0x0 ;  /* 0x0000000000007b1d */ /* 0x000ff00000010000 */
[----:B------:R-:W-:Y:S05]  /*1030*/  @P0 BRA `(.L_x_17) ;  /* 0x0000004800f40947 */ /* 0x000fea0003800000 */
[----:B------:R-:W0:Y:S01]  /*1040*/  S2UR UR5, SR_CgaCtaId ;  /* 0x00000000000579c3 */ /* 0x000e220000008800 */
[----:B------:R-:W-:Y:S02]  /*1050*/  UMOV UR4, 0x400 ;  /* 0x0000040000047882 */ /* 0x000fe40000000000 */
[----:B0-----:R-:W-:-:S09]  /*1060*/  ULEA UR4, UR5, UR4, 0x18 ;  /* 0x0000000405047291 */ /* 0x001fd2000f8ec0ff */
[----:B---3--:R-:W0:Y:S04]  /*1070*/  LDS.128 R8, [UR4+0x10] ;  /* 0x00001004ff087984 */ /* 0x008e280008000c00 */
[----:B------:R-:W1:Y:S01]  /*1080*/  LDS.128 R12, [UR4+0x20] ;  /* 0x00002004ff0c7984 */ /* 0x000e620008000c00 */
[----:B0-----:R-:W-:-:S06]  /*1090*/  DSETP.GEU.AND P1, PT, R6, R8, PT ;  /* 0x000000080600722a */ /* 0x001fcc0003f2e000 */
[----:B------:R-:W-:Y:S02]  /*10a0*/  FSEL R2, R8, R6, !P1 ;  /* 0x0000000608027208 */ /* 0x000fe40004800000 */
[----:B------:R-:W-:Y:S02]  /*10b0*/  FSEL R3, R9, R7, !P1 ;  /* 0x0000000709037208 */ /* 0x000fe40004800000 */
[----:B------:R-:W0:Y:S04]  /*10c0*/  LDS.128 R4, [UR4+0x30] ;  /* 0x00003004ff047984 */ /* 0x000e280008000c00 */
[----:B------:R-:W-:-:S06]  /*10d0*/  DSETP.GEU.AND P1, PT, R2, R10, PT ;  /* 0x0000000a0200722a */ /* 0x000fcc0003f2e000 */
[----:B------:R-:W-:Y:S02]  /*10e0*/  FSEL R2, R10, R2, !P1 ;  /* 0x000000020a027208 */ /* 0x000fe40004800000 */
[----:B------:R-:W-:-:S06]  /*10f0*/  FSEL R3, R11, R3, !P1 ;  /* 0x000000030b037208 */ /* 0x000fcc0004800000 */
[----:B-1----:R-:W-:-:S06]  /*1100*/  DSETP.GEU.AND P1, PT, R2, R12, PT ;  /* 0x0000000c0200722a */ /* 0x002fcc0003f2e000 */
[----:B------:R-:W-:Y:S02]  /*1110*/  FSEL R8, R12, R2, !P1 ;  /* 0x000000020c087208 */ /* 0x000fe40004800000 */
[----:B------:R-:W-:Y:S02]  /*1120*/  FSEL R9, R13, R3, !P1 ;  /* 0x000000030d097208 */ /* 0x000fe40004800000 */
[----:B------:R-:W1:Y:S04]  /*1130*/  LDS.64 R2, [UR4+0x40] ;  /* 0x00004004ff027984 */ /* 0x000e680008000a00 */
[----:B------:R-:W-:-:S06]  /*1140*/  DSETP.GEU.AND P1, PT, R8, R14, PT ;  /* 0x0000000e0800722a */ /* 0x000fcc0003f2e000 */
[----:B------:R-:W-:Y:S02]  /*1150*/  FSEL R8, R14, R8, !P1 ;  /* 0x000000080e087208 */ /* 0x000fe40004800000 */
[----:B------:R-:W-:-:S06]  /*1160*/  FSEL R9, R15, R9, !P1 ;  /* 0x000000090f097208 */ /* 0x000fcc0004800000 */
[----:B0-----:R-:W-:-:S06]  /*1170*/  DSETP.GEU.AND P1, PT, R8, R4, PT ;  /* 0x000000040800722a */ /* 0x001fcc0003f2e000 */
[----:B------:R-:W-:Y:S02]  /*1180*/  FSEL R4, R4, R8, !P1 ;  /* 0x0000000804047208 */ /* 0x000fe40004800000 */
[----:B------:R-:W-:-:S06]  /*1190*/  FSEL R5, R5, R9, !P1 ;  /* 0x0000000905057208 */ /* 0x000fcc0004800000 */
[----:B------:R-:W-:-:S06]  /*11a0*/  DSETP.GEU.AND P1, PT, R4, R6, PT ;  /* 0x000000060400722a */ /* 0x000fcc0003f2e000 */
[----:B------:R-:W-:Y:S02]  /*11b0*/  FSEL R4, R6, R4, !P1 ;  /* 0x0000000406047208 */ /* 0x000fe40004800000 */
[----:B------:R-:W-:-:S06]  /*11c0*/  FSEL R5, R7, R5, !P1 ;  /* 0x0000000507057208 */ /* 0x000fcc0004800000 */
[----:B-1----:R-:W-:-:S06]  /*11d0*/  DSETP.GEU.AND P1, PT, R4, R2, PT ;  /* 0x000000020400722a */ /* 0x002fcc0003f2e000 */
[----:B------:R-:W-:Y:S02]  /*11e0*/  FSEL R6, R2, R4, !P1 ;  /* 0x0000000402067208 */ /* 0x000fe40004800000 */
[----:B------:R-:W-:Y:S01]  /*11f0*/  FSEL R7, R3, R5, !P1 ;  /* 0x0000000503077208 */ /* 0x000fe20004800000 */
[----:B------:R-:W-:Y:S06]  /*1200*/  BRA `(.L_x_17) ;  /* 0x0000004800807947 */ /* 0x000fec0003800000 */
.L_x_16:
[----:B------:R-:W-:Y:S01]  /*1210*/  LOP3.LUT R0, R3, 0x3e0, RZ, 0xc0, !PT ;  /* 0x000003e003007812 */ /* 0x000fe200078ec0ff */
[----:B------:R-:W0:Y:S03]  /*1220*/  S2R R10, SR_LANEID ;  /* 0x00000000000a7919 */ /* 0x000e260000000000 */
[----:B------:R-:W-:Y:S01]  /*1230*/  LOP3.LUT R9, RZ, R0, RZ, 0x33, !PT ;  /* 0x00000000ff097212 */ /* 0x000fe200078e33ff */
[----:B------:R-:W-:-:S04]  /*1240*/  VIADD R5, R0, 0x20 ;  /* 0x0000002000057836 */ /* 0x000fc80000000000 */
[----:B------:R-:W-:Y:S01]  /*1250*/  IMAD.IADD R9, R9, 0x1, R4 ;  /* 0x0000000109097824 */ /* 0x000fe200078e0204 */
[----:B------:R-:W-:-:S04]  /*1260*/  ISETP.GT.AND P0, PT, R5, R4, PT ;  /* 0x000000040500720c */ /* 0x000fc80003f04270 */
[----:B------:R-:W-:-:S05]  /*1270*/  SEL R5, R9, 0x1f, P0 ;  /* 0x0000001f09057807 */ /* 0x000fca0000000000 */
[----:B-----5:R-:W-:Y:S04]  /*1280*/  SHFL.DOWN PT, R8, R6, 0x1, R5 ;  /* 0x0820000006087989 */ /* 0x020fe800000e0005 */
[----:B------:R-:W1:Y:S01]  /*1290*/  SHFL.DOWN PT, R9, R7, 0x1, R5 ;  /* 0x0820000007097989 */ /* 0x000e6200000e0005 */
[C---:B0-----:R-:W-:Y:S01]  /*12a0*/  ISETP.GE.AND P0, PT, R10.reuse, R5, PT ;  /* 0x000000050a00720c */ /* 0x041fe20003f06270 */
[----:B------:R-:W-:Y:S01]  /*12b0*/  VIADD R0, R10, 0x2 ;  /* 0x000000020a007836 */ /* 0x000fe20000000000 */
[----:B-1----:R-:W-:-:S06]  /*12c0*/  DSETP.GEU.AND P1, PT, R6, R8, PT ;  /* 0x000000080600722a */ /* 0x002fcc0003f2e000 */
[-C--:B------:R-:W-:Y:S02]  /*12d0*/  FSEL R11, R8, R6.reuse, !P1 ;  /* 0x00000006080b7208 */ /* 0x080fe40004800000 */
[-C--:B------:R-:W-:Y:S02]  /*12e0*/  FSEL R9, R9, R7.reuse, !P1 ;  /* 0x0000000709097208 */ /* 0x080fe40004800000 */
[----:B------:R-:W-:Y:S02]  /*12f0*/  FSEL R2, R11, R6, !P0 ;  /* 0x000000060b027208 */ /* 0x000fe40004000000 */
[----:B------:R-:W-:Y:S02]  /*1300*/  FSEL R11, R9, R7, !P0 ;  /* 0x00000007090b7208 */ /* 0x000fe40004000000 */
[----:B------:R-:W-:Y:S01]  /*1310*/  ISETP.GT.AND P0, PT, R0, R5, PT ;  /* 0x000000050000720c */ /* 0x000fe20003f04270 */
[----:B------:R-:W-:Y:S01]  /*1320*/  SHFL.DOWN PT, R8, R2, 0x2, R5 ;  /* 0x0840000002087989 */ /* 0x000fe200000e0005 */
[----:B------:R-:W-:-:S02]  /*1330*/  IMAD.MOV.U32 R6, RZ, RZ, R2 ;  /* 0x000000ffff067224 */ /* 0x000fc400078e0002 */
[----:B------:R-:W-:Y:S01]  /*1340*/  IMAD.MOV.U32 R7, RZ, RZ, R11 ;  /* 0x000000ffff077224 */ /* 0x000fe200078e000b */
[----:B------:R-:W0:Y:S01]  /*1350*/  SHFL.DOWN PT, R9, R11, 0x2, R5 ;  /* 0x084000000b097989 */ /* 0x000e2200000e0005 */
[----:B------:R-:W-:-:S04]  /*1360*/  VIADD R0, R10, 0x4 ;  /* 0x000000040a007836 */ /* 0x000fc80000000000 */
[----:B0-----:R-:W-:-:S06]  /*1370*/  DSETP.GEU.AND P1, PT, R6, R8, PT ;  /* 0x000000080600722a */ /* 0x001fcc0003f2e000 */
[----:B------:R-:W-:Y:S02]  /*1380*/  @!P0 FSEL R2, R8, R2, !P1 ;  /* 0x0000000208028208 */ /* 0x000fe40004800000 */
[----:B------:R-:W-:Y:S02]  /*1390*/  @!P0 FSEL R11, R9, R11, !P1 ;  /* 0x0000000b090b8208 */ /* 0x000fe40004800000 */
[----:B------:R-:W-:Y:S01]  /*13a0*/  ISETP.GT.AND P0, PT, R0, R5, PT ;  /* 0x000000050000720c */ /* 0x000fe20003f04270 */
[----:B------:R-:W-:Y:S01]  /*13b0*/  SHFL.DOWN PT, R6, R2, 0x4, R5 ;  /* 0x0880000002067989 */ /* 0x000fe200000e0005 */
[----:B------:R-:W-:Y:S02]  /*13c0*/  IMAD.MOV.U32 R8, RZ, RZ, R2 ;  /* 0x000000ffff087224 */ /* 0x000fe400078e0002 */
        /* <DEDUP_REMOVED lines=8> */
[----:B------:R-:W-:Y:S01]  /*1450*/  IMAD.MOV.U32 R8, RZ, RZ, R2 ;  /* 0x000000ffff087224 */ /* 0x000fe200078e0002 */
[C---:B------:R-:W-:Y:S01]  /*1460*/  ISETP.NE.AND P0, PT, R10.reuse, RZ, PT ;  /* 0x000000ff0a00720c */ /* 0x040fe20003f05270 */
[----:B------:R-:W-:Y:S01]  /*1470*/  IMAD.MOV.U32 R9, RZ, RZ, R11 ;  /* 0x000000ffff097224 */ /* 0x000fe200078e000b */
[----:B------:R-:W0:Y:S01]  /*1480*/  SHFL.DOWN PT, R7, R11, 0x8, R5 ;  /* 0x090000000b077989 */ /* 0x000e2200000e0005 */
[----:B------:R-:W-:-:S10]  /*1490*/  VIADD R0, R10, 0x10 ;  /* 0x000000100a007836 */ /* 0x000fd40000000000 */
[----:B------:R-:W1:Y:S01]  /*14a0*/  @!P0 S2R R13, SR_CgaCtaId ;  /* 0x00000000000d8919 */ /* 0x000e620000008800 */
[----:B0-----:R-:W-:-:S06]  /*14b0*/  DSETP.GEU.AND P2, PT, R8, R6, PT ;  /* 0x000000060800722a */ /* 0x001fcc0003f4e000 */
[----:B------:R-:W-:Y:S02]  /*14c0*/  @!P1 FSEL R2, R6, R2, !P2 ;  /* 0x0000000206029208 */ /* 0x000fe40005000000 */
[----:B------:R-:W-:Y:S02]  /*14d0*/  @!P1 FSEL R11, R7, R11, !P2 ;  /* 0x0000000b070b9208 */ /* 0x000fe40005000000 */
[----:B------:R-:W-:Y:S01]  /*14e0*/  ISETP.GT.AND P1, PT, R0, R5, PT ;  /* 0x000000050000720c */ /* 0x000fe20003f24270 */
[----:B------:R-:W-:Y:S01]  /*14f0*/  SHFL.DOWN PT, R6, R2, 0x10, R5 ;  /* 0x0a00000002067989 */ /* 0x000fe200000e0005 */
[----:B------:R-:W-:Y:S01]  /*1500*/  IMAD.MOV.U32 R8, RZ, RZ, R2 ;  /* 0x000000ffff087224 */ /* 0x000fe200078e0002 */
[----:B------:R-:W-:Y:S01]  /*1510*/  @!P0 SHF.R.U32.HI R0, RZ, 0x2, R3 ;  /* 0x00000002ff008819 */ /* 0x000fe20000011603 */
[----:B------:R-:W-:Y:S01]  /*1520*/  IMAD.MOV.U32 R9, RZ, RZ, R11 ;  /* 0x000000ffff097224 */ /* 0x000fe200078e000b */
[----:B------:R-:W0:Y:S02]  /*1530*/  SHFL.DOWN PT, R7, R11, 0x10, R5 ;  /* 0x0a0000000b077989 */ /* 0x000e2400000e0005 */
[----:B------:R-:W-:-:S03]  /*1540*/  @!P0 LOP3.LUT R0, R0, 0xf8, RZ, 0xc0, !PT ;  /* 0x000000f800008812 */ /* 0x000fc600078ec0ff */
[----:B0-----:R-:W-:Y:S01]  /*1550*/  DSETP.GEU.AND P2, PT, R8, R6, PT ;  /* 0x000000060800722a */ /* 0x001fe20003f4e000 */
[----:B------:R-:W-:-:S04]  /*1560*/  @!P0 MOV R8, 0x400 ;  /* 0x0000040000088802 */ /* 0x000fc80000000f00 */
[----:B-1----:R-:W-:Y:S02]  /*1570*/  @!P0 LEA R13, R13, R8, 0x18 ;  /* 0x000000080d0d8211 */ /* 0x002fe400078ec0ff */
[----:B------:R-:W-:Y:S02]  /*1580*/  @!P1 FSEL R2, R6, R2, !P2 ;  /* 0x0000000206029208 */ /* 0x000fe40005000000 */
[----:B------:R-:W-:Y:S01]  /*1590*/  @!P1 FSEL R11, R7, R11, !P2 ;  /* 0x0000000b070b9208 */ /* 0x000fe20005000000 */
[----:B------:R-:W-:Y:S02]  /*15a0*/  @!P0 IMAD.IADD R13, R0, 0x1, R13 ;  /* 0x00000001000d8824 */ /* 0x000fe400078e020d */
[----:B------:R-:W-:Y:S02]  /*15b0*/  IMAD.MOV.U32 R6, RZ, RZ, R2 ;  /* 0x000000ffff067224 */ /* 0x000fe400078e0002 */
[----:B------:R-:W-:-:S05]  /*15c0*/  IMAD.MOV.U32 R7, RZ, RZ, R11 ;  /* 0x000000ffff077224 */ /* 0x000fca00078e000b */
[----:B------:R3:W-:Y:S01]  /*15d0*/  @!P0 STS.64 [R13+0x8], R6 ;  /* 0x000008060d008388 */ /* 0x0007e20000000a00 */
[----:B------:R-:W-:Y:S01]  /*15e0*/  BAR.SYNC.DEFER_BLOCKING 0x0 ;  /* 0x0000000000007b1d */ /* 0x000fe20000010000 */
[----:B------:R-:W-:-:S13]  /*15f0*/  ISETP.NE.AND P0, PT, R3, RZ, PT ;  /* 0x000000ff0300720c */ /* 0x000fda0003f05270 */
[----:B---3--:R-:W-:Y:S05]  /*1600*/  @P0 BRA `(.L_x_17) ;  /* 0x0000004400800947 */ /* 0x008fea0003800000 */
[----:B------:R-:W0:Y:S01]  /*1610*/  S2UR UR5, SR_CgaCtaId ;  /* 0x00000000000579c3 */ /* 0x000e220000008800 */
[----:B------:R-:W-:Y:S01]  /*1620*/  UMOV UR4, 0x400 ;  /* 0x0000040000047882 */ /* 0x000fe20000000000 */
[----:B------:R-:W-:Y:S01]  /*1630*/  ISETP.GT.AND P2, PT, R4, 0x20, PT ;  /* 0x000000200400780c */ /* 0x000fe20003f44270 */
[----:B0-----:R-:W-:-:S09]  /*1640*/  ULEA UR4, UR5, UR4, 0x18 ;  /* 0x0000000405047291 */ /* 0x001fd2000f8ec0ff */
[----:B------:R-:W0:Y:S04]  /*1650*/  LDS.128 R16, [UR4+0x10] ;  /* 0x00001004ff107984 */ /* 0x000e280008000c00 */
[----:B------:R-:W1:Y:S04]  /*1660*/  LDS.128 R12, [UR4+0x20] ;  /* 0x00002004ff0c7984 */ /* 0x000e680008000c00 */
[----:B------:R-:W2:Y:S01]  /*1670*/  LDS.128 R8, [UR4+0x30] ;  /* 0x00003004ff087984 */ /* 0x000ea20008000c00 */
[----:B0-----:R-:W-:-:S06]  /*1680*/  DSETP.GEU.AND P1, PT, R6, R16, PT ;  /* 0x000000100600722a */ /* 0x001fcc0003f2e000 */
[-C--:B------:R-:W-:Y:S02]  /*1690*/  FSEL R3, R16, R6.reuse, !P1 ;  /* 0x0000000610037208 */ /* 0x080fe40004800000 */
[-C--:B------:R-:W-:Y:S02]  /*16a0*/  FSEL R17, R17, R7.reuse, !P1 ;  /* 0x0000000711117208 */ /* 0x080fe40004800000 */
[----:B------:R-:W-:Y:S02]  /*16b0*/  FSEL R6, R3, R6, P2 ;  /* 0x0000000603067208 */ /* 0x000fe40001000000 */
[----:B------:R-:W-:Y:S02]  /*16c0*/  FSEL R7, R17, R7, P2 ;  /* 0x0000000711077208 */ /* 0x000fe40001000000 */
[C---:B------:R-:W-:Y:S01]  /*16d0*/  ISETP.GT.AND P1, PT, R4.reuse, 0x40, PT ;  /* 0x000000400400780c */ /* 0x040fe20003f24270 */
[----:B------:R-:W-:Y:S01]  /*16e0*/  IMAD.MOV.U32 R2, RZ, RZ, R6 ;  /* 0x000000ffff027224 */ /* 0x000fe200078e0006 */
[----:B------:R-:W-:Y:S01]  /*16f0*/  ISETP.GT.AND P2, PT, R4, 0x60, PT ;  /* 0x000000600400780c */ /* 0x000fe20003f44270 */
[----:B------:R-:W-:-:S06]  /*1700*/  IMAD.MOV.U32 R3, RZ, RZ, R7 ;  /* 0x000000ffff037224 */ /* 0x000fcc00078e0007 */
[----:B------:R-:W-:-:S06]  /*1710*/  DSETP.GEU.AND P3, PT, R2, R18, PT ;  /* 0x000000120200722a */ /* 0x000fcc0003f6e000 */
[----:B------:R-:W-:Y:S02]  /*1720*/  @P1 FSEL R6, R18, R6, !P3 ;  /* 0x0000000612061208 */ /* 0x000fe40005800000 */
[----:B------:R-:W-:Y:S02]  /*1730*/  @P1 FSEL R7, R19, R7, !P3 ;  /* 0x0000000713071208 */ /* 0x000fe40005800000 */
[----:B------:R-:W-:Y:S01]  /*1740*/  ISETP.GT.AND P1, PT, R4, 0x80, PT ;  /* 0x000000800400780c */ /* 0x000fe20003f24270 */
[----:B------:R-:W-:Y:S02]  /*1750*/  IMAD.MOV.U32 R2, RZ, RZ, R6 ;  /* 0x000000ffff027224 */ /* 0x000fe400078e0006 */
[----:B------:R-:W-:-:S06]  /*1760*/  IMAD.MOV.U32 R3, RZ, RZ, R7 ;  /* 0x000000ffff037224 */ /* 0x000fcc00078e0007 */
[----:B-1----:R-:W-:Y:S01]  /*1770*/  DSETP.GEU.AND P3, PT, R2, R12, PT ;  /* 0x0000000c0200722a */ /* 0x002fe20003f6e000 */
[----:B------:R-:W0:Y:S05]  /*1780*/  LDS.64 R2, [UR4+0x40] ;  /* 0x00004004ff027984 */ /* 0x000e2a0008000a00 */
[----:B------:R-:W-:Y:S02]  /*1790*/  @P2 FSEL R6, R12, R6, !P3 ;  /* 0x000000060c062208 */ /* 0x000fe40005800000 */
[----:B------:R-:W-:Y:S02]  /*17a0*/  @P2 FSEL R7, R13, R7, !P3 ;  /* 0x000000070d072208 */ /* 0x000fe40005800000 */
[----:B------:R-:W-:-:S04]  /*17b0*/  ISETP.GT.AND P2, PT, R4, 0xa0, PT ;  /* 0x000000a00400780c */ /* 0x000fc80003f44270 */
[----:B------:R-:W-:-:S06]  /*17c0*/  DSETP.GEU.AND P3, PT, R6, R14, PT ;  /* 0x0000000e0600722a */ /* 0x000fcc0003f6e000 */
[----:B------:R-:W-:Y:S02]  /*17d0*/  @P1 FSEL R6, R14, R6, !P3 ;  /* 0x000000060e061208 */ /* 0x000fe40005800000 */
[----:B------:R-:W-:Y:S02]  /*17e0*/  @P1 FSEL R7, R15, R7, !P3 ;  /* 0x000000070f071208 */ /* 0x000fe40005800000 */
[----:B------:R-:W-:-:S04]  /*17f0*/  ISETP.GT.AND P1, PT, R4, 0xc0, PT ;  /* 0x000000c00400780c */ /* 0x000fc80003f24270 */
[----:B--2---:R-:W-:-:S06]  /*1800*/  DSETP.GEU.AND P3, PT, R6, R8, PT ;  /* 0x000000080600722a */ /* 0x004fcc0003f6e000 */
[----:B------:R-:W-:Y:S02]  /*1810*/  @P2 FSEL R6, R8, R6, !P3 ;  /* 0x0000000608062208 */ /* 0x000fe40005800000 */
[----:B------:R-:W-:Y:S02]  /*1820*/  @P2 FSEL R7, R9, R7, !P3 ;  /* 0x0000000709072208 */ /* 0x000fe40005800000 */
[----:B------:R-:W-:-:S04]  /*1830*/  ISETP.GT.AND P2, PT, R4, 0xe0, PT ;  /* 0x000000e00400780c */ /* 0x000fc80003f44270 */
[----:B------:R-:W-:-:S06]  /*1840*/  DSETP.GEU.AND P3, PT, R6, R10, PT ;  /* 0x0000000a0600722a */ /* 0x000fcc0003f6e000 */
[----:B------:R-:W-:Y:S02]  /*1850*/  @P1 FSEL R6, R10, R6, !P3 ;  /* 0x000000060a061208 */ /* 0x000fe40005800000 */
[----:B------:R-:W-:-:S03]  /*1860*/  @P1 FSEL R7, R11, R7, !P3 ;  /* 0x000000070b071208 */ /* 0x000fc60005800000 */
[----:B------:R-:W-:Y:S02]  /*1870*/  IMAD.MOV.U32 R4, RZ, RZ, R6 ;  /* 0x000000ffff047224 */ /* 0x000fe400078e0006 */
[----:B------:R-:W-:-:S06]  /*1880*/  IMAD.MOV.U32 R5, RZ, RZ, R7 ;  /* 0x000000ffff057224 */ /* 0x000fcc00078e0007 */
[----:B0-----:R-:W-:-:S06]  /*1890*/  DSETP.GEU.AND P1, PT, R4, R2, PT ;  /* 0x000000020400722a */ /* 0x001fcc0003f2e000 */
[----:B------:R-:W-:Y:S02]  /*18a0*/  @P2 FSEL R6, R2, R6, !P1 ;  /* 0x0000000602062208 */ /* 0x000fe40004800000 */
[----:B------:R-:W-:Y:S01]  /*18b0*/  @P2 FSEL R7, R3, R7, !P1 ;  /* 0x0000000703072208 */ /* 0x000fe20004800000 */
[----:B------:R-:W-:Y:S06]  /*18c0*/  BRA `(.L_x_17) ;  /* 0x0000004000d07947 */ /* 0x000fec0003800000 */
.L_x_3:
[----:B------:R-:W0:Y:S01]  /*18d0*/  S2R R0, SR_TID.X ;  /* 0x0000000000007919 */ /* 0x000e220000002100 */
[----:B------:R-:W1:Y:S02]  /*18e0*/  LDCU.64 UR4, c[0x0][0x380] ;  /* 0x00007000ff0477ac */ /* 0x000e640008000a00 */
[----:B-1----:R-:W-:Y:S02]  /*18f0*/  IMAD.U32 R2, RZ, RZ, UR4 ;  /* 0x00000004ff027e24 */ /* 0x002fe4000f8e00ff */
[----:B------:R-:W-:Y:S02]  /*1900*/  IMAD.U32 R3, RZ, RZ, UR5 ;  /* 0x00000005ff037e24 */ /* 0x000fe4000f8e00ff */
[----:B0-----:R-:W-:-:S04]  /*1910*/  IMAD.SHL.U32 R5, R0, 0x4, RZ ;  /* 0x0000000400057824 */ /* 0x001fc800078e00ff */
[----:B------:R-:W-:-:S05]  /*1920*/  IMAD.WIDE.U32 R6, R5, 0x8, R2 ;  /* 0x0000000805067825 */ /* 0x000fca00078e0002 */
[----:B------:R-:W2:Y:S04]  /*1930*/  LDG.E.128.CONSTANT R20, desc[UR6][R6.64] ;  /* 0x0000000606147981 */ /* 0x000ea8000c1e9d00 */
[----:B------:R-:W3:Y:S04]  /*1940*/  LDG.E.128.CONSTANT R12, desc[UR6][R6.64+0x10] ;  /* 0x00001006060c7981 */ /* 0x000ee8000c1e9d00 */
[----:B------:R-:W4:Y:S04]  /*1950*/  LDG.E.128.CONSTANT R8, desc[UR6][R6.64+0x2000] ;  /* 0x0020000606087981 */ /* 0x000f28000c1e9d00 */
[----:B------:R0:W5:Y:S01]  /*1960*/  LDG.E.128.CONSTANT R16, desc[UR6][R6.64+0x2010] ;  /* 0x0020100606107981 */ /* 0x000162000c1e9d00 */
[----:B------:R-:W-:Y:S01]  /*1970*/  ISETP.GE.U32.AND P1, PT, R4, 0x1000, PT ;  /* 0x000010000400780c */ /* 0x000fe20003f26070 */
[----:B------:R-:W-:Y:S01]  /*1980*/  UMOV UR4, 0x800 ;  /* 0x0000080000047882 */ /* 0x000fe20000000000 */
[----:B--2---:R-:W-:-:S06]  /*1990*/  DSETP.GEU.AND P0, PT, R20, R22, PT ;  /* 0x000000161400722a */ /* 0x004fcc0003f0e000 */
[----:B------:R-:W-:Y:S02]  /*19a0*/  FSEL R20, R22, R20, !P0 ;  /* 0x0000001416147208 */ /* 0x000fe40004000000 */
[----:B------:R-:W-:-:S06]  /*19b0*/  FSEL R21, R23, R21, !P0 ;  /* 0x0000001517157208 */ /* 0x000fcc0004000000 */
[----:B---3--:R-:W-:-:S06]  /*19c0*/  DSETP.GEU.AND P0, PT, R20, R12, PT ;  /* 0x0000000c1400722a */ /* 0x008fcc0003f0e000 */
[----:B------:R-:W-:Y:S02]  /*19d0*/  FSEL R12, R12, R20, !P0 ;  /* 0x000000140c0c7208 */ /* 0x000fe40004000000 */
[----:B------:R-:W-:-:S06]  /*19e0*/  FSEL R13, R13, R21, !P0 ;  /* 0x000000150d0d7208 */ /* 0x000fcc0004000000 */
[----:B------:R-:W-:-:S06]  /*19f0*/  DSETP.GEU.AND P0, PT, R12, R14, PT ;  /* 0x0000000e0c00722a */ /* 0x000fcc0003f0e000 */
[----:B------:R-:W-:Y:S02]  /*1a00*/  FSEL R12, R14, R12, !P0 ;  /* 0x0000000c0e0c7208 */ /* 0x000fe40004000000 */
[----:B------:R-:W-:-:S06]  /*1a10*/  FSEL R13, R15, R13, !P0 ;  /* 0x0000000d0f0d7208 */ /* 0x000fcc0004000000 */
[----:B----4-:R-:W-:-:S06]  /*1a20*/  DSETP.GEU.AND P0, PT, R12, R8, PT ;  /* 0x000000080c00722a */ /* 0x010fcc0003f0e000 */
[----:B0-----:R-:W-:Y:S02]  /*1a30*/  FSEL R6, R8, R12, !P0 ;  /* 0x0000000c08067208 */ /* 0x001fe40004000000 */
[----:B------:R-:W-:-:S06]  /*1a40*/  FSEL R7, R9, R13, !P0 ;  /* 0x0000000d09077208 */ /* 0x000fcc0004000000 */
[----:B------:R-:W-:-:S06]  /*1a50*/  DSETP.GEU.AND P0, PT, R6, R10, PT ;  /* 0x0000000a0600722a */ /* 0x000fcc0003f0e000 */
[----:B------:R-:W-:Y:S02]  /*1a60*/  FSEL R6, R10, R6, !P0 ;  /* 0x000000060a067208 */ /* 0x000fe40004000000 */
[----:B------:R-:W-:-:S06]  /*1a70*/  FSEL R7, R11, R7, !P0 ;  /* 0x000000070b077208 */ /* 0x000fcc0004000000 */
[----:B-----5:R-:W-:-:S06]  /*1a80*/  DSETP.GEU.AND P0, PT, R6, R16, PT ;  /* 0x000000100600722a */ /* 0x020fcc0003f0e000 */
[----:B------:R-:W-:Y:S02]  /*1a90*/  FSEL R6, R16, R6, !P0 ;  /* 0x0000000610067208 */ /* 0x000fe40004000000 */
[----:B------:R-:W-:-:S06]  /*1aa0*/  FSEL R7, R17, R7, !P0 ;  /* 0x0000000711077208 */ /* 0x000fcc0004000000 */
[----:B------:R-:W-:-:S06]  /*1ab0*/  DSETP.GEU.AND P0, PT, R6, R18, PT ;  /* 0x000000120600722a */ /* 0x000fcc0003f0e000 */
[----:B------:R-:W-:Y:S02]  /*1ac0*/  FSEL R6, R18, R6, !P0 ;  /* 0x0000000612067208 */ /* 0x000fe40004000000 */
[----:B------:R-:W-:Y:S01]  /*1ad0*/  FSEL R7, R19, R7, !P0 ;  /* 0x0000000713077208 */ /* 0x000fe20004000000 */
[----:B------:R-:W-:Y:S06]  /*1ae0*/  @!P1 BRA `(.L_x_18) ;  /* 0x0000000000a49947 */ /* 0x000fec0003800000 */
[----:B------:R-:W0:Y:S01]  /*1af0*/  LDC R24, c[0x0][0x390] ;  /* 0x0000e400ff187b82 */ /* 0x000e220000000800 */
[----:B------:R-:W-:Y:S01]  /*1b00*/  VIADD R25, R4, 0xfffff800 ;  /* 0xfffff80004197836 */ /* 0x000fe20000000000 */
[----:B------:R-:W-:-:S06]  /*1b10*/  UMOV UR4, 0x800 ;  /* 0x0000080000047882 */ /* 0x000fcc0000000000 */
[----:B------:R-:W1:Y:S02]  /*1b20*/  LDC.64 R2, c[0x0][0x380] ;  /* 0x0000e000ff027b82 */ /* 0x000e640000000a00 */
.L_x_20:
[----:B------:R-:W-:-:S04]  /*1b30*/  VIADD R27, R5, UR4 ;  /* 0x00000004051b7c36 */ /* 0x000fc80008000000 */
[----:B-1----:R-:W-:-:S05]  /*1b40*/  IMAD.WIDE.U32 R26, R27, 0x8, R2 ;  /* 0x000000081b1a7825 */ /* 0x002fca00078e0002 */
[----:B------:R-:W2:Y:S04]  /*1b50*/  LDG.E.128.CONSTANT R12, desc[UR6][R26.64] ;  /* 0x000000061a0c7981 */ /* 0x000ea8000c1e9d00 */
[----:B------:R-:W3:Y:S04]  /*1b60*/  LDG.E.128.CONSTANT R16, desc[UR6][R26.64+0x10] ;  /* 0x000010061a107981 */ /* 0x000ee8000c1e9d00 */
[----:B------:R-:W4:Y:S04]  /*1b70*/  LDG.E.128.CONSTANT R20, desc[UR6][R26.64+0x2000] ;  /* 0x002000061a147981 */ /* 0x000f28000c1e9d00 */
[----:B------:R-:W5:Y:S01]  /*1b80*/  LDG.E.128.CONSTANT R8, desc[UR6][R26.64+0x2010] ;  /* 0x002010061a087981 */ /* 0x000f62000c1e9d00 */
[----:B0-----:R-:W-:Y:S01]  /*1b90*/  IMAD.MOV.U32 R4, RZ, RZ, R24 ;  /* 0x000000ffff047224 */ /* 0x001fe200078e0018 */
[----:B--2---:R-:W-:-:S06]  /*1ba0*/  DSETP.GEU.AND P0, PT, R6, R12, PT ;  /* 0x0000000c0600722a */ /* 0x004fcc0003f0e000 */
[----:B------:R-:W-:Y:S02]  /*1bb0*/  FSEL R6, R12, R6, !P0 ;  /* 0x000000060c067208 */ /* 0x000fe40004000000 */
[----:B------:R-:W-:-:S06]  /*1bc0*/  FSEL R7, R13, R7, !P0 ;  /* 0x000000070d077208 */ /* 0x000fcc0004000000 */
[----:B------:R-:W-:-:S06]  /*1bd0*/  DSETP.GEU.AND P0, PT, R6, R14, PT ;  /* 0x0000000e0600722a */ /* 0x000fcc0003f0e000 */
        /* <DEDUP_REMOVED lines=14> */
[----:B-----5:R-:W-:-:S06]  /*1cc0*/  DSETP.GEU.AND P0, PT, R6, R8, PT ;  /* 0x000000080600722a */ /* 0x020fcc0003f0e000 */
[----:B------:R-:W-:Y:S01]  /*1cd0*/  FSEL R6, R8, R6, !P0 ;  /* 0x0000000608067208 */ /* 0x000fe20004000000 */
[----:B------:R-:W-:Y:S01]  /*1ce0*/  VIADD R8, R4, -UR4 ;  /* 0x8000000404087c36 */ /* 0x000fe20008000000 */
[----:B------:R-:W-:-:S04]  /*1cf0*/  FSEL R7, R9, R7, !P0 ;  /* 0x0000000709077208 */ /* 0x000fc80004000000 */
[----:B------:R-:W-:Y:S02]  /*1d00*/  ISETP.GE.AND P1, PT, R8, 0x800, PT ;  /* 0x000008000800780c */ /* 0x000fe40003f26270 */
[----:B------:R-:W-:-:S06]  /*1d10*/  DSETP.GEU.AND P0, PT, R6, R10, PT ;  /* 0x0000000a0600722a */ /* 0x000fcc0003f0e000 */
[----:B------:R-:W-:Y:S02]  /*1d20*/  FSEL R6, R10, R6, !P0 ;  /* 0x000000060a067208 */ /* 0x000fe40004000000 */
[----:B------:R-:W-:-:S03]  /*1d30*/  FSEL R7, R11, R7, !P0 ;  /* 0x000000070b077208 */ /* 0x000fc60004000000 */
[----:B------:R-:W-:Y:S05]  /*1d40*/  @!P1 BRA `(.L_x_19) ;  /* 0x0000000c00009947 */ /* 0x000fea0003800000 */
[----:B------:R-:W-:-:S06]  /*1d50*/  UIADD3 UR4, UPT, UPT, UR4, 0x800, URZ ;  /* 0x0000080004047890 */ /* 0x000fcc000fffe0ff */
[----:B------:R-:W-:-:S13]  /*1d60*/  ISETP.LT.AND P0, PT, R25, UR4, PT ;  /* 0x0000000419007c0c */ /* 0x000fda000bf01270 */
[----:B------:R-:W-:Y:S05]  /*1d70*/  @!P0 BRA `(.L_x_20) ;  /* 0xfffffffc006c8947 */ /* 0x000fea000383ffff */
.L_x_18:
[----:B------:R-:W-:-:S13]  /*1d80*/  ISETP.LE.AND P0, PT, R4, UR4, PT ;  /* 0x0000000404007c0c */ /* 0x000fda000bf03270 */
[----:B------:R-:W-:Y:S05]  /*1d90*/  @P0 BRA `(.L_x_19) ;  /* 0x0000000800ec0947 */ /* 0x000fea0003800000 */
[----:B------:R-:W-:Y:S01]  /*1da0*/  VIADD R41, R4, -UR4 ;  /* 0x8000000404297c36 */ /* 0x000fe20008000000 */
[----:B------:R-:W-:Y:S04]  /*1db0*/  BSSY.RECONVERGENT B1, `(.L_x_19) ;  /* 0x00000b9000017945 */ /* 0x000fe80003800200 */
[----:B------:R-:W-:-:S13]  /*1dc0*/  ISETP.GE.AND P0, PT, R0, R41, PT ;  /* 0x000000290000720c */ /* 0x000fda0003f06270 */
[----:B------:R-:W-:Y:S05]  /*1dd0*/  @P0 BRA `(.L_x_21) ;  /* 0x0000000800d80947 */ /* 0x000fea0003800000 */
[----:B------:R-:W-:Y:S01]  /*1de0*/  LOP3.LUT R5, RZ, R0, RZ, 0x33, !PT ;  /* 0x00000000ff057212 */ /* 0x000fe200078e33ff */
[----:B------:R-:W-:Y:S01]  /*1df0*/  BSSY.RECONVERGENT B2, `(.L_x_22) ;  /* 0x0000016000027945 */ /* 0x000fe20003800200 */
[----:B------:R-:W-:Y:S02]  /*1e00*/  IMAD.MOV.U32 R40, RZ, RZ, R0 ;  /* 0x000000ffff287224 */ /* 0x000fe400078e0000 */
[----:B------:R-:W-:-:S04]  /*1e10*/  IADD3 R4, PT, PT, R4, -UR4, R5 ;  /* 0x8000000404047c10 */ /* 0x000fc8000fffe005 */
[C---:B------:R-:W-:Y:S02]  /*1e20*/  LOP3.LUT R5, R4.reuse, 0x300, RZ, 0xc0, !PT ;  /* 0x0000030004057812 */ /* 0x040fe400078ec0ff */
[----:B------:R-:W-:Y:S02]  /*1e30*/  ISETP.GE.U32.AND P2, PT, R4, 0x300, PT ;  /* 0x000003000400780c */ /* 0x000fe40003f46070 */
[----:B------:R-:W-:-:S13]  /*1e40*/  ISETP.NE.AND P0, PT, R5, 0x300, PT ;  /* 0x000003000500780c */ /* 0x000fda0003f05270 */
[----:B------:R-:W-:Y:S05]  /*1e50*/  @!P0 BRA `(.L_x_23) ;  /* 0x00000000003c8947 */ /* 0x000fea0003800000 */
[----:B------:R-:W-:Y:S01]  /*1e60*/  LEA.HI R4, R4, 0x1, RZ, 0x18 ;  /* 0x0000000104047811 */ /* 0x000fe200078fc0ff */
[----:B------:R-:W-:Y:S02]  /*1e70*/  VIADD R9, R0, UR4 ;  /* 0x0000000400097c36 */ /* 0x000fe40008000000 */
[----:B------:R-:W-:Y:S01]  /*1e80*/  IMAD.MOV.U32 R40, RZ, RZ, R0 ;  /* 0x000000ffff287224 */ /* 0x000fe200078e0000 */
[----:B------:R-:W-:-:S05]  /*1e90*/  LOP3.LUT R4, R4, 0x3, RZ, 0xc0, !PT ;  /* 0x0000000304047812 */ /* 0x000fca00078ec0ff */
[----:B------:R-:W-:-:S07]  /*1ea0*/  IMAD.MOV R8, RZ, RZ, -R4 ;  /* 0x000000ffff087224 */ /* 0x000fce00078e0a04 */
.L_x_24:
[----:B------:R-:W-:-:S06]  /*1eb0*/  IMAD.WIDE.U32 R4, R9, 0x8, R2 ;  /* 0x0000000809047825 */ /* 0x000fcc00078e0002 */
[----:B------:R-:W2:Y:S01]  /*1ec0*/  LDG.E.64.CONSTANT R4, desc[UR6][R4.64] ;  /* 0x0000000604047981 */ /* 0x000ea2000c1e9b00 */
[----:B------:R-:W-:Y:S02]  /*1ed0*/  VIADD R8, R8, 0x1 ;  /* 0x0000000108087836 */ /* 0x000fe40000000000 */
[----:B------:R-:W-:Y:S02]  /*1ee0*/  VIADD R40, R40, 0x100 ;  /* 0x0000010028287836 */ /* 0x000fe40000000000 */
[----:B------:R-:W-:Y:S01]  /*1ef0*/  VIADD R9, R9, 0x100 ;  /* 0x0000010009097836 */ /* 0x000fe20000000000 */
[----:B------:R-:W-:Y:S01]  /*1f00*/  ISETP.NE.AND P1, PT, R8, RZ, PT ;  /* 0x000000ff0800720c */ /* 0x000fe20003f25270 */
[----:B--2---:R-:W-:-:S06]  /*1f10*/  DSETP.GEU.AND P0, PT, R6, R4, PT ;  /* 0x000000040600722a */ /* 0x004fcc0003f0e000 */
[----:B------:R-:W-:Y:S02]  /*1f20*/  FSEL R6, R4, R6, !P0 ;  /* 0x0000000604067208 */ /* 0x000fe40004000000 */
[----:B------:R-:W-:-:S04]  /*1f30*/  FSEL R7, R5, R7, !P0 ;  /* 0x0000000705077208 */ /* 0x000fc80004000000 */
[----:B------:R-:W-:Y:S05]  /*1f40*/  @P1 BRA `(.L_x_24) ;  /* 0xfffffffc00d81947 */ /* 0x000fea000383ffff */
.L_x_23:
[----:B------:R-:W-:Y:S05]  /*1f50*/  BSYNC.RECONVERGENT B2 ;  /* 0x0000000000027941 */ /* 0x000fea0003800200 */
.L_x_22:
[----:B------:R-:W-:Y:S05]  /*1f60*/  @!P2 BRA `(.L_x_21) ;  /* 0x000000080074a947 */ /* 0x000fea0003800000 */
[----:B------:R-:W0:Y:S01]  /*1f70*/  LDCU.64 UR8, c[0x0][0x380] ;  /* 0x00007000ff0877ac */ /* 0x000e220008000a00 */
[----:B------:R-:W-:Y:S01]  /*1f80*/  IMAD.IADD R9, R41, 0x1, -R40 ;  /* 0x0000000129097824 */ /* 0x000fe200078e0a28 */
[C---:B------:R-:W-:Y:S01]  /*1f90*/  IADD3 R5, P0, PT, R40.reuse, UR4, RZ ;  /* 0x0000000428057c10 */ /* 0x040fe2000ff1e0ff */
[----:B------:R-:W-:Y:S01]  /*1fa0*/  BSSY.RECONVERGENT B2, `(.L_x_25) ;  /* 0x0000059000027945 */ /* 0x000fe20003800200 */
[----:B------:R-:W-:Y:S02]  /*1fb0*/  VIADD R43, R40, UR4 ;  /* 0x00000004282b7c36 */ /* 0x000fe40008000000 */
[----:B------:R-:W-:Y:S01]  /*1fc0*/  ISETP.GT.AND P1, PT, R9, 0xc00, PT ;  /* 0x00000c000900780c */ /* 0x000fe20003f24270 */
[----:B------:R-:W-:Y:S01]  /*1fd0*/  IMAD.X R8, RZ, RZ, RZ, P0 ;  /* 0x000000ffff087224 */ /* 0x000fe200000e06ff */
[----:B0-----:R-:W-:-:S04]  /*1fe0*/  LEA R4, P0, R5, UR8, 0x3 ;  /* 0x0000000805047c11 */ /* 0x001fc8000f8018ff */
[----:B------:R-:W-:Y:S02]  /*1ff0*/  LEA.HI.X R5, R5, UR9, R8, 0x3, P0 ;  /* 0x0000000905057c11 */ /* 0x000fe400080f1c08 */
[----:B------:R-:W-:-:S05]  /*2000*/  IADD3 R4, P0, PT, R4, 0x1000, RZ ;  /* 0x0000100004047810 */ /* 0x000fca0007f1e0ff */
[----:B------:R-:W-:Y:S01]  /*2010*/  IMAD.X R5, RZ, RZ, R5, P0 ;  /* 0x000000ffff057224 */ /* 0x000fe200000e0605 */
[----:B------:R-:W-:Y:S01]  /*2020*/  PLOP3.LUT P0, PT, PT, PT, PT, 0x80, 0x8 ;  /* 0x000000000008781c */ /* 0x000fe20003f0f070 */
[----:B------:R-:W-:-:S12]  /*2030*/  @!P1 BRA `(.L_x_26) ;  /* 0x00000004003c9947 */ /* 0x000fd80003800000 */
[----:B------:R-:W-:Y:S01]  /*2040*/  PLOP3.LUT P0, PT, PT, PT, PT, 0x8, 0x80 ;  /* 0x000000000080781c */ /* 0x000fe20003f0e170 */
[----:B------:R-:W-:-:S12]  /*2050*/  VIADD R45, R41, 0xfffff400 ;  /* 0xfffff400292d7836 */ /* 0x000fd80000000000 */
.L_x_27:
[C---:B------:R-:W-:Y:S01]  /*2060*/  IMAD.WIDE.U32 R38, R43.reuse, 0x8, R2 ;  /* 0x000000082b267825 */ /* 0x040fe200078e0002 */
[----:B------:R-:W2:Y:S04]  /*2070*/  LDG.E.64.CONSTANT R8, desc[UR6][R4.64+-0x800] ;  /* 0xfff8000604087981 */ /* 0x000ea8000c1e9b00 */
[----:B------:R-:W3:Y:S04]  /*2080*/  LDG.E.64.CONSTANT R10, desc[UR6][R4.64] ;  /* 0x00000006040a7981 */ /* 0x000ee8000c1e9b00 */
[----:B------:R-:W4:Y:S01]  /*2090*/  LDG.E.64.CONSTANT R38, desc[UR6][R38.64] ;  /* 0x0000000626267981 */ /* 0x000f22000c1e9b00 */
[----:B------:R-:W-:-:S03]  /*20a0*/  VIADD R15, R43, 0x400 ;  /* 0x000004002b0f7836 */ /* 0x000fc60000000000 */
[----:B------:R-:W5:Y:S01]  /*20b0*/  LDG.E.64.CONSTANT R12, desc[UR6][R4.64+0x800] ;  /* 0x00080006040c7981 */ /* 0x000f62000c1e9b00 */
[----:B------:R-:W-:-:S03]  /*20c0*/  IMAD.WIDE.U32 R14, R15, 0x8, R2 ;  /* 0x000000080f0e7825 */ /* 0x000fc600078e0002 */
[----:B------:R-:W5:Y:S04]  /*20d0*/  LDG.E.64.CONSTANT R16, desc[UR6][R4.64+0x1800] ;  /* 0x0018000604107981 */ /* 0x000f68000c1e9b00 */
[----:B------:R-:W5:Y:S04]  /*20e0*/  LDG.E.64.CONSTANT R14, desc[UR6][R14.64] ;  /* 0x000000060e0e7981 */ /* 0x000f68000c1e9b00 */
[----:B------:R-:W5:Y:S01]  /*20f0*/  LDG.E.64.CONSTANT R18, desc[UR6][R4.64+0x2000] ;  /* 0x0020000604127981 */ /* 0x000f62000c1e9b00 */
        /* <DEDUP_REMOVED lines=11> */
[----:B------:R-:W5:Y:S04]  /*21b0*/  LDG.E.64.CONSTANT R34, desc[UR6][R4.64+0x6000] ;  /* 0x0060000604227981 */ /* 0x000f68000c1e9b00 */
[----:B------:R0:W5:Y:S01]  /*21c0*/  LDG.E.64.CONSTANT R36, desc[UR6][R4.64+0x6800] ;  /* 0x0068000604247981 */ /* 0x000162000c1e9b00 */
[----:B------:R-:W-:-:S05]  /*21d0*/  VIADD R40, R40, 0x1000 ;  /* 0x0000100028287836 */ /* 0x000fca0000000000 */
[----:B------:R-:W-:Y:S02]  /*21e0*/  ISETP.GE.AND P2, PT, R40, R45, PT ;  /* 0x0000002d2800720c */ /* 0x000fe40003f46270 */
[----:B0-----:R-:W-:Y:S01]  /*21f0*/  IADD3 R4, P3, PT, R4, 0x8000, RZ ;  /* 0x0000800004047810 */ /* 0x001fe20007f7e0ff */
[----:B------:R-:W-:-:S04]  /*2200*/  VIADD R43, R43, 0x1000 ;  /* 0x000010002b2b7836 */ /* 0x000fc80000000000 */
[----:B------:R-:W-:Y:S01]  /*2210*/  IMAD.X R5, RZ, RZ, R5, P3 ;  /* 0x000000ffff057224 */ /* 0x000fe200018e0605 */
[----:B----4-:R-:W-:-:S06]  /*2220*/  DSETP.GEU.AND P1, PT, R6, R38, PT ;  /* 0x000000260600722a */ /* 0x010fcc0003f2e000 */
[----:B------:R-:W-:Y:S02]  /*2230*/  FSEL R6, R38, R6, !P1 ;  /* 0x0000000626067208 */ /* 0x000fe40004800000 */
[----:B------:R-:W-:-:S06]  /*2240*/  FSEL R7, R39, R7, !P1 ;  /* 0x0000000727077208 */ /* 0x000fcc0004800000 */
[----:B--2---:R-:W-:-:S06]  /*2250*/  DSETP.GEU.AND P1, PT, R6, R8, PT ;  /* 0x000000080600722a */ /* 0x004fcc0003f2e000 */
[----:B------:R-:W-:Y:S02]  /*2260*/  FSEL R6, R8, R6, !P1 ;  /* 0x0000000608067208 */ /* 0x000fe40004800000 */
[----:B------:R-:W-:-:S06]  /*2270*/  FSEL R7, R9, R7, !P1 ;  /* 0x0000000709077208 */ /* 0x000fcc0004800000 */
[----:B---3--:R-:W-:-:S06]  /*2280*/  DSETP.GEU.AND P1, PT, R6, R10, PT ;  /* 0x0000000a0600722a */ /* 0x008fcc0003f2e000 */
[----:B------:R-:W-:Y:S02]  /*2290*/  FSEL R6, R10, R6, !P1 ;  /* 0x000000060a067208 */ /* 0x000fe40004800000 */
[----:B------:R-:W-:-:S06]  /*22a0*/  FSEL R7, R11, R7, !P1 ;  /* 0x000000070b077208 */ /* 0x000fcc0004800000 */
[----:B-----5:R-:W-:-:S06]  /*22b0*/  DSETP.GEU.AND P1, PT, R6, R12, PT ;  /* 0x0000000c0600722a */ /* 0x020fcc0003f2e000 */
        /* <DEDUP_REMOVED lines=39> */
.L_x_26:
[----:B------:R-:W-:Y:S05]  /*2530*/  BSYNC.RECONVERGENT B2 ;  /* 0x0000000000027941 */ /* 0x000fea0003800200 */
.L_x_25:
[----:B------:R-:W-:Y:S01]  /*2540*/  IMAD.IADD R8, R41, 0x1, -R40 ;  /* 0x0000000129087824 */ /* 0x000fe200078e0a28 */
[----:B------:R-:W-:Y:S04]  /*2550*/  BSSY.RECONVERGENT B2, `(.L_x_28) ;  /* 0x000002b000027945 */ /* 0x000fe80003800200 */
[----:B------:R-:W-:-:S13]  /*2560*/  ISETP.GT.AND P1, PT, R8, 0x400, PT ;  /* 0x000004000800780c */ /* 0x000fda0003f24270 */
[----:B------:R-:W-:Y:S05]  /*2570*/  @!P1 BRA `(.L_x_29) ;  /* 0x0000000000a09947 */ /* 0x000fea0003800000 */
        /* <DEDUP_REMOVED lines=9> */
[----:B------:R-:W5:Y:S04]  /*2610*/  LDG.E.64.CONSTANT R22, desc[UR6][R4.64+0x2000] ;  /* 0x0020000604167981 */ /* 0x000f68000c1e9b00 */
[----:B------:R0:W5:Y:S01]  /*2620*/  LDG.E.64.CONSTANT R8, desc[UR6][R4.64+0x2800] ;  /* 0x0028000604087981 */ /* 0x000162000c1e9b00 */
[----:B------:R-:W-:-:S02]  /*2630*/  VIADD R40, R40, 0x800 ;  /* 0x0000080028287836 */ /* 0x000fc40000000000 */
[----:B------:R-:W-:Y:S01]  /*2640*/  VIADD R43, R43, 0x800 ;  /* 0x000008002b2b7836 */ /* 0x000fe20000000000 */
[----:B0-----:R-:W-:-:S05]  /*2650*/  IADD3 R4, P2, PT, R4, 0x4000, RZ ;  /* 0x0000400004047810 */ /* 0x001fca0007f5e0ff */
        /* <DEDUP_REMOVED lines=22> */
[----:B------:R-:W-:Y:S01]  /*27c0*/  DSETP.GEU.AND P1, PT, R6, R8, PT ;  /* 0x000000080600722a */ /* 0x000fe20003f2e000 */
[----:B------:R-:W-:-:S05]  /*27d0*/  PLOP3.LUT P0, PT, PT, PT, PT, 0x8, 0x80 ;  /* 0x000000000080781c */ /* 0x000fca0003f0e170 */
[----:B------:R-:W-:Y:S02]  /*27e0*/  FSEL R6, R8, R6, !P1 ;  /* 0x0000000608067208 */ /* 0x000fe40004800000 */
[----:B------:R-:W-:-:S07]  /*27f0*/  FSEL R7, R9, R7, !P1 ;  /* 0x0000000709077208 */ /* 0x000fce0004800000 */
.L_x_29:
[----:B------:R-:W-:Y:S05]  /*2800*/  BSYNC.RECONVERGENT B2 ;  /* 0x0000000000027941 */ /* 0x000fea0003800200 */
.L_x_28:
[----:B------:R-:W-:-:S13]  /*2810*/  ISETP.LT.OR P0, PT, R40, R41, P0 ;  /* 0x000000292800720c */ /* 0x000fda0000701670 */
[----:B------:R-:W-:Y:S05]  /*2820*/  @!P0 BRA `(.L_x_21) ;  /* 0x0000000000448947 */ /* 0x000fea0003800000 */
[----:B------:R-:W-:Y:S01]  /*2830*/  IMAD.WIDE.U32 R2, R43, 0x8, R2 ;  /* 0x000000082b027825 */ /* 0x000fe200078e0002 */
[----:B------:R-:W2:Y:S04]  /*2840*/  LDG.E.64.CONSTANT R8, desc[UR6][R4.64+-0x800] ;  /* 0xfff8000604087981 */ /* 0x000ea8000c1e9b00 */
[----:B------:R-:W3:Y:S04]  /*2850*/  LDG.E.64.CONSTANT R10, desc[UR6][R4.64] ;  /* 0x00000006040a7981 */ /* 0x000ee8000c1e9b00 */
[----:B------:R-:W4:Y:S04]  /*2860*/  LDG.E.64.CONSTANT R2, desc[UR6][R2.64] ;  /* 0x0000000602027981 */ /* 0x000f28000c1e9b00 */
[----:B------:R-:W5:Y:S01]  /*2870*/  LDG.E.64.CONSTANT R12, desc[UR6][R4.64+0x800] ;  /* 0x00080006040c7981 */ /* 0x000f62000c1e9b00 */
        /* <DEDUP_REMOVED lines=11> */
[----:B------:R-:W-:-:S07]  /*2930*/  FSEL R7, R13, R3, !P0 ;  /* 0x000000030d077208 */ /* 0x000fce0004000000 */
.L_x_21:
[----:B------:R-:W-:Y:S05]  /*2940*/  BSYNC.RECONVERGENT B1 ;  /* 0x0000000000017941 */ /* 0x000fea0003800200 */
.L_x_19:
[----:B------:R-:W0:Y:S01]  /*2950*/  S2R R10, SR_LANEID ;  /* 0x00000000000a7919 */ /* 0x000e220000000000 */
[----:B------:R-:W-:Y:S04]  /*2960*/  SHFL.DOWN PT, R2, R6, 0x1, 0x1f ;  /* 0x08201f0006027f89 */ /* 0x000fe800000e0000 */
        /* <DEDUP_REMOVED lines=10> */
[----:B------:R-:W-:-:S02]  /*2a10*/  @!P2 MOV R7, 0x400 ;  /* 0x000004000007a802 */ /* 0x000fc40000000f00 */
        /* <DEDUP_REMOVED lines=8> */
[----:B------:R-:W-:Y:S01]  /*2aa0*/  SHFL.DOWN PT, R2, R4, 0x4, 0x1f ;  /* 0x08801f0004027f89 */ /* 0x000fe200000e0000 */
[----:B-1----:R-:W-:-:S03]  /*2ab0*/  @!P2 LEA R7, R8, R7, 0x18 ;  /* 0x000000070807a211 */ /* 0x002fc600078ec0ff */
[----:B------:R-:W0:Y:S02]  /*2ac0*/  SHFL.DOWN PT, R3, R5, 0x4, 0x1f ;  /* 0x08801f0005037f89 */ /* 0x000e2400000e0000 */
[----:B------:R-:W-:Y:S01]  /*2ad0*/  @!P2 IMAD.IADD R9, R6, 0x1, R7 ;  /* 0x000000010609a824 */ /* 0x000fe200078e0207 */
[----:B0-----:R-:W-:-:S06]  /*2ae0*/  DSETP.GEU.AND P0, PT, R4, R2, PT ;  /* 0x000000020400722a */ /* 0x001fcc0003f0e000 */
[----:B------:R-:W-:Y:S02]  /*2af0*/  @!P1 FSEL R4, R2, R4, !P0 ;  /* 0x0000000402049208 */ /* 0x000fe40004000000 */
[----:B------:R-:W-:Y:S02]  /*2b00*/  @!P1 FSEL R5, R3, R5, !P0 ;  /* 0x0000000503059208 */ /* 0x000fe40004000000 */
[----:B------:R-:W-:Y:S01]  /*2b10*/  ISETP.GT.AND P1, PT, R10, 0x17, PT ;  /* 0x000000170a00780c */ /* 0x000fe20003f24270 */
[----:B------:R-:W-:Y:S04]  /*2b20*/  SHFL.DOWN PT, R2, R4, 0x8, 0x1f ;  /* 0x09001f0004027f89 */ /* 0x000fe800000e0000 */
[----:B------:R-:W0:Y:S02]  /*2b30*/  SHFL.DOWN PT, R3, R5, 0x8, 0x1f ;  /* 0x09001f0005037f89 */ /* 0x000e2400000e0000 */
[----:B0-----:R-:W-:-:S06]  /*2b40*/  DSETP.GEU.AND P0, PT, R4, R2, PT ;  /* 0x000000020400722a */ /* 0x001fcc0003f0e000 */
[----:B------:R-:W-:Y:S02]  /*2b50*/  @!P1 FSEL R4, R2, R4, !P0 ;  /* 0x0000000402049208 */ /* 0x000fe40004000000 */
[----:B------:R-:W-:Y:S02]  /*2b60*/  @!P1 FSEL R5, R3, R5, !P0 ;  /* 0x0000000503059208 */ /* 0x000fe40004000000 */
[----:B------:R-:W-:Y:S01]  /*2b70*/  ISETP.GT.AND P1, PT, R10, 0xf, PT ;  /* 0x0000000f0a00780c */ /* 0x000fe20003f24270 */
[----:B------:R-:W-:Y:S04]  /*2b80*/  SHFL.DOWN PT, R2, R4, 0x10, 0x1f ;  /* 0x0a001f0004027f89 */ /* 0x000fe800000e0000 */
[----:B------:R-:W0:Y:S02]  /*2b90*/  SHFL.DOWN PT, R3, R5, 0x10, 0x1f ;  /* 0x0a001f0005037f89 */ /* 0x000e2400000e0000 */
[----:B0-----:R-:W-:-:S06]  /*2ba0*/  DSETP.GEU.AND P0, PT, R4, R2, PT ;  /* 0x000000020400722a */ /* 0x001fcc0003f0e000 */
[----:B------:R-:W-:Y:S02]  /*2bb0*/  FSEL R2, R2, R4, !P0 ;  /* 0x0000000402027208 */ /* 0x000fe40004000000 */
        /* <DEDUP_REMOVED lines=10> */
[----:B--2---:R-:W0:Y:S04]  /*2c60*/  LDS.128 R8, [UR4+0x10] ;  /* 0x00001004ff087984 */ /* 0x004e280008000c00 */
        /* <DEDUP_REMOVED lines=25> */
.L_x_2:
        /* <DEDUP_REMOVED lines=12> */
.L_x_32:
[----:B------:R-:W-:Y:S05]  /*2ec0*/  BSYNC.RECONVERGENT B1 ;  /* 0x0000000000017941 */ /* 0x000fea0003800200 */
.L_x_31:
        /* <DEDUP_REMOVED lines=17> */
.L_x_37:
        /* <DEDUP_REMOVED lines=12> */
.L_x_36:
[----:B------:R-:W-:Y:S05]  /*30a0*/  BSYNC.RECONVERGENT B2 ;  /* 0x0000000000027941 */ /* 0x000fea0003800200 */
.L_x_35:
        /* <DEDUP_REMOVED lines=9> */
.L_x_40:
        /* <DEDUP_REMOVED lines=74> */
.L_x_39:
[----:B------:R-:W-:Y:S05]  /*35e0*/  BSYNC.RECONVERGENT B2 ;  /* 0x0000000000027941 */ /* 0x000fea0003800200 */
.L_x_38:
        /* <DEDUP_REMOVED lines=42> */
.L_x_42:
[----:B------:R-:W-:Y:S05]  /*3890*/  BSYNC.RECONVERGENT B2 ;  /* 0x0000000000027941 */ /* 0x000fea0003800200 */
.L_x_41:
        /* <DEDUP_REMOVED lines=20> */
.L_x_34:
[----:B------:R-:W-:Y:S05]  /*39e0*/  BSYNC.RECONVERGENT B1 ;  /* 0x0000000000017941 */ /* 0x000fea0003800200 */
.L_x_33:
        /* <DEDUP_REMOVED lines=14> */
[----:B------:R-:W-:Y:S01]  /*3ad0*/  IMAD.MOV.U32 R2, RZ, RZ, R9 ;  /* 0x000000ffff027224 */ /* 0x000fe200078e0009 */
[----:B------:R-:W-:Y:S01]  /*3ae0*/  @!P2 MOV R4, 0x400 ;  /* 0x000004000004a802 */ /* 0x000fe20000000f00 */
[----:B------:R-:W-:Y:S01]  /*3af0*/  IMAD.MOV.U32 R3, RZ, RZ, R11 ;  /* 0x000000ffff037224 */ /* 0x000fe200078e000b */
[----:B------:R-:W0:Y:S01]  /*3b00*/  SHFL.DOWN PT, R7, R11, 0x2, 0x1f ;  /* 0x08401f000b077f89 */ /* 0x000e2200000e0000 */
[----:B------:R-:W-:Y:S01]  /*3b10*/  @!P2 SHF.R.U32.HI R0, RZ, 0x2, R5 ;  /* 0x00000002ff00a819 */ /* 0x000fe20000011605 */
[----:B------:R-:W1:Y:S03]  /*3b20*/  @!P2 S2R R13, SR_CgaCtaId ;  /* 0x00000000000da919 */ /* 0x000e660000008800 */
[----:B------:R-:W-:Y:S01]  /*3b30*/  @!P2 LOP3.LUT R0, R0, 0xf8, RZ, 0xc0, !PT ;  /* 0x000000f80000a812 */ /* 0x000fe200078ec0ff */
[----:B0-----:R-:W-:-:S06]  /*3b40*/  DSETP.GEU.AND P0, PT, R2, R6, PT ;  /* 0x000000060200722a */ /* 0x001fcc0003f0e000 */
[----:B------:R-:W-:Y:S02]  /*3b50*/  @!P1 FSEL R9, R6, R9, !P0 ;  /* 0x0000000906099208 */ /* 0x000fe40004000000 */
[----:B------:R-:W-:Y:S02]  /*3b60*/  @!P1 FSEL R11, R7, R11, !P0 ;  /* 0x0000000b070b9208 */ /* 0x000fe40004000000 */
[----:B------:R-:W-:Y:S01]  /*3b70*/  ISETP.GT.AND P1, PT, R8, 0x1b, PT ;  /* 0x0000001b0800780c */ /* 0x000fe20003f24270 */
[----:B------:R-:W-:Y:S01]  /*3b80*/  SHFL.DOWN PT, R2, R9, 0x4, 0x1f ;  /* 0x08801f0009027f89 */ /* 0x000fe200000e0000 */
[----:B------:R-:W-:Y:S01]  /*3b90*/  IMAD.MOV.U32 R6, RZ, RZ, R9 ;  /* 0x000000ffff067224 */ /* 0x000fe200078e0009 */
[----:B-1----:R-:W-:Y:S01]  /*3ba0*/  @!P2 LEA R13, R13, R4, 0x18 ;  /* 0x000000040d0da211 */ /* 0x002fe200078ec0ff */
[----:B------:R-:W-:Y:S01]  /*3bb0*/  IMAD.MOV.U32 R7, RZ, RZ, R11 ;  /* 0x000000ffff077224 */ /* 0x000fe200078e000b */
[----:B------:R-:W0:Y:S03]  /*3bc0*/  SHFL.DOWN PT, R3, R11, 0x4, 0x1f ;  /* 0x08801f000b037f89 */ /* 0x000e2600000e0000 */
[----:B------:R-:W-:-:S02]  /*3bd0*/  @!P2 IMAD.IADD R13, R0, 0x1, R13 ;  /* 0x00000001000da824 */ /* 0x000fc400078e020d */
[----:B0-----:R-:W-:-:S06]  /*3be0*/  DSETP.GEU.AND P0, PT, R6, R2, PT ;  /* 0x000000020600722a */ /* 0x001fcc0003f0e000 */
[----:B------:R-:W-:Y:S02]  /*3bf0*/  @!P1 FSEL R9, R2, R9, !P0 ;  /* 0x0000000902099208 */ /* 0x000fe40004000000 */
[----:B------:R-:W-:Y:S02]  /*3c00*/  @!P1 FSEL R11, R3, R11, !P0 ;  /* 0x0000000b030b9208 */ /* 0x000fe40004000000 */
[----:B------:R-:W-:Y:S01]  /*3c10*/  ISETP.GT.AND P1, PT, R8, 0x17, PT ;  /* 0x000000170800780c */ /* 0x000fe20003f24270 */
[----:B------:R-:W-:Y:S01]  /*3c20*/  SHFL.DOWN PT, R2, R9, 0x8, 0x1f ;  /* 0x09001f0009027f89 */ /* 0x000fe200000e0000 */
[----:B------:R-:W-:Y:S02]  /*3c30*/  IMAD.MOV.U32 R6, RZ, RZ, R9 ;  /* 0x000000ffff067224 */ /* 0x000fe400078e0009 */
[----:B------:R-:W-:Y:S01]  /*3c40*/  IMAD.MOV.U32 R7, RZ, RZ, R11 ;  /* 0x000000ffff077224 */ /* 0x000fe200078e000b */
[----:B------:R-:W0:Y:S05]  /*3c50*/  SHFL.DOWN PT, R3, R11, 0x8, 0x1f ;  /* 0x09001f000b037f89 */ /* 0x000e2a00000e0000 */
        /* <DEDUP_REMOVED lines=20> */
[----:B------:R-:W0:Y:S04]  /*3da0*/  LDS.128 R8, [UR4+0x10] ;  /* 0x00001004ff087984 */ /* 0x000e280008000c00 */
[----:B-1----:R-:W1:Y:S01]  /*3db0*/  LDS.128 R12, [UR4+0x20] ;  /* 0x00002004ff0c7984 */ /* 0x002e620008000c00 */
        /* <DEDUP_REMOVED lines=24> */
.L_x_43:
        /* <DEDUP_REMOVED lines=20> */
[----:B------:R-:W0:Y:S05]  /*4080*/  SHFL.DOWN PT, R7, R0, 0x2, R11 ;  /* 0x0840000000077989 */ /* 0x000e2a00000e000b */
[----:B0-----:R-:W-:-:S06]  /*4090*/  DSETP.GEU.AND P0, PT, R2, R6, PT ;  /* 0x000000060200722a */ /* 0x001fcc0003f0e000 */
[----:B------:R-:W-:Y:S01]  /*40a0*/  @!P1 FSEL R9, R6, R9, !P0 ;  /* 0x0000000906099208 */ /* 0x000fe20004000000 */
[----:B------:R-:W-:Y:S01]  /*40b0*/  VIADD R6, R8, 0x4 ;  /* 0x0000000408067836 */ /* 0x000fe20000000000 */
[----:B------:R-:W-:-:S03]  /*40c0*/  @!P1 FSEL R0, R7, R0, !P0 ;  /* 0x0000000007009208 */ /* 0x000fc60004000000 */
[----:B------:R-:W-:Y:S01]  /*40d0*/  SHFL.DOWN PT, R2, R9, 0x4, R11 ;  /* 0x0880000009027989 */ /* 0x000fe200000e000b */
[----:B------:R-:W-:Y:S01]  /*40e0*/  ISETP.GT.AND P1, PT, R6, R11, PT ;  /* 0x0000000b0600720c */ /* 0x000fe20003f24270 */
[----:B------:R-:W-:Y:S02]  /*40f0*/  IMAD.MOV.U32 R6, RZ, RZ, R9 ;  /* 0x000000ffff067224 */ /* 0x000fe400078e0009 */
[----:B------:R-:W0:Y:S01]  /*4100*/  SHFL.DOWN PT, R3, R0, 0x4, R11 ;  /* 0x0880000000037989 */ /* 0x000e2200000e000b */
[----:B------:R-:W-:-:S06]  /*4110*/  IMAD.MOV.U32 R7, RZ, RZ, R0 ;  /* 0x000000ffff077224 */ /* 0x000fcc00078e0000 */
[----:B0-----:R-:W-:Y:S01]  /*4120*/  DSETP.GEU.AND P0, PT, R6, R2, PT ;  /* 0x000000020600722a */ /* 0x001fe20003f0e000 */
[----:B------:R-:W-:-:S05]  /*4130*/  VIADD R6, R8, 0x8 ;  /* 0x0000000808067836 */ /* 0x000fca0000000000 */
        /* <DEDUP_REMOVED lines=15> */
[----:B------:R-:W-:Y:S02]  /*4230*/  IMAD.MOV.U32 R6, RZ, RZ, R9 ;  /* 0x000000ffff067224 */ /* 0x000fe400078e0009 */
[----:B------:R-:W-:Y:S01]  /*4240*/  IMAD.MOV.U32 R7, RZ, RZ, R0 ;  /* 0x000000ffff077224 */ /* 0x000fe200078e0000 */
[----:B------:R-:W0:Y:S05]  /*4250*/  SHFL.DOWN PT, R3, R0, 0x10, R11 ;  /* 0x0a00000000037989 */ /* 0x000e2a00000e000b */
[----:B0-----:R-:W-:Y:S01]  /*4260*/  DSETP.GEU.AND P1, PT, R6, R2, PT ;  /* 0x000000020600722a */ /* 0x001fe20003f2e000 */
[----:B------:R-:W-:-:S02]  /*4270*/  @!P0 MOV R7, 0x400 ;  /* 0x0000040000078802 */ /* 0x000fc40000000f00 */
[----:B------:R-:W-:Y:S02]  /*4280*/  @!P0 SHF.R.U32.HI R6, RZ, 0x2, R5 ;  /* 0x00000002ff068819 */ /* 0x000fe40000011605 */
[----:B-1----:R-:W-:Y:S02]  /*4290*/  @!P0 LEA R7, R10, R7, 0x18 ;  /* 0x000000070a078211 */ /* 0x002fe400078ec0ff */
[----:B------:R-:W-:Y:S02]  /*42a0*/  @!P0 LOP3.LUT R6, R6, 0xf8, RZ, 0xc0, !PT ;  /* 0x000000f806068812 */ /* 0x000fe400078ec0ff */
[----:B------:R-:W-:Y:S02]  /*42b0*/  @!P2 FSEL R9, R2, R9, !P1 ;  /* 0x000000090209a208 */ /* 0x000fe40004800000 */
[----:B------:R-:W-:Y:S01]  /*42c0*/  @!P2 FSEL R0, R3, R0, !P1 ;  /* 0x000000000300a208 */ /* 0x000fe20004800000 */
[----:B------:R-:W-:Y:S02]  /*42d0*/  @!P0 IMAD.IADD R3, R6, 0x1, R7 ;  /* 0x0000000106038824 */ /* 0x000fe400078e0207 */
[----:B------:R-:W-:-:S02]  /*42e0*/  IMAD.MOV.U32 R6, RZ, RZ, R9 ;  /* 0x000000ffff067224 */ /* 0x000fc400078e0009 */
[----:B------:R-:W-:-:S05]  /*42f0*/  IMAD.MOV.U32 R7, RZ, RZ, R0 ;  /* 0x000000ffff077224 */ /* 0x000fca00078e0000 */
[----:B------:R1:W-:Y:S01]  /*4300*/  @!P0 STS.64 [R3+0x8], R6 ;  /* 0x0000080603008388 */ /* 0x0003e20000000a00 */
[----:B------:R-:W-:Y:S01]  /*4310*/  BAR.SYNC.DEFER_BLOCKING 0x0 ;  /* 0x0000000000007b1d */ /* 0x000fe20000010000 */
[----:B------:R-:W-:-:S13]  /*4320*/  ISETP.NE.AND P0, PT, R5, RZ, PT ;  /* 0x000000ff0500720c */ /* 0x000fda0003f05270 */
[----:B-1----:R-:W-:Y:S05]  /*4330*/  @P0 BRA `(.L_x_17) ;  /* 0x0000001800340947 */ /* 0x002fea0003800000 */
[----:B------:R-:W0:Y:S01]  /*4340*/  S2UR UR5, SR_CgaCtaId ;  /* 0x00000000000579c3 */ /* 0x000e220000008800 */
[----:B------:R-:W-:Y:S01]  /*4350*/  UMOV UR4, 0x400 ;  /* 0x0000040000047882 */ /* 0x000fe20000000000 */
[C---:B------:R-:W-:Y:S02]  /*4360*/  ISETP.GT.AND P3, PT, R4.reuse, 0x20, PT ;  /* 0x000000200400780c */ /* 0x040fe40003f64270 */
        /* <DEDUP_REMOVED lines=10> */
[----:B------:R-:W-:Y:S01]  /*4410*/  ISETP.GT.AND P1, PT, R4, 0x60, PT ;  /* 0x000000600400780c */ /* 0x000fe20003f24270 */
[----:B------:R-:W-:Y:S02]  /*4420*/  IMAD.MOV.U32 R2, RZ, RZ, R6 ;  /* 0x000000ffff027224 */ /* 0x000fe400078e0006 */
        /* <DEDUP_REMOVED lines=29> */
.L_x_30:
[----:B------:R-:W0:Y:S01]  /*4600*/  S2R R41, SR_TID.X ;  /* 0x0000000000297919 */ /* 0x000e220000002100 */
[----:B------:R-:W0:Y:S02]  /*4610*/  LDC.64 R6, c[0x0][0x380] ;  /* 0x0000e000ff067b82 */ /* 0x000e240000000a00 */
[----:B0-----:R-:W-:-:S05]  /*4620*/  IMAD.WIDE.U32 R6, R41, 0x8, R6 ;  /* 0x0000000829067825 */ /* 0x001fca00078e0006 */
[----:B------:R-:W2:Y:S04]  /*4630*/  LDG.E.64.CONSTANT R20, desc[UR6][R6.64] ;  /* 0x0000000606147981 */ /* 0x000ea8000c1e9b00 */
[----:B------:R-:W2:Y:S04]  /*4640*/  LDG.E.64.CONSTANT R2, desc[UR6][R6.64+0x800] ;  /* 0x0008000606027981 */ /* 0x000ea8000c1e9b00 */
[----:B------:R-:W3:Y:S04]  /*4650*/  LDG.E.64.CONSTANT R8, desc[UR6][R6.64+0x1000] ;  /* 0x0010000606087981 */ /* 0x000ee8000c1e9b00 */
[----:B------:R-:W4:Y:S04]  /*4660*/  LDG.E.64.CONSTANT R10, desc[UR6][R6.64+0x1800] ;  /* 0x00180006060a7981 */ /* 0x000f28000c1e9b00 */
[----:B------:R-:W5:Y:S04]  /*4670*/  LDG.E.64.CONSTANT R12, desc[UR6][R6.64+0x2000] ;  /* 0x00200006060c7981 */ /* 0x000f68000c1e9b00 */
[----:B------:R-:W5:Y:S04]  /*4680*/  LDG.E.64.CONSTANT R14, desc[UR6][R6.64+0x2800] ;  /* 0x00280006060e7981 */ /* 0x000f68000c1e9b00 */
[----:B------:R-:W5:Y:S04]  /*4690*/  LDG.E.64.CONSTANT R16, desc[UR6][R6.64+0x3000] ;  /* 0x0030000606107981 */ /* 0x000f68000c1e9b00 */
[----:B------:R-:W5:Y:S01]  /*46a0*/  LDG.E.64.CONSTANT R18, desc[UR6][R6.64+0x3800] ;  /* 0x0038000606127981 */ /* 0x000f62000c1e9b00 */
[----:B------:R-:W-:Y:S01]  /*46b0*/  ISETP.GE.U32.AND P1, PT, R4, 0x1000, PT ;  /* 0x000010000400780c */ /* 0x000fe20003f26070 */
[----:B------:R-:W-:Y:S01]  /*46c0*/  IMAD.MOV.U32 R45, RZ, RZ, 0x800 ;  /* 0x00000800ff2d7424 */ /* 0x000fe200078e00ff */
[----:B--2---:R-:W-:-:S06]  /*46d0*/  DSETP.GEU.AND P0, PT, R20, R2, PT ;  /* 0x000000021400722a */ /* 0x004fcc0003f0e000 */
        /* <DEDUP_REMOVED lines=21> */
[----:B------:R-:W0:Y:S01]  /*4830*/  LDC R24, c[0x0][0x390] ;  /* 0x0000e400ff187b82 */ /* 0x000e220000000800 */
[----:B------:R-:W-:Y:S02]  /*4840*/  VIADD R0, R4, 0xfffff800 ;  /* 0xfffff80004007836 */ /* 0x000fe40000000000 */
[----:B------:R-:W-:-:S07]  /*4850*/  IMAD.MOV.U32 R45, RZ, RZ, 0x800 ;  /* 0x00000800ff2d7424 */ /* 0x000fce00078e00ff */
.L_x_46:
[----:B------:R-:W-:-:S05]  /*4860*/  IMAD.WIDE R4, R45, 0x8, R6 ;  /* 0x000000082d047825 */ /* 0x000fca00078e0206 */
[----:B------:R-:W2:Y:S04]  /*4870*/  LDG.E.64.CONSTANT R10, desc[UR6][R4.64] ;  /* 0x00000006040a7981 */ /* 0x000ea8000c1e9b00 */
[----:B------:R-:W3:Y:S04]  /*4880*/  LDG.E.64.CONSTANT R12, desc[UR6][R4.64+0x800] ;  /* 0x00080006040c7981 */ /* 0x000ee8000c1e9b00 */
[----:B------:R-:W4:Y:S04]  /*4890*/  LDG.E.64.CONSTANT R14, desc[UR6][R4.64+0x1000] ;  /* 0x00100006040e7981 */ /* 0x000f28000c1e9b00 */
[----:B------:R-:W5:Y:S04]  /*48a0*/  LDG.E.64.CONSTANT R16, desc[UR6][R4.64+0x1800] ;  /* 0x0018000604107981 */ /* 0x000f68000c1e9b00 */
[----:B------:R-:W5:Y:S04]  /*48b0*/  LDG.E.64.CONSTANT R18, desc[UR6][R4.64+0x2000] ;  /* 0x0020000604127981 */ /* 0x000f68000c1e9b00 */
[----:B------:R-:W5:Y:S04]  /*48c0*/  LDG.E.64.CONSTANT R20, desc[UR6][R4.64+0x2800] ;  /* 0x0028000604147981 */ /* 0x000f68000c1e9b00 */
[----:B------:R-:W5:Y:S04]  /*48d0*/  LDG.E.64.CONSTANT R22, desc[UR6][R4.64+0x3000] ;  /* 0x0030000604167981 */ /* 0x000f68000c1e9b00 */
[----:B------:R0:W5:Y:S02]  /*48e0*/  LDG.E.64.CONSTANT R8, desc[UR6][R4.64+0x3800] ;  /* 0x0038000604087981 */ /* 0x000164000c1e9b00 */
[----:B0-----:R-:W-:-:S04]  /*48f0*/  IMAD.MOV.U32 R4, RZ, RZ, R24 ;  /* 0x000000ffff047224 */ /* 0x001fc800078e0018 */
[----:B------:R-:W-:-:S05]  /*4900*/  IMAD.IADD R5, R4, 0x1, -R45 ;  /* 0x0000000104057824 */ /* 0x000fca00078e0a2d */
[----:B------:R-:W-:Y:S01]  /*4910*/  ISETP.GE.AND P1, PT, R5, 0x800, PT ;  /* 0x000008000500780c */ /* 0x000fe20003f26270 */
        /* <DEDUP_REMOVED lines=25> */
[----:B------:R-:W-:-:S05]  /*4ab0*/  VIADD R45, R45, 0x800 ;  /* 0x000008002d2d7836 */ /* 0x000fca0000000000 */
[----:B------:R-:W-:-:S13]  /*4ac0*/  ISETP.GT.AND P0, PT, R45, R0, PT ;  /* 0x000000002d00720c */ /* 0x000fda0003f04270 */
[----:B------:R-:W-:Y:S05]  /*4ad0*/  @!P0 BRA `(.L_x_46) ;  /* 0xfffffffc00608947 */ /* 0x000fea000383ffff */
.L_x_44:
[----:B------:R-:W-:-:S13]  /*4ae0*/  ISETP.GE.AND P0, PT, R45, R4, PT ;  /* 0x000000042d00720c */ /* 0x000fda0003f06270 */
[----:B------:R-:W-:Y:S05]  /*4af0*/  @P0 BRA `(.L_x_45) ;  /* 0x0000000800fc0947 */ /* 0x000fea0003800000 */
[----:B------:R-:W-:Y:S01]  /*4b00*/  IMAD.IADD R0, R4, 0x1, -R45 ;  /* 0x0000000104007824 */ /* 0x000fe200078e0a2d */
[----:B------:R-:W-:Y:S04]  /*4b10*/  BSSY.RECONVERGENT B1, `(.L_x_45) ;  /* 0x00000bd000017945 */ /* 0x000fe80003800200 */
[----:B------:R-:W-:-:S13]  /*4b20*/  ISETP.GE.AND P0, PT, R41, R0, PT ;  /* 0x000000002900720c */ /* 0x000fda0003f06270 */
[----:B------:R-:W-:Y:S05]  /*4b30*/  @P0 BRA `(.L_x_47) ;  /* 0x0000000800e80947 */ /* 0x000fea0003800000 */
[----:B------:R-:W-:Y:S01]  /*4b40*/  LOP3.LUT R5, RZ, R41, RZ, 0x33, !PT ;  /* 0x00000029ff057212 */ /* 0x000fe200078e33ff */
[----:B------:R-:W-:Y:S01]  /*4b50*/  BSSY.RECONVERGENT B2, `(.L_x_48) ;  /* 0x0000017000027945 */ /* 0x000fe20003800200 */
[----:B------:R-:W-:Y:S02]  /*4b60*/  IMAD.MOV.U32 R43, RZ, RZ, R41 ;  /* 0x000000ffff2b7224 */ /* 0x000fe400078e0029 */
[----:B------:R-:W-:-:S04]  /*4b70*/  IADD3 R4, PT, PT, -R45, R4, R5 ;  /* 0x000000042d047210 */ /* 0x000fc80007ffe105 */
[C---:B------:R-:W-:Y:S02]  /*4b80*/  LOP3.LUT R5, R4.reuse, 0x300, RZ, 0xc0, !PT ;  /* 0x0000030004057812 */ /* 0x040fe400078ec0ff */
[----:B------:R-:W-:Y:S02]  /*4b90*/  ISETP.GE.U32.AND P2, PT, R4, 0x300, PT ;  /* 0x000003000400780c */ /* 0x000fe40003f46070 */
[----:B------:R-:W-:-:S13]  /*4ba0*/  ISETP.NE.AND P0, PT, R5, 0x300, PT ;  /* 0x000003000500780c */ /* 0x000fda0003f05270 */
[----:B------:R-:W-:Y:S05]  /*4bb0*/  @!P0 BRA `(.L_x_49) ;  /* 0x0000000000408947 */ /* 0x000fea0003800000 */
[----:B------:R-:W0:Y:S01]  /*4bc0*/  LDC.64 R6, c[0x0][0x380] ;  /* 0x0000e000ff067b82 */ /* 0x000e220000000a00 */
[----:B------:R-:W-:Y:S01]  /*4bd0*/  LEA.HI R4, R4, 0x1, RZ, 0x18 ;  /* 0x0000000104047811 */ /* 0x000fe200078fc0ff */
[----:B------:R-:W-:Y:S02]  /*4be0*/  IMAD.IADD R9, R41, 0x1, R45 ;  /* 0x0000000129097824 */ /* 0x000fe400078e022d */
[----:B------:R-:W-:Y:S01]  /*4bf0*/  IMAD.MOV.U32 R43, RZ, RZ, R41 ;  /* 0x000000ffff2b7224 */ /* 0x000fe200078e0029 */
[----:B------:R-:W-:-:S05]  /*4c00*/  LOP3.LUT R4, R4, 0x3, RZ, 0xc0, !PT ;  /* 0x0000000304047812 */ /* 0x000fca00078ec0ff */
[----:B------:R-:W-:-:S07]  /*4c10*/  IMAD.MOV R8, RZ, RZ, -R4 ;  /* 0x000000ffff087224 */ /* 0x000fce00078e0a04 */
.L_x_50:
[----:B0-----:R-:W-:-:S06]  /*4c20*/  IMAD.WIDE.U32 R4, R9, 0x8, R6 ;  /* 0x0000000809047825 */ /* 0x001fcc00078e0006 */
        /* <DEDUP_REMOVED lines=9> */
.L_x_49:
[----:B------:R-:W-:Y:S05]  /*4cc0*/  BSYNC.RECONVERGENT B2 ;  /* 0x0000000000027941 */ /* 0x000fea0003800200 */
.L_x_48:
[----:B------:R-:W-:Y:S05]  /*4cd0*/  @!P2 BRA `(.L_x_47) ;  /* 0x000000080080a947 */ /* 0x000fea0003800000 */
[----:B------:R-:W0:Y:S01]  /*4ce0*/  LDCU.64 UR4, c[0x0][0x380] ;  /* 0x00007000ff0477ac */ /* 0x000e220008000a00 */
[----:B------:R-:W-:Y:S01]  /*4cf0*/  IMAD.IADD R7, R0, 0x1, -R43 ;  /* 0x0000000100077824 */ /* 0x000fe200078e0a2b */
[C---:B------:R-:W-:Y:S01]  /*4d00*/  IADD3 R5, P0, PT, R43.reuse, R45, RZ ;  /* 0x0000002d2b057210 */ /* 0x040fe20007f1e0ff */
[----:B------:R-:W-:Y:S01]  /*4d10*/  BSSY.RECONVERGENT B2, `(.L_x_51) ;  /* 0x000005a000027945 */ /* 0x000fe20003800200 */
[----:B------:R-:W-:Y:S02]  /*4d20*/  IMAD.IADD R45, R43, 0x1, R45 ;  /* 0x000000012b2d7824 */ /* 0x000fe400078e022d */
        /* <DEDUP_REMOVED lines=8> */
[----:B------:R-:W0:Y:S01]  /*4db0*/  LDC.64 R6, c[0x0][0x380] ;  /* 0x0000e000ff067b82 */ /* 0x000e220000000a00 */
[----:B------:R-:W-:Y:S01]  /*4dc0*/  PLOP3.LUT P0, PT, PT, PT, PT, 0x8, 0x80 ;  /* 0x000000000080781c */ /* 0x000fe20003f0e170 */
[----:B------:R-:W-:-:S12]  /*4dd0*/  VIADD R40, R0, 0xfffff400 ;  /* 0xfffff40000287836 */ /* 0x000fd80000000000 */
.L_x_53:
[C---:B0-----:R-:W-:Y:S01]  /*4de0*/  IMAD.WIDE.U32 R38, R45.reuse, 0x8, R6 ;  /* 0x000000082d267825 */ /* 0x041fe200078e0006 */
        /* <DEDUP_REMOVED lines=76> */
.L_x_52:
[----:B------:R-:W-:Y:S05]  /*52b0*/  BSYNC.RECONVERGENT B2 ;  /* 0x0000000000027941 */ /* 0x000fea0003800200 */
.L_x_51:
[----:B------:R-:W-:Y:S01]  /*52c0*/  IMAD.IADD R6, R0, 0x1, -R43 ;  /* 0x0000000100067824 */ /* 0x000fe200078e0a2b */
[----:B------:R-:W-:Y:S04]  /*52d0*/  BSSY.RECONVERGENT B2, `(.L_x_54) ;  /* 0x000002c000027945 */ /* 0x000fe80003800200 */
[----:B------:R-:W-:-:S13]  /*52e0*/  ISETP.GT.AND P1, PT, R6, 0x400, PT ;  /* 0x000004000600780c */ /* 0x000fda0003f24270 */
[----:B------:R-:W-:Y:S05]  /*52f0*/  @!P1 BRA `(.L_x_55) ;  /* 0x0000000000a49947 */ /* 0x000fea0003800000 */
[----:B------:R-:W0:Y:S01]  /*5300*/  LDC.64 R16, c[0x0][0x380] ;  /* 0x0000e000ff107b82 */ /* 0x000e220000000a00 */
[----:B------:R-:W2:Y:S04]  /*5310*/  LDG.E.64.CONSTANT R10, desc[UR6][R4.64+-0x800] ;  /* 0xfff80006040a7981 */ /* 0x000ea8000c1e9b00 */
[----:B------:R-:W3:Y:S01]  /*5320*/  LDG.E.64.CONSTANT R12, desc[UR6][R4.64] ;  /* 0x00000006040c7981 */ /* 0x000ee2000c1e9b00 */
[----:B------:R-:W-:-:S03]  /*5330*/  VIADD R7, R45, 0x400 ;  /* 0x000004002d077836 */ /* 0x000fc60000000000 */
[----:B------:R-:W4:Y:S04]  /*5340*/  LDG.E.64.CONSTANT R14, desc[UR6][R4.64+0x800] ;  /* 0x00080006040e7981 */ /* 0x000f28000c1e9b00 */
[----:B------:R-:W5:Y:S04]  /*5350*/  LDG.E.64.CONSTANT R18, desc[UR6][R4.64+0x1800] ;  /* 0x0018000604127981 */ /* 0x000f68000c1e9b00 */
[----:B------:R-:W5:Y:S01]  /*5360*/  LDG.E.64.CONSTANT R20, desc[UR6][R4.64+0x2000] ;  /* 0x0020000604147981 */ /* 0x000f62000c1e9b00 */
[----:B0-----:R-:W-:-:S06]  /*5370*/  IMAD.WIDE.U32 R8, R45, 0x8, R16 ;  /* 0x000000082d087825 */ /* 0x001fcc00078e0010 */
[----:B------:R-:W2:Y:S01]  /*5380*/  LDG.E.64.CONSTANT R8, desc[UR6][R8.64] ;  /* 0x0000000608087981 */ /* 0x000ea2000c1e9b00 */
[----:B------:R-:W-:-:S03]  /*5390*/  IMAD.WIDE.U32 R16, R7, 0x8, R16 ;  /* 0x0000000807107825 */ /* 0x000fc600078e0010 */
[----:B------:R0:W5:Y:S04]  /*53a0*/  LDG.E.64.CONSTANT R6, desc[UR6][R4.64+0x2800] ;  /* 0x0028000604067981 */ /* 0x000168000c1e9b00 */
[----:B------:R-:W5:Y:S01]  /*53b0*/  LDG.E.64.CONSTANT R16, desc[UR6][R16.64] ;  /* 0x0000000610107981 */ /* 0x000f62000c1e9b00 */
[----:B------:R-:W-:Y:S01]  /*53c0*/  VIADD R43, R43, 0x800 ;  /* 0x000008002b2b7836 */ /* 0x000fe20000000000 */
[----:B0-----:R-:W-:Y:S01]  /*53d0*/  IADD3 R4, P2, PT, R4, 0x4000, RZ ;  /* 0x0000400004047810 */ /* 0x001fe20007f5e0ff */
[----:B------:R-:W-:-:S04]  /*53e0*/  VIADD R45, R45, 0x800 ;  /* 0x000008002d2d7836 */ /* 0x000fc80000000000 */
[----:B------:R-:W-:Y:S01]  /*53f0*/  IMAD.X R5, RZ, RZ, R5, P2 ;  /* 0x000000ffff057224 */ /* 0x000fe200010e0605 */
        /* <DEDUP_REMOVED lines=25> */
.L_x_55:
[----:B------:R-:W-:Y:S05]  /*5590*/  BSYNC.RECONVERGENT B2 ;  /* 0x0000000000027941 */ /* 0x000fea0003800200 */
.L_x_54:
[----:B------:R-:W-:-:S13]  /*55a0*/  ISETP.LT.OR P0, PT, R43, R0, P0 ;  /* 0x000000002b00720c */ /* 0x000fda0000701670 */
[----:B------:R-:W-:Y:S05]  /*55b0*/  @!P0 BRA `(.L_x_47) ;  /* 0x0000000000488947 */ /* 0x000fea0003800000 */
[----:B------:R-:W0:Y:S01]  /*55c0*/  LDC.64 R6, c[0x0][0x380] ;  /* 0x0000e000ff067b82 */ /* 0x000e220000000a00 */
[----:B------:R-:W2:Y:S04]  /*55d0*/  LDG.E.64.CONSTANT R8, desc[UR6][R4.64+-0x800] ;  /* 0xfff8000604087981 */ /* 0x000ea8000c1e9b00 */
[----:B------:R-:W3:Y:S04]  /*55e0*/  LDG.E.64.CONSTANT R10, desc[UR6][R4.64] ;  /* 0x00000006040a7981 */ /* 0x000ee8000c1e9b00 */
[----:B------:R-:W4:Y:S01]  /*55f0*/  LDG.E.64.CONSTANT R12, desc[UR6][R4.64+0x800] ;  /* 0x00080006040c7981 */ /* 0x000f22000c1e9b00 */
[----:B0-----:R-:W-:-:S06]  /*5600*/  IMAD.WIDE.U32 R6, R45, 0x8, R6 ;  /* 0x000000082d067825 */ /* 0x001fcc00078e0006 */
[----:B------:R-:W5:Y:S02]  /*5610*/  LDG.E.64.CONSTANT R6, desc[UR6][R6.64] ;  /* 0x0000000606067981 */ /* 0x000f64000c1e9b00 */
[----:B-----5:R-:W-:-:S06]  /*5620*/  DSETP.GEU.AND P0, PT, R2, R6, PT ;  /* 0x000000060200722a */ /* 0x020fcc0003f0e000 */
        /* <DEDUP_REMOVED lines=10> */
[----:B------:R-:W-:-:S07]  /*56d0*/  FSEL R3, R13, R3, !P0 ;  /* 0x000000030d037208 */ /* 0x000fce0004000000 */
.L_x_47:
[----:B------:R-:W-:Y:S05]  /*56e0*/  BSYNC.RECONVERGENT B1 ;  /* 0x0000000000017941 */ /* 0x000fea0003800200 */
.L_x_45:
        /* <DEDUP_REMOVED lines=54> */
[----:B------:R-:W1:Y:S01]  /*5a50*/  S2UR UR5, SR_CgaCtaId ;  /* 0x00000000000579c3 */ /* 0x000e620000008800 */
[----:B------:R-:W-:Y:S02]  /*5a60*/  UMOV UR4, 0x400 ;  /* 0x0000040000047882 */ /* 0x000fe40000000000 */
[----:B-1----:R-:W-:-:S09]  /*5a70*/  ULEA UR4, UR5, UR4, 0x18 ;  /* 0x0000000405047291 */ /* 0x002fd2000f8ec0ff */
[----:B0-----:R-:W0:Y:S04]  /*5a80*/  LDS.128 R8, [UR4+0x10] ;  /* 0x00001004ff087984 */ /* 0x001e280008000c00 */
        /* <DEDUP_REMOVED lines=23> */
[----:B------:R-:W-:-:S07]  /*5c00*/  FSEL R7, R3, R5, !P1 ;  /* 0x0000000503077208 */ /* 0x000fce0004800000 */
.L_x_17:
[----:B------:R-:W-:Y:S05]  /*5c10*/  BSYNC.RECONVERGENT B0 ;  /* 0x0000000000007941 */ /* 0x000fea0003800200 */
.L_x_1:
[----:B------:R-:W-:Y:S05]  /*5c20*/  @P0 EXIT ;  /* 0x000000000000094d */ /* 0x000fea0003800000 */
[----:B------:R-:W4:Y:S01]  /*5c30*/  LDCU.64 UR8, c[0x0][0x398] ;  /* 0x00007300ff0877ac */ /* 0x000f220008000a00 */
[----:B---3--:R-:W3:Y:S01]  /*5c40*/  LDC.64 R4, c[0x0][0x388] ;  /* 0x0000e200ff047b82 */ /* 0x008ee20000000a00 */
[----:B------:R-:W0:Y:S01]  /*5c50*/  LDCU.64 UR4, c[0x0][0x398] ;  /* 0x00007300ff0477ac */ /* 0x000e220008000a00 */
[----:B----4-:R-:W-:-:S06]  /*5c60*/  DSETP.GT.AND P0, PT, R6, UR8, PT ;  /* 0x0000000806007e2a */ /* 0x010fcc000bf04000 */
[----:B012---:R-:W-:Y:S02]  /*5c70*/  FSEL R2, R6, UR4, P0 ;  /* 0x0000000406027c08 */ /* 0x007fe40008000000 */
[----:B------:R-:W-:-:S05]  /*5c80*/  FSEL R3, R7, UR5, P0 ;  /* 0x0000000507037c08 */ /* 0x000fca0008000000 */
[----:B---3--:R-:W-:Y:S01]  /*5c90*/  STG.E.64 desc[UR6][R4.64], R2 ;  /* 0x0000000204007986 */ /* 0x008fe2000c101b06 */
[----:B------:R-:W-:Y:S05]  /*5ca0*/  EXIT ;  /* 0x000000000000794d */ /* 0x000fea0003800000 */
.L_x_56:
[----:B------:R-:W-:-:S00]  /*5cb0*/  BRA `(.L_x_56) ;  /* 0xfffffffc00fc7947 */ /* 0x000fc0000383ffff */
[----:B------:R-:W-:-:S00]  /*5cc0*/  NOP ;  /* 0x0000000000007918 */ /* 0x000fc00000000000 */
        /* <DEDUP_REMOVED lines=11> */
.L_x_149:


//--------------------- .text._ZN3cub18CUB_300001_SM_10006detail6reduce18DeviceReduceKernelINS2_10policy_hubIdjN4cuda3__47maximumIvEEE10Policy1000EPdjS8_dNS5_3std3__410__identityEEEvT0_PT3_T1_NS0_13GridEvenShareISI_EET2_T4_ --------------------------
	.section	.text._ZN3cub18CUB_300001_SM_10006detail6reduce18DeviceReduceKernelINS2_10policy_hubIdjN4cuda3__47maximumIvEEE10Policy1000EPdjS8_dNS5_3std3__410__identityEEEvT0_PT3_T1_NS0_13GridEvenShareISI_EET2_T4_,"ax",@progbits
	.align	128
        .global         _ZN3cub18CUB_300001_SM_10006detail6reduce18DeviceReduceKernelINS2_10policy_hubIdjN4cuda3__47maximumIvEEE10Policy1000EPdjS8_dNS5_3std3__410__identityEEEvT0_PT3_T1_NS0_13GridEvenShareISI_EET2_T4_
        .type           _ZN3cub18CUB_300001_SM_10006detail6reduce18DeviceReduceKernelINS2_10policy_hubIdjN4cuda3__47maximumIvEEE10Policy1000EPdjS8_dNS5_3std3__410__identityEEEvT0_PT3_T1_NS0_13GridEvenShareISI_EET2_T4_,@function
        .size           _ZN3cub18CUB_300001_SM_10006detail6reduce18DeviceReduceKernelINS2_10policy_hubIdjN4cuda3__47maximumIvEEE10Policy1000EPdjS8_dNS5_3std3__410__identityEEEvT0_PT3_T1_NS0_13GridEvenShareISI_EET2_T4_,(.L_x_150 - _ZN3cub18CUB_300001_SM_10006detail6reduce18DeviceReduceKernelINS2_10policy_hubIdjN4cuda3__47maximumIvEEE10Policy1000EPdjS8_dNS5_3std3__410__identityEEEvT0_PT3_T1_NS0_13GridEvenShareISI_EET2_T4_)
        .other          _ZN3cub18CUB_300001_SM_10006detail6reduce18DeviceReduceKernelINS2_10policy_hubIdjN4cuda3__47maximumIvEEE10Policy1000EPdjS8_dNS5_3std3__410__identityEEEvT0_PT3_T1_NS0_13GridEvenShareISI_EET2_T4_,@"STO_CUDA_ENTRY STV_DEFAULT"
_ZN3cub18CUB_300001_SM_10006detail6reduce18DeviceReduceKernelINS2_10policy_hubIdjN4cuda3__47maximumIvEEE10Policy1000EPdjS8_dNS5_3std3__410__identityEEEvT0_PT3_T1_NS0_13GridEvenShareISI_EET2_T4_:
.text._ZN3cub18CUB_300001_SM_10006detail6reduce18DeviceReduceKernelINS2_10policy_hubIdjN4cuda3__47maximumIvEEE10Policy1000EPdjS8_dNS5_3std3__410__identityEEEvT0_PT3_T1_NS0_13GridEvenShareISI_EET2_T4_:
[----:B------:R-:W-:Y:S01]  /*0000*/  LDC R1, c[0x0][0x37c] ;  /* 0x0000df00ff017b82 */ /* 0x000fe20000000800 */
[----:B------:R-:W0:Y:S07]  /*0010*/  LDCU UR4, c[0x0][0x380] ;  /* 0x00007000ff0477ac */ /* 0x000e2e0008000800 */
[----:B------:R-:W1:Y:S01]  /*0020*/  S2UR UR16, SR_CTAID.X ;  /* 0x00000000001079c3 */ /* 0x000e620000002500 */
[----:B------:R-:W-:Y:S01]  /*0030*/  BSSY.RECONVERGENT B0, `(.L_x_57) ;  /* 0x00003fa000007945 */ /* 0x000fe20003800200 */
[----:B------:R-:W2:Y:S01]  /*0040*/  LDCU UR5, c[0x0][0x3ac] ;  /* 0x00007580ff0577ac */ /* 0x000ea20008000800 */
[----:B------:R-:W3:Y:S01]  /*0050*/  LDCU.64 UR10, c[0x0][0x358] ;  /* 0x00006b00ff0a77ac */ /* 0x000ee20008000a00 */
[----:B0-----:R-:W-:-:S02]  /*0060*/  ULOP3.LUT UP0, URZ, UR4, 0x1f, URZ, 0xc0, !UPT ;  /* 0x0000001f04ff7892 */ /* 0x001fc4000f80c0ff */
[----:B--2---:R-:W-:-:S07]  /*0070*/  USHF.L.U32 UR5, UR5, 0xb, URZ ;  /* 0x0000000b05057899 */ /* 0x004fce00080006ff */
[----:B---3--:R-:W-:Y:S05]  /*0080*/  BRA.U UP0, `(.L_x_58) ;  /* 0x0000001d00dc7547 */ /* 0x008fea000b800000 */
[----:B------:R-:W1:Y:S02]  /*0090*/  LDCU UR8, c[0x0][0x3a8] ;  /* 0x00007500ff0877ac */ /* 0x000e640008000800 */
[----:B-1----:R-:W-:-:S04]  /*00a0*/  UIMAD UR12, UR16, -0x800, UR8 ;  /* 0xfffff800100c78a4 */ /* 0x002fc8000f8e0208 */
[----:B------:R-:W-:-:S09]  /*00b0*/  UISETP.GT.U32.AND UP0, UPT, UR12, 0x7ff, UPT ;  /* 0x000007ff0c00788c */ /* 0x000fd2000bf04070 */
[----:B------:R-:W-:Y:S05]  /*00c0*/  BRA.U UP0, `(.L_x_59) ;  /* 0x0000001100407547 */ /* 0x000fea000b800000 */
[----:B------:R-:W0:Y:S01]  /*00d0*/  S2R R0, SR_TID.X ;  /* 0x0000000000007919 */ /* 0x000e220000002100 */
[----:B------:R-:W-:Y:S01]  /*00e0*/  BSSY.RECONVERGENT B1, `(.L_x_60) ;  /* 0x000000b000017945 */ /* 0x000fe20003800200 */
[----:B------:R-:W-:Y:S02]  /*00f0*/  CS2R R2, SRZ ;  /* 0x0000000000027805 */ /* 0x000fe4000001ff00 */
[----:B0-----:R-:W-:Y:S01]  /*0100*/  ISETP.GE.U32.AND P0, PT, R0, UR12, PT ;  /* 0x0000000c00007c0c */ /* 0x001fe2000bf06070 */
[----:B------:R-:W-:-:S12]  /*0110*/  IMAD.MOV.U32 R8, RZ, RZ, R0 ;  /* 0x000000ffff087224 */ /* 0x000fd800078e0000 */
[----:B------:R-:W-:Y:S05]  /*0120*/  @P0 BRA `(.L_x_61) ;  /* 0x0000000000180947 */ /* 0x000fea0003800000 */
[----:B------:R-:W0:Y:S01]  /*0130*/  LDC.64 R2, c[0x0][0x380] ;  /* 0x0000e000ff027b82 */ /* 0x000e220000000a00 */
[----:B------:R-:W-:-:S04]  /*0140*/  IMAD.U32 R5, RZ, RZ, UR16 ;  /* 0x00000010ff057e24 */ /* 0x000fc8000f8e00ff */
[----:B------:R-:W-:-:S04]  /*0150*/  IMAD R5, R5, 0x800, R0 ;  /* 0x0000080005057824 */ /* 0x000fc800078e0200 */
[----:B0-----:R-:W-:-:S06]  /*0160*/  IMAD.WIDE.U32 R2, R5, 0x8, R2 ;  /* 0x0000000805027825 */ /* 0x001fcc00078e0002 */
[----:B------:R-:W5:Y:S01]  /*0170*/  LDG.E.64.CONSTANT R2, desc[UR10][R2.64] ;  /* 0x0000000a02027981 */ /* 0x000f62000c1e9b00 */
[----:B------:R-:W-:-:S07]  /*0180*/  VIADD R8, R0, 0x100 ;  /* 0x0000010000087836 */ /* 0x000fce0000000000 */
.L_x_61:
[----:B------:R-:W-:Y:S05]  /*0190*/  BSYNC.RECONVERGENT B1 ;  /* 0x0000000000017941 */ /* 0x000fea0003800200 */
.L_x_60:
[----:B------:R-:W-:Y:S01]  /*01a0*/  ISETP.GE.U32.AND P0, PT, R8, UR12, PT ;  /* 0x0000000c08007c0c */ /* 0x000fe2000bf06070 */
[----:B------:R-:W-:-:S12]  /*01b0*/  BSSY.RECONVERGENT B1, `(.L_x_62) ;  /* 0x000003d000017945 */ /* 0x000fd80003800200 */
[----:B------:R-:W-:Y:S05]  /*01c0*/  @P0 BRA `(.L_x_63) ;  /* 0x0000000000ec0947 */ /* 0x000fea0003800000 */
[----:B------:R-:W-:Y:S01]  /*01d0*/  LOP3.LUT R4, RZ, R8, RZ, 0x33, !PT ;  /* 0x00000008ff047212 */ /* 0x000fe200078e33ff */
[----:B------:R-:W-:Y:S01]  /*01e0*/  IMAD.U32 R6, RZ, RZ, UR16 ;  /* 0x00000010ff067e24 */ /* 0x000fe2000f8e00ff */
[----:B------:R-:W-:Y:S03]  /*01f0*/  BSSY.RECONVERGENT B2, `(.L_x_64) ;  /* 0x0000017000027945 */ /* 0x000fe60003800200 */
[----:B------:R-:W-:-:S04]  /*0200*/  VIADD R5, R4, UR8 ;  /* 0x0000000804057c36 */ /* 0x000fc80008000000 */
[----:B------:R-:W-:Y:S01]  /*0210*/  IMAD R4, R6, -0x800, R5 ;  /* 0xfffff80006047824 */ /* 0x000fe200078e0205 */
[----:B------:R-:W-:-:S04]  /*0220*/  LOP3.LUT R6, R5, 0x300, RZ, 0xc0, !PT ;  /* 0x0000030005067812 */ /* 0x000fc800078ec0ff */
[----:B------:R-:W-:Y:S02]  /*0230*/  ISETP.NE.AND P0, PT, R6, 0x300, PT ;  /* 0x000003000600780c */ /* 0x000fe40003f05270 */
[----:B------:R-:W-:-:S11]  /*0240*/  ISETP.GE.U32.AND P2, PT, R4, 0x300, PT ;  /* 0x000003000400780c */ /* 0x000fd60003f46070 */
[----:B------:R-:W-:Y:S05]  /*0250*/  @!P0 BRA `(.L_x_65) ;  /* 0x0000000000408947 */ /* 0x000fea0003800000 */
[----:B------:R-:W0:Y:S01]  /*0260*/  LDC.64 R6, c[0x0][0x380] ;  /* 0x0000e000ff067b82 */ /* 0x000e220000000a00 */
[----:B------:R-:W-:Y:S01]  /*0270*/  LEA.HI R4, R5, 0x1, RZ, 0x18 ;  /* 0x0000000105047811 */ /* 0x000fe200078fc0ff */
[----:B------:R-:W-:-:S03]  /*0280*/  IMAD.U32 R9, RZ, RZ, UR16 ;  /* 0x00000010ff097e24 */ /* 0x000fc6000f8e00ff */
[----:B------:R-:W-:Y:S01]  /*0290*/  LOP3.LUT R4, R4, 0x3, RZ, 0xc0, !PT ;  /* 0x0000000304047812 */ /* 0x000fe200078ec0ff */
[----:B------:R-:W-:-:S04]  /*02a0*/  IMAD R9, R9, 0x800, R8 ;  /* 0x0000080009097824 */ /* 0x000fc800078e0208 */
[----:B------:R-:W-:-:S07]  /*02b0*/  IMAD.MOV R10, RZ, RZ, -R4 ;  /* 0x000000ffff0a7224 */ /* 0x000fce00078e0a04 */
.L_x_66:
[----:B0-----:R-:W-:-:S06]  /*02c0*/  IMAD.WIDE.U32 R4, R9, 0x8, R6 ;  /* 0x0000000809047825 */ /* 0x001fcc00078e0006 */
[----:B------:R-:W2:Y:S01]  /*02d0*/  LDG.E.64.CONSTANT R4, desc[UR10][R4.64] ;  /* 0x0000000a04047981 */ /* 0x000ea2000c1e9b00 */
[----:B------:R-:W-:Y:S02]  /*02e0*/  VIADD R10, R10, 0x1 ;  /* 0x000000010a0a7836 */ /* 0x000fe40000000000 */
[----:B------:R-:W-:Y:S02]  /*02f0*/  VIADD R8, R8, 0x100 ;  /* 0x0000010008087836 */ /* 0x000fe40000000000 */
[----:B------:R-:W-:Y:S01]  /*0300*/  VIADD R9, R9, 0x100 ;  /* 0x0000010009097836 */ /* 0x000fe20000000000 */
[----:B------:R-:W-:Y:S01]  /*0310*/  ISETP.NE.AND P1, PT, R10, RZ, PT ;  /* 0x000000ff0a00720c */ /* 0x000fe20003f25270 */
[----:B--2--5:R-:W-:-:S06]  /*0320*/  DSETP.GEU.AND P0, PT, R2, R4, PT ;  /* 0x000000040200722a */ /* 0x024fcc0003f0e000 */
[----:B------:R-:W-:Y:S02]  /*0330*/  FSEL R2, R4, R2, !P0 ;  /* 0x0000000204027208 */ /* 0x000fe40004000000 */
[----:B------:R-:W-:-:S04]  /*0340*/  FSEL R3, R5, R3, !P0 ;  /* 0x0000000305037208 */ /* 0x000fc80004000000 */
[----:B------:R-:W-:Y:S05]  /*0350*/  @P1 BRA `(.L_x_66) ;  /* 0xfffffffc00d81947 */ /* 0x000fea000383ffff */
.L_x_65:
[----:B------:R-:W-:Y:S05]  /*0360*/  BSYNC.RECONVERGENT B2 ;  /* 0x0000000000027941 */ /* 0x000fea0003800200 */
.L_x_64:
[----:B------:R-:W-:Y:S05]  /*0370*/  @!P2 BRA `(.L_x_63) ;  /* 0x000000000080a947 */ /* 0x000fea0003800000 */
[----:B------:R-:W0:Y:S01]  /*0380*/  LDC.64 R4, c[0x0][0x380] ;  /* 0x0000e000ff047b82 */ /* 0x000e220000000a00 */
[----:B------:R-:W-:Y:S02]  /*0390*/  IMAD.U32 R7, RZ, RZ, UR16 ;  /* 0x00000010ff077e24 */ /* 0x000fe4000f8e00ff */
[----:B------:R-:W-:Y:S02]  /*03a0*/  VIADD R6, R8, 0x200 ;  /* 0x0000020008067836 */ /* 0x000fe40000000000 */
[----:B------:R-:W-:-:S07]  /*03b0*/  IMAD R7, R7, 0x800, R8 ;  /* 0x0000080007077824 */ /* 0x000fce00078e0208 */
.L_x_67:
[----:B0-----:R-:W-:-:S04]  /*03c0*/  IMAD.WIDE.U32 R8, R7, 0x8, R4 ;  /* 0x0000000807087825 */ /* 0x001fc800078e0004 */
[----:B------:R-:W-:Y:S02]  /*03d0*/  VIADD R11, R7, 0x100 ;  /* 0x00000100070b7836 */ /* 0x000fe40000000000 */
[----:B------:R-:W2:Y:S02]  /*03e0*/  LDG.E.64.CONSTANT R8, desc[UR10][R8.64] ;  /* 0x0000000a08087981 */ /* 0x000ea4000c1e9b00 */
[----:B------:R-:W-:-:S04]  /*03f0*/  IMAD.WIDE.U32 R10, R11, 0x8, R4 ;  /* 0x000000080b0a7825 */ /* 0x000fc800078e0004 */
[----:B------:R-:W-:Y:S02]  /*0400*/  VIADD R13, R7, 0x200 ;  /* 0x00000200070d7836 */ /* 0x000fe40000000000 */
[----:B------:R-:W3:Y:S02]  /*0410*/  LDG.E.64.CONSTANT R10, desc[UR10][R10.64] ;  /* 0x0000000a0a0a7981 */ /* 0x000ee4000c1e9b00 */
[----:B------:R-:W-:-:S04]  /*0420*/  IMAD.WIDE.U32 R12, R13, 0x8, R4 ;  /* 0x000000080d0c7825 */ /* 0x000fc800078e0004 */
[----:B------:R-:W-:Y:S02]  /*0430*/  VIADD R15, R7, 0x300 ;  /* 0x00000300070f7836 */ /* 0x000fe40000000000 */
[----:B------:R-:W4:Y:S02]  /*0440*/  LDG.E.64.CONSTANT R12, desc[UR10][R12.64] ;  /* 0x0000000a0c0c7981 */ /* 0x000f24000c1e9b00 */
[----:B------:R-:W-:-:S06]  /*0450*/  IMAD.WIDE.U32 R14, R15, 0x8, R4 ;  /* 0x000000080f0e7825 */ /* 0x000fcc00078e0004 */
[----:B------:R-:W4:Y:S01]  /*0460*/  LDG.E.64.CONSTANT R14, desc[UR10][R14.64] ;  /* 0x0000000a0e0e7981 */ /* 0x000f22000c1e9b00 */
[----:B------:R-:W-:Y:S01]  /*0470*/  VIADD R7, R7, 0x400 ;  /* 0x0000040007077836 */ /* 0x000fe20000000000 */
[----:B--2--5:R-:W-:-:S06]  /*0480*/  DSETP.GEU.AND P0, PT, R2, R8, PT ;  /* 0x000000080200722a */ /* 0x024fcc0003f0e000 */
[----:B------:R-:W-:Y:S01]  /*0490*/  FSEL R2, R8, R2, !P0 ;  /* 0x0000000208027208 */ /* 0x000fe20004000000 */
[C---:B------:R-:W-:Y:S01]  /*04a0*/  VIADD R8, R6.reuse, 0x200 ;  /* 0x0000020006087836 */ /* 0x040fe20000000000 */
[----:B------:R-:W-:Y:S01]  /*04b0*/  FSEL R3, R9, R3, !P0 ;  /* 0x0000000309037208 */ /* 0x000fe20004000000 */
[----:B------:R-:W-:-:S03]  /*04c0*/  VIADD R6, R6, 0x400 ;  /* 0x0000040006067836 */ /* 0x000fc60000000000 */
[----:B------:R-:W-:Y:S02]  /*04d0*/  ISETP.GE.AND P1, PT, R8, UR12, PT ;  /* 0x0000000c08007c0c */ /* 0x000fe4000bf26270 */
        /* <DEDUP_REMOVED lines=8> */
[----:B------:R-:W-:Y:S01]  /*0560*/  FSEL R3, R15, R3, !P0 ;  /* 0x000000030f037208 */ /* 0x000fe20004000000 */
[----:B------:R-:W-:Y:S06]  /*0570*/  @!P1 BRA `(.L_x_67) ;  /* 0xfffffffc00909947 */ /* 0x000fec000383ffff */
.L_x_63:
[----:B------:R-:W-:Y:S05]  /*0580*/  BSYNC.RECONVERGENT B1 ;  /* 0x0000000000017941 */ /* 0x000fea0003800200 */
.L_x_62:
[----:B------:R-:W-:-:S09]  /*0590*/  UISETP.GE.U32.AND UP0, UPT, UR12, 0x100, UPT ;  /* 0x000001000c00788c */ /* 0x000fd2000bf06070 */
[----:B------:R-:W-:Y:S05]  /*05a0*/  BRA.U !UP0, `(.L_x_68) ;  /* 0x00000005082c7547 */ /* 0x000fea000b800000 */
        /* <DEDUP_REMOVED lines=11> */
[----:B------:R-:W-:Y:S04]  /*0660*/  SHFL.DOWN PT, R6, R4, 0x2, 0x1f ;  /* 0x08401f0004067f89 */ /* 0x000fe800000e0000 */
[----:B------:R-:W0:Y:S01]  /*0670*/  SHFL.DOWN PT, R7, R5, 0x2, 0x1f ;  /* 0x08401f0005077f89 */ /* 0x000e2200000e0000 */
[----:B------:R-:W1:Y:S01]  /*0680*/  @!P2 S2R R8, SR_CgaCtaId ;  /* 0x000000000008a919 */ /* 0x000e620000008800 */
[----:B0-----:R-:W-:-:S06]  /*0690*/  DSETP.GEU.AND P1, PT, R4, R6, PT ;  /* 0x000000060400722a */ /* 0x001fcc0003f2e000 */
[----:B------:R-:W-:Y:S02]  /*06a0*/  @!P0 FSEL R4, R6, R4, !P1 ;  /* 0x0000000406048208 */ /* 0x000fe40004800000 */
[----:B------:R-:W-:Y:S02]  /*06b0*/  @!P0 FSEL R5, R7, R5, !P1 ;  /* 0x0000000507058208 */ /* 0x000fe40004800000 */
[----:B------:R-:W-:Y:S01]  /*06c0*/  ISETP.GT.AND P0, PT, R9, 0x1b, PT ;  /* 0x0000001b0900780c */ /* 0x000fe20003f04270 */
[----:B------:R-:W-:Y:S01]  /*06d0*/  SHFL.DOWN PT, R2, R4, 0x4, 0x1f ;  /* 0x08801f0004027f89 */ /* 0x000fe200000e0000 */
[----:B------:R-:W-:Y:S02]  /*06e0*/  @!P2 MOV R7, 0x400 ;  /* 0x000004000007a802 */ /* 0x000fe40000000f00 */
[----:B------:R-:W-:Y:S01]  /*06f0*/  @!P2 SHF.R.U32.HI R6, RZ, 0x2, R0 ;  /* 0x00000002ff06a819 */ /* 0x000fe20000011600 */
[----:B------:R-:W0:Y:S01]  /*0700*/  SHFL.DOWN PT, R3, R5, 0x4, 0x1f ;  /* 0x08801f0005037f89 */ /* 0x000e2200000e0000 */
[----:B-1----:R-:W-:-:S02]  /*0710*/  @!P2 LEA R11, R8, R7, 0x18 ;  /* 0x00000007080ba211 */ /* 0x002fc400078ec0ff */
[----:B------:R-:W-:-:S05]  /*0720*/  @!P2 LOP3.LUT R8, R6, 0xf8, RZ, 0xc0, !PT ;  /* 0x000000f80608a812 */ /* 0x000fca00078ec0ff */
        /* <DEDUP_REMOVED lines=26> */
[----:B-1----:R-:W1:Y:S04]  /*08d0*/  LDS.128 R4, [UR4+0x20] ;  /* 0x00002004ff047984 */ /* 0x002e680008000c00 */
[----:B------:R-:W2:Y:S01]  /*08e0*/  LDS.128 R8, [UR4+0x30] ;  /* 0x00003004ff087984 */ /* 0x000ea20008000c00 */
        /* <DEDUP_REMOVED lines=8> */
[----:B------:R-:W-:Y:S02]  /*0970*/  FSEL R5, R5, R3, !P1 ;  /* 0x0000000305057208 */ /* 0x000fe40004800000 */
[----:B------:R-:W0:Y:S04]  /*0980*/  LDS.64 R2, [UR4+0x40] ;  /* 0x00004004ff027984 */ /* 0x000e280008000a00 */
[----:B------:R-:W-:-:S06]  /*0990*/  DSETP.GEU.AND P1, PT, R4, R6, PT ;  /* 0x000000060400722a */ /* 0x000fcc0003f2e000 */
[----:B------:R-:W-:Y:S02]  /*09a0*/  FSEL R4, R6, R4, !P1 ;  /* 0x0000000406047208 */ /* 0x000fe40004800000 */
[----:B------:R-:W-:-:S06]  /*09b0*/  FSEL R5, R7, R5, !P1 ;  /* 0x0000000507057208 */ /* 0x000fcc0004800000 */
[----:B--2---:R-:W-:-:S06]  /*09c0*/  DSETP.GEU.AND P1, PT, R4, R8, PT ;  /* 0x000000080400722a */ /* 0x004fcc0003f2e000 */
[----:B------:R-:W-:Y:S02]  /*09d0*/  FSEL R4, R8, R4, !P1 ;  /* 0x0000000408047208 */ /* 0x000fe40004800000 */
[----:B------:R-:W-:-:S06]  /*09e0*/  FSEL R5, R9, R5, !P1 ;  /* 0x0000000509057208 */ /* 0x000fcc0004800000 */
[----:B------:R-:W-:-:S06]  /*09f0*/  DSETP.GEU.AND P1, PT, R4, R10, PT ;  /* 0x0000000a0400722a */ /* 0x000fcc0003f2e000 */
[----:B------:R-:W-:Y:S02]  /*0a00*/  FSEL R4, R10, R4, !P1 ;  /* 0x000000040a047208 */ /* 0x000fe40004800000 */
[----:B------:R-:W-:-:S06]  /*0a10*/  FSEL R5, R11, R5, !P1 ;  /* 0x000000050b057208 */ /* 0x000fcc0004800000 */
[----:B0-----:R-:W-:-:S06]  /*0a20*/  DSETP.GEU.AND P1, PT, R4, R2, PT ;  /* 0x000000020400722a */ /* 0x001fcc0003f2e000 */
[----:B------:R-:W-:Y:S02]  /*0a30*/  FSEL R2, R2, R4, !P1 ;  /* 0x0000000402027208 */ /* 0x000fe40004800000 */
[----:B------:R-:W-:Y:S01]  /*0a40*/  FSEL R3, R3, R5, !P1 ;  /* 0x0000000503037208 */ /* 0x000fe20004800000 */
[----:B------:R-:W-:Y:S06]  /*0a50*/  BRA `(.L_x_69) ;  /* 0x00000034005c7947 */ /* 0x000fec0003800000 */
.L_x_68:
[----:B------:R-:W-:Y:S01]  /*0a60*/  LOP3.LUT R4, R0, 0x3e0, RZ, 0xc0, !PT ;  /* 0x000003e000047812 */ /* 0x000fe200078ec0ff */
[----:B------:R-:W0:Y:S04]  /*0a70*/  S2R R10, SR_LANEID ;  /* 0x00000000000a7919 */ /* 0x000e280000000000 */
[----:B------:R-:W-:Y:S01]  /*0a80*/  VIADD R5, R4, 0x20 ;  /* 0x0000002004057836 */ /* 0x000fe20000000000 */
[----:B------:R-:W-:-:S04]  /*0a90*/  LOP3.LUT R4, RZ, R4, RZ, 0x33, !PT ;  /* 0x00000004ff047212 */ /* 0x000fc800078e33ff */
[----:B------:R-:W-:Y:S01]  /*0aa0*/  ISETP.GT.U32.AND P0, PT, R5, UR12, PT ;  /* 0x0000000c05007c0c */ /* 0x000fe2000bf04070 */
[----:B------:R-:W-:-:S05]  /*0ab0*/  VIADD R4, R4, UR12 ;  /* 0x0000000c04047c36 */ /* 0x000fca0008000000 */
[----:B------:R-:W-:-:S05]  /*0ac0*/  SEL R5, R4, 0x1f, P0 ;  /* 0x0000001f04057807 */ /* 0x000fca0000000000 */
[----:B-----5:R-:W-:Y:S04]  /*0ad0*/  SHFL.DOWN PT, R6, R2, 0x1, R5 ;  /* 0x0820000002067989 */ /* 0x020fe800000e0005 */
[----:B------:R-:W1:Y:S01]  /*0ae0*/  SHFL.DOWN PT, R7, R3, 0x1, R5 ;  /* 0x0820000003077989 */ /* 0x000e6200000e0005 */
[----:B0-----:R-:W-:Y:S01]  /*0af0*/  ISETP.GE.AND P0, PT, R10, R5, PT ;  /* 0x000000050a00720c */ /* 0x001fe20003f06270 */
[----:B-1----:R-:W-:-:S06]  /*0b00*/  DSETP.GEU.AND P1, PT, R2, R6, PT ;  /* 0x000000060200722a */ /* 0x002fcc0003f2e000 */
[-C--:B------:R-:W-:Y:S01]  /*0b10*/  FSEL R9, R6, R2.reuse, !P1 ;  /* 0x0000000206097208 */ /* 0x080fe20004800000 */
[----:B------:R-:W-:Y:S01]  /*0b20*/  VIADD R6, R10, 0x2 ;  /* 0x000000020a067836 */ /* 0x000fe20000000000 */
[-C--:B------:R-:W-:Y:S02]  /*0b30*/  FSEL R7, R7, R3.reuse, !P1 ;  /* 0x0000000307077208 */ /* 0x080fe40004800000 */
[----:B------:R-:W-:Y:S02]  /*0b40*/  FSEL R4, R9, R2, !P0 ;  /* 0x0000000209047208 */ /* 0x000fe40004000000 */
[----:B------:R-:W-:Y:S02]  /*0b50*/  FSEL R7, R7, R3, !P0 ;  /* 0x0000000307077208 */ /* 0x000fe40004000000 */
[----:B------:R-:W-:Y:S01]  /*0b60*/  ISETP.GT.AND P0, PT, R6, R5, PT ;  /* 0x000000050600720c */ /* 0x000fe20003f04270 */
[----:B------:R-:W-:Y:S01]  /*0b70*/  SHFL.DOWN PT, R8, R4, 0x2, R5 ;  /* 0x0840000004087989 */ /* 0x000fe200000e0005 */
[----:B------:R-:W-:-:S03]  /*0b80*/  IMAD.MOV.U32 R6, RZ, RZ, R4 ;  /* 0x000000ffff067224 */ /* 0x000fc600078e0004 */
[----:B------:R-:W0:Y:S03]  /*0b90*/  SHFL.DOWN PT, R9, R7, 0x2, R5 ;  /* 0x0840000007097989 */ /* 0x000e2600000e0005 */
[----:B0-----:R-:W-:Y:S01]  /*0ba0*/  DSETP.GEU.AND P1, PT, R6, R8, PT ;  /* 0x000000080600722a */ /* 0x001fe20003f2e000 */
[----:B------:R-:W-:-:S05]  /*0bb0*/  VIADD R6, R10, 0x4 ;  /* 0x000000040a067836 */ /* 0x000fca0000000000 */
[----:B------:R-:W-:Y:S02]  /*0bc0*/  @!P0 FSEL R4, R8, R4, !P1 ;  /* 0x0000000408048208 */ /* 0x000fe40004800000 */
[----:B------:R-:W-:Y:S02]  /*0bd0*/  @!P0 FSEL R7, R9, R7, !P1 ;  /* 0x0000000709078208 */ /* 0x000fe40004800000 */
        /* <DEDUP_REMOVED lines=10> */
[----:B------:R-:W-:Y:S01]  /*0c80*/  IMAD.MOV.U32 R6, RZ, RZ, R4 ;  /* 0x000000ffff067224 */ /* 0x000fe200078e0004 */
[C---:B------:R-:W-:Y:S02]  /*0c90*/  ISETP.NE.AND P0, PT, R10.reuse, RZ, PT ;  /* 0x000000ff0a00720c */ /* 0x040fe40003f05270 */
[----:B------:R-:W0:Y:S11]  /*0ca0*/  SHFL.DOWN PT, R3, R7, 0x8, R5 ;  /* 0x0900000007037989 */ /* 0x000e3600000e0005 */
[----:B------:R-:W1:Y:S01]  /*0cb0*/  @!P0 S2R R9, SR_CgaCtaId ;  /* 0x0000000000098919 */ /* 0x000e620000008800 */
[----:B------:R-:W-:Y:S01]  /*0cc0*/  @!P0 MOV R8, 0x400 ;  /* 0x0000040000088802 */ /* 0x000fe20000000f00 */
[----:B0-----:R-:W-:Y:S01]  /*0cd0*/  DSETP.GEU.AND P2, PT, R6, R2, PT ;  /* 0x000000020600722a */ /* 0x001fe20003f4e000 */
[----:B------:R-:W-:-:S05]  /*0ce0*/  VIADD R6, R10, 0x10 ;  /* 0x000000100a067836 */ /* 0x000fca0000000000 */
[----:B------:R-:W-:Y:S02]  /*0cf0*/  @!P1 FSEL R4, R2, R4, !P2 ;  /* 0x0000000402049208 */ /* 0x000fe40005000000 */
[----:B------:R-:W-:Y:S02]  /*0d00*/  @!P1 FSEL R7, R3, R7, !P2 ;  /* 0x0000000703079208 */ /* 0x000fe40005000000 */
[----:B------:R-:W-:Y:S01]  /*0d10*/  ISETP.GT.AND P1, PT, R6, R5, PT ;  /* 0x000000050600720c */ /* 0x000fe20003f24270 */
[----:B------:R-:W-:Y:S01]  /*0d20*/  SHFL.DOWN PT, R2, R4, 0x10, R5 ;  /* 0x0a00000004027989 */ /* 0x000fe200000e0005 */
[----:B------:R-:W-:-:S03]  /*0d30*/  @!P0 SHF.R.U32.HI R6, RZ, 0x2, R0 ;  /* 0x00000002ff068819 */ /* 0x000fc60000011600 */
[----:B------:R0:W2:Y:S01]  /*0d40*/  SHFL.DOWN PT, R3, R7, 0x10, R5 ;  /* 0x0a00000007037989 */ /* 0x0000a200000e0005 */
[----:B------:R-:W-:Y:S02]  /*0d50*/  @!P0 LOP3.LUT R6, R6, 0xf8, RZ, 0xc0, !PT ;  /* 0x000000f806068812 */ /* 0x000fe400078ec0ff */
[----:B-1----:R-:W-:-:S05]  /*0d60*/  @!P0 LEA R9, R9, R8, 0x18 ;  /* 0x0000000809098211 */ /* 0x002fca00078ec0ff */
[----:B------:R-:W-:Y:S02]  /*0d70*/  @!P0 IMAD.IADD R9, R6, 0x1, R9 ;  /* 0x0000000106098824 */ /* 0x000fe400078e0209 */
[----:B0-----:R-:W-:-:S06]  /*0d80*/  IMAD.MOV.U32 R5, RZ, RZ, R7 ;  /* 0x000000ffff057224 */ /* 0x001fcc00078e0007 */
[----:B--2---:R-:W-:-:S06]  /*0d90*/  DSETP.GEU.AND P2, PT, R4, R2, PT ;  /* 0x000000020400722a */ /* 0x004fcc0003f4e000 */
[----:B------:R-:W-:Y:S02]  /*0da0*/  @!P1 FSEL R4, R2, R4, !P2 ;  /* 0x0000000402049208 */ /* 0x000fe40005000000 */
[----:B------:R-:W-:-:S03]  /*0db0*/  @!P1 FSEL R7, R3, R7, !P2 ;  /* 0x0000000703079208 */ /* 0x000fc60005000000 */
[----:B------:R-:W-:Y:S02]  /*0dc0*/  IMAD.MOV.U32 R2, RZ, RZ, R4 ;  /* 0x000000ffff027224 */ /* 0x000fe400078e0004 */
[----:B------:R-:W-:-:S05]  /*0dd0*/  IMAD.MOV.U32 R3, RZ, RZ, R7 ;  /* 0x000000ffff037224 */ /* 0x000fca00078e0007 */
[----:B------:R1:W-:Y:S01]  /*0de0*/  @!P0 STS.64 [R9+0x8], R2 ;  /* 0x0000080209008388 */ /* 0x0003e20000000a00 */
[----:B------:R-:W-:Y:S01]  /*0df0*/  BAR.SYNC.DEFER_BLOCKING 0x0 ;  /* 0x0000000000007b1d */ /* 0x000fe20000010000 */
[----:B------:R-:W-:-:S13]  /*0e00*/  ISETP.NE.AND P0, PT, R0, RZ, PT ;  /* 0x000000ff0000720c */ /* 0x000fda0003f05270 */
[----:B-1----:R-:W-:Y:S05]  /*0e10*/  @P0 BRA `(.L_x_69) ;  /* 0x00000030006c0947 */ /* 0x002fea0003800000 */
[----:B------:R-:W0:Y:S01]  /*0e20*/  S2UR UR5, SR_CgaCtaId ;  /* 0x00000000000579c3 */ /* 0x000e220000008800 */
[----:B------:R-:W-:Y:S01]  /*0e30*/  UMOV UR4, 0x400 ;  /* 0x0000040000047882 */ /* 0x000fe20000000000 */
[----:B------:R-:W-:Y:S02]  /*0e40*/  UISETP.GT.U32.AND UP0, UPT, UR12, 0x20, UPT ;  /* 0x000000200c00788c */ /* 0x000fe4000bf04070 */
[----:B------:R-:W-:-:S04]  /*0e50*/  UISETP.GT.U32.AND UP1, UPT, UR12, 0x40, UPT ;  /* 0x000000400c00788c */ /* 0x000fc8000bf24070 */
[----:B------:R-:W-:Y:S01]  /*0e60*/  PLOP3.LUT P3, PT, PT, PT, UP0, 0x80, 0x8 ;  /* 0x000000000008781c */ /* 0x000fe20003f6f008 */
[----:B------:R-:W-:Y:S01]  /*0e70*/  UISETP.GT.U32.AND UP0, UPT, UR12, 0x60, UPT ;  /* 0x000000600c00788c */ /* 0x000fe2000bf04070 */
[----:B------:R-:W-:Y:S01]  /*0e80*/  PLOP3.LUT P2, PT, PT, PT, UP1, 0x80, 0x8 ;  /* 0x000000000008781c */ /* 0x000fe20003f4f018 */
[----:B0-----:R-:W-:-:S09]  /*0e90*/  ULEA UR4, UR5, UR4, 0x18 ;  /* 0x0000000405047291 */ /* 0x001fd2000f8ec0ff */
[----:B------:R-:W0:Y:S04]  /*0ea0*/  LDS.128 R12, [UR4+0x10] ;  /* 0x00001004ff0c7984 */ /* 0x000e280008000c00 */
[----:B------:R-:W1:Y:S01]  /*0eb0*/  LDS.128 R4, [UR4+0x20] ;  /* 0x00002004ff047984 */ /* 0x000e620008000c00 */
[----:B0-----:R-:W-:-:S06]  /*0ec0*/  DSETP.GEU.AND P1, PT, R2, R12, PT ;  /* 0x0000000c0200722a */ /* 0x001fcc0003f2e000 */
[-C--:B------:R-:W-:Y:S02]  /*0ed0*/  FSEL R9, R12, R2.reuse, !P1 ;  /* 0x000000020c097208 */ /* 0x080fe40004800000 */
[-C--:B------:R-:W-:Y:S02]  /*0ee0*/  FSEL R11, R13, R3.reuse, !P1 ;  /* 0x000000030d0b7208 */ /* 0x080fe40004800000 */
[----:B------:R-:W-:Y:S02]  /*0ef0*/  FSEL R13, R9, R2, P3 ;  /* 0x00000002090d7208 */ /* 0x000fe40001800000 */
[----:B------:R-:W-:Y:S02]  /*0f00*/  FSEL R0, R11, R3, P3 ;  /* 0x000000030b007208 */ /* 0x000fe40001800000 */
[----:B------:R-:W-:Y:S01]  /*0f10*/  PLOP3.LUT P1, PT, PT, PT, UP0, 0x80, 0x8 ;  /* 0x000000000008781c */ /* 0x000fe20003f2f008 */
[----:B------:R-:W-:Y:S01]  /*0f20*/  IMAD.MOV.U32 R2, RZ, RZ, R13 ;  /* 0x000000ffff027224 */ /* 0x000fe200078e000d */
[----:B------:R-:W0:Y:S01]  /*0f30*/  LDS.128 R8, [UR4+0x30] ;  /* 0x00003004ff087984 */ /* 0x000e220008000c00 */
[----:B------:R-:W-:Y:S01]  /*0f40*/  IMAD.MOV.U32 R3, RZ, RZ, R0 ;  /* 0x000000ffff037224 */ /* 0x000fe200078e0000 */
[----:B------:R-:W-:-:S05]  /*0f50*/  UISETP.GT.U32.AND UP0, UPT, UR12, 0x80, UPT ;  /* 0x000000800c00788c */ /* 0x000fca000bf04070 */
[----:B------:R-:W-:-:S06]  /*0f60*/  DSETP.GEU.AND P3, PT, R2, R14, PT ;  /* 0x0000000e0200722a */ /* 0x000fcc0003f6e000 */
[----:B------:R-:W-:Y:S02]  /*0f70*/  @P2 FSEL R13, R14, R13, !P3 ;  /* 0x0000000d0e0d2208 */ /* 0x000fe40005800000 */
[----:B------:R-:W-:Y:S02]  /*0f80*/  @P2 FSEL R0, R15, R0, !P3 ;  /* 0x000000000f002208 */ /* 0x000fe40005800000 */
[----:B------:R-:W-:Y:S01]  /*0f90*/  PLOP3.LUT P2, PT, PT, PT, UP0, 0x80, 0x8 ;  /* 0x000000000008781c */ /* 0x000fe20003f4f008 */
[----:B------:R-:W-:Y:S01]  /*0fa0*/  IMAD.MOV.U32 R2, RZ, RZ, R13 ;  /* 0x000000ffff027224 */ /* 0x000fe200078e000d */
[----:B------:R-:W-:Y:S01]  /*0fb0*/  UISETP.GT.U32.AND UP0, UPT, UR12, 0xa0, UPT ;  /* 0x000000a00c00788c */ /* 0x000fe2000bf04070 */
[----:B------:R-:W-:-:S06]  /*0fc0*/  IMAD.MOV.U32 R3, RZ, RZ, R0 ;  /* 0x000000ffff037224 */ /* 0x000fcc00078e0000 */
[----:B-1----:R-:W-:Y:S01]  /*0fd0*/  DSETP.GEU.AND P3, PT, R2, R4, PT ;  /* 0x000000040200722a */ /* 0x002fe20003f6e000 */
[----:B------:R-:W1:Y:S05]  /*0fe0*/  LDS.64 R2, [UR4+0x40] ;  /* 0x00004004ff027984 */ /* 0x000e6a0008000a00 */
[----:B------:R-:W-:Y:S02]  /*0ff0*/  @P1 FSEL R13, R4, R13, !P3 ;  /* 0x0000000d040d1208 */ /* 0x000fe40005800000 */
[----:B------:R-:W-:Y:S02]  /*1000*/  @P1 FSEL R0, R5, R0, !P3 ;  /* 0x0000000005001208 */ /* 0x000fe40005800000 */
[----:B------:R-:W-:Y:S01]  /*1010*/  PLOP3.LUT P1, PT, PT, PT, UP0, 0x80, 0x8 ;  /* 0x000000000008781c */ /* 0x000fe20003f2f008 */
[----:B------:R-:W-:Y:S01]  /*1020*/  IMAD.MOV.U32 R4, RZ, RZ, R13 ;  /* 0x000000ffff047224 */ /* 0x000fe200078e000d */
[----:B------:R-:W-:Y:S01]  /*1030*/  UISETP.GT.U32.AND UP0, UPT, UR12, 0xc0, UPT ;  /* 0x000000c00c00788c */ /* 0x000fe2000bf04070 */
[----:B------:R-:W-:-:S06]  /*1040*/  IMAD.MOV.U32 R5, RZ, RZ, R0 ;  /* 0x000000ffff057224 */ /* 0x000fcc00078e0000 */
[----:B------:R-:W-:-:S06]  /*1050*/  DSETP.GEU.AND P3, PT, R4, R6, PT ;  /* 0x000000060400722a */ /* 0x000fcc0003f6e000 */
[----:B------:R-:W-:Y:S02]  /*1060*/  @P2 FSEL R13, R6, R13, !P3 ;  /* 0x0000000d060d2208 */ /* 0x000fe40005800000 */
[----:B------:R-:W-:Y:S02]  /*1070*/  @P2 FSEL R0, R7, R0, !P3 ;  /* 0x0000000007002208 */ /* 0x000fe40005800000 */
[----:B------:R-:W-:Y:S01]  /*1080*/  PLOP3.LUT P2, PT, PT, PT, UP0, 0x80, 0x8 ;  /* 0x000000000008781c */ /* 0x000fe20003f4f008 */
[----:B------:R-:W-:Y:S01]  /*1090*/  IMAD.MOV.U32 R4, RZ, RZ, R13 ;  /* 0x000000ffff047224 */ /* 0x000fe200078e000d */
[----:B------:R-:W-:Y:S01]  /*10a0*/  UISETP.GT.U32.AND UP0, UPT, UR12, 0xe0, UPT ;  /* 0x000000e00c00788c */ /* 0x000fe2000bf04070 */
[----:B------:R-:W-:-:S06]  /*10b0*/  IMAD.MOV.U32 R5, RZ, RZ, R0 ;  /* 0x000000ffff057224 */ /* 0x000fcc00078e0000 */
[----:B0-----:R-:W-:-:S06]  /*10c0*/  DSETP.GEU.AND P3, PT, R4, R8, PT ;  /* 0x000000080400722a */ /* 0x001fcc0003f6e000 */
[----:B------:R-:W-:Y:S02]  /*10d0*/  @P1 FSEL R13, R8, R13, !P3 ;  /* 0x0000000d080d1208 */ /* 0x000fe40005800000 */
[----:B------:R-:W-:Y:S02]  /*10e0*/  @P1 FSEL R0, R9, R0, !P3 ;  /* 0x0000000009001208 */ /* 0x000fe40005800000 */
[----:B------:R-:W-:Y:S01]  /*10f0*/  PLOP3.LUT P1, PT, PT, PT, UP0, 0x80, 0x8 ;  /* 0x000000000008781c */ /* 0x000fe20003f2f008 */
[----:B------:R-:W-:Y:S02]  /*1100*/  IMAD.MOV.U32 R4, RZ, RZ, R13 ;  /* 0x000000ffff047224 */ /* 0x000fe400078e000d */
[----:B------:R-:W-:-:S06]  /*1110*/  IMAD.MOV.U32 R5, RZ, RZ, R0 ;  /* 0x000000ffff057224 */ /* 0x000fcc00078e0000 */
[----:B------:R-:W-:-:S06]  /*1120*/  DSETP.GEU.AND P3, PT, R4, R10, PT ;  /* 0x0000000a0400722a */ /* 0x000fcc0003f6e000 */
[----:B------:R-:W-:Y:S02]  /*1130*/  @P2 FSEL R13, R10, R13, !P3 ;  /* 0x0000000d0a0d2208 */ /* 0x000fe40005800000 */
[----:B------:R-:W-:-:S03]  /*1140*/  @P2 FSEL R0, R11, R0, !P3 ;  /* 0x000000000b002208 */ /* 0x000fc60005800000 */
[----:B------:R-:W-:Y:S02]  /*1150*/  IMAD.MOV.U32 R4, RZ, RZ, R13 ;  /* 0x000000ffff047224 */ /* 0x000fe400078e000d */
[----:B------:R-:W-:-:S06]  /*1160*/  IMAD.MOV.U32 R5, RZ, RZ, R0 ;  /* 0x000000ffff057224 */ /* 0x000fcc00078e0000 */
[----:B-1----:R-:W-:-:S06]  /*1170*/  DSETP.GEU.AND P2, PT, R4, R2, PT ;  /* 0x000000020400722a */ /* 0x002fcc0003f4e000 */
[----:B------:R-:W-:Y:S02]  /*1180*/  @P1 FSEL R13, R2, R13, !P2 ;  /* 0x0000000d020d1208 */ /* 0x000fe40005000000 */
[----:B------:R-:W-:-:S03]  /*1190*/  @P1 FSEL R0, R3, R0, !P2 ;  /* 0x0000000003001208 */ /* 0x000fc60005000000 */
[----:B------:R-:W-:Y:S02]  /*11a0*/  IMAD.MOV.U32 R2, RZ, RZ, R13 ;  /* 0x000000ffff027224 */ /* 0x000fe400078e000d */
[----:B------:R-:W-:Y:S01]  /*11b0*/  IMAD.MOV.U32 R3, RZ, RZ, R0 ;  /* 0x000000ffff037224 */ /* 0x000fe200078e0000 */
[----:B------:R-:W-:Y:S06]  /*11c0*/  BRA `(.L_x_69) ;  /* 0x0000002c00807947 */ /* 0x000fec0003800000 */
.L_x_59:
[----:B------:R-:W0:Y:S01]  /*11d0*/  S2R R0, SR_TID.X ;  /* 0x0000000000007919 */ /* 0x000e220000002100 */
[----:B------:R-:W1:Y:S01]  /*11e0*/  LDC.64 R20, c[0x0][0x380] ;  /* 0x0000e000ff147b82 */ /* 0x000e620000000a00 */
[----:B------:R-:W-:Y:S02]  /*11f0*/  IMAD.U32 R3, RZ, RZ, UR16 ;  /* 0x00000010ff037e24 */ /* 0x000fe4000f8e00ff */
[----:B0-----:R-:W-:-:S04]  /*1200*/  IMAD.SHL.U32 R2, R0, 0x4, RZ ;  /* 0x0000000400027824 */ /* 0x001fc800078e00ff */
[----:B------:R-:W-:-:S04]  /*1210*/  IMAD R3, R3, 0x800, R2 ;  /* 0x0000080003037824 */ /* 0x000fc800078e0202 */
[----:B-1----:R-:W-:-:S05]  /*1220*/  IMAD.WIDE.U32 R20, R3, 0x8, R20 ;  /* 0x0000000803147825 */ /* 0x002fca00078e0014 */
[----:B------:R-:W2:Y:S04]  /*1230*/  LDG.E.128.CONSTANT R4, desc[UR10][R20.64] ;  /* 0x0000000a14047981 */ /* 0x000ea8000c1e9d00 */
[----:B------:R-:W3:Y:S04]  /*1240*/  LDG.E.128.CONSTANT R8, desc[UR10][R20.64+0x10] ;  /* 0x0000100a14087981 */ /* 0x000ee8000c1e9d00 */
[----:B------:R-:W4:Y:S04]  /*1250*/  LDG.E.128.CONSTANT R12, desc[UR10][R20.64+0x2000] ;  /* 0x0020000a140c7981 */ /* 0x000f28000c1e9d00 */
[----:B------:R-:W5:Y:S01]  /*1260*/  LDG.E.128.CONSTANT R16, desc[UR10][R20.64+0x2010] ;  /* 0x0020100a14107981 */ /* 0x000f62000c1e9d00 */
[----:B------:R-:W-:Y:S01]  /*1270*/  UISETP.GE.U32.AND UP0, UPT, UR12, UR5, UPT ;  /* 0x000000050c00728c */ /* 0x000fe2000bf06070 */
        /* <DEDUP_REMOVED lines=21> */
[----:B------:R-:W-:Y:S06]  /*13d0*/  BRA.U !UP0, `(.L_x_70) ;  /* 0x0000000508dc7547 */ /* 0x000fec000b800000 */
[----:B------:R-:W-:Y:S02]  /*13e0*/  ULEA UR6, UR16, UR5, 0xb ;  /* 0x0000000510067291 */ /* 0x000fe4000f8e58ff */
[----:B------:R-:W-:Y:S01]  /*13f0*/  UIADD3 UR14, UPT, UPT, UR8, -0x800, URZ ;  /* 0xfffff800080e7890 */ /* 0x000fe2000fffe0ff */
[----:B------:R-:W0:Y:S03]  /*1400*/  LDCU UR9, c[0x0][0x3a8] ;  /* 0x00007500ff0977ac */ /* 0x000e260008000800 */
[----:B------:R-:W-:Y:S01]  /*1410*/  VIADD R3, R0, UR6 ;  /* 0x0000000600037c36 */ /* 0x000fe20008000000 */
[----:B------:R-:W-:Y:S01]  /*1420*/  UISETP.GT.U32.AND UP0, UPT, UR6, UR14, UPT ;  /* 0x0000000e0600728c */ /* 0x000fe2000bf04070 */
[----:B------:R-:W1:Y:S01]  /*1430*/  LDCU.64 UR18, c[0x0][0x380] ;  /* 0x00007000ff1277ac */ /* 0x000e620008000a00 */
[----:B------:R-:W-:Y:S01]  /*1440*/  UIADD3 UR13, UPT, UPT, UR6, 0x100, URZ ;  /* 0x00000100060d7890 */ /* 0x000fe2000fffe0ff */
[----:B------:R-:W-:Y:S01]  /*1450*/  UMOV UR4, URZ ;  /* 0x000000ff00047c82 */ /* 0x000fe20008000000 */
[----:B------:R-:W-:-:S05]  /*1460*/  UMOV UR7, UR6 ;  /* 0x0000000600077c82 */ /* 0x000fca0008000000 */
[----:B------:R-:W-:Y:S05]  /*1470*/  BRA.U UP0, `(.L_x_71) ;  /* 0x0000000100a87547 */ /* 0x000fea000b800000 */
.L_x_72:
[----:B------:R-:W-:-:S05]  /*1480*/  IADD3 R4, P0, PT, R2, UR7, RZ ;  /* 0x0000000702047c10 */ /* 0x000fca000ff1e0ff */
[----:B------:R-:W-:Y:S01]  /*1490*/  IMAD.X R5, RZ, RZ, RZ, P0 ;  /* 0x000000ffff057224 */ /* 0x000fe200000e06ff */
[----:B-1----:R-:W-:-:S04]  /*14a0*/  LEA R22, P0, R4, UR18, 0x3 ;  /* 0x0000001204167c11 */ /* 0x002fc8000f8018ff */
[----:B------:R-:W-:-:S05]  /*14b0*/  LEA.HI.X R23, R4, UR19, R5, 0x3, P0 ;  /* 0x0000001304177c11 */ /* 0x000fca00080f1c05 */
[----:B------:R-:W2:Y:S04]  /*14c0*/  LDG.E.128.CONSTANT R4, desc[UR10][R22.64] ;  /* 0x0000000a16047981 */ /* 0x000ea8000c1e9d00 */
[----:B------:R-:W3:Y:S04]  /*14d0*/  LDG.E.128.CONSTANT R8, desc[UR10][R22.64+0x10] ;  /* 0x0000100a16087981 */ /* 0x000ee8000c1e9d00 */
[----:B------:R-:W4:Y:S04]  /*14e0*/  LDG.E.128.CONSTANT R12, desc[UR10][R22.64+0x2000] ;  /* 0x0020000a160c7981 */ /* 0x000f28000c1e9d00 */
[----:B------:R-:W5:Y:S01]  /*14f0*/  LDG.E.128.CONSTANT R16, desc[UR10][R22.64+0x2010] ;  /* 0x0020100a16107981 */ /* 0x000f62000c1e9d00 */
[----:B0-----:R-:W-:-:S02]  /*1500*/  UMOV UR8, UR9 ;  /* 0x0000000900087c82 */ /* 0x001fc40008000000 */
[----:B------:R-:W-:-:S04]  /*1510*/  UIADD3 UR15, UPT, UPT, -UR7, UR8, URZ ;  /* 0x00000008070f7290 */ /* 0x000fc8000fffe1ff */
[----:B------:R-:W-:Y:S01]  /*1520*/  UISETP.GE.U32.AND UP0, UPT, UR15, UR5, UPT ;  /* 0x000000050f00728c */ /* 0x000fe2000bf06070 */
        /* <DEDUP_REMOVED lines=25> */
[----:B------:R-:W-:Y:S02]  /*16c0*/  UIADD3 UR7, UPT, UPT, UR5, UR7, URZ ;  /* 0x0000000705077290 */ /* 0x000fe4000fffe0ff */
[----:B------:R-:W-:Y:S01]  /*16d0*/  VIADD R3, R3, UR5 ;  /* 0x0000000503037c36 */ /* 0x000fe20008000000 */
[----:B------:R-:W-:Y:S02]  /*16e0*/  UIADD3 UR4, UPT, UPT, UR4, 0x1, URZ ;  /* 0x0000000104047890 */ /* 0x000fe4000fffe0ff */
[----:B------:R-:W-:Y:S02]  /*16f0*/  UISETP.GT.U32.AND UP0, UPT, UR7, UR14, UPT ;  /* 0x0000000e0700728c */ /* 0x000fe4000bf04070 */
[----:B------:R-:W-:-:S07]  /*1700*/  UIADD3 UR13, UPT, UPT, UR5, UR13, URZ ;  /* 0x0000000d050d7290 */ /* 0x000fce000fffe0ff */
[----:B------:R-:W-:Y:S05]  /*1710*/  BRA.U !UP0, `(.L_x_72) ;  /* 0xfffffffd08587547 */ /* 0x000fea000b83ffff */
.L_x_71:
[----:B------:R-:W-:-:S09]  /*1720*/  UISETP.GE.U32.AND UP0, UPT, UR7, UR8, UPT ;  /* 0x000000080700728c */ /* 0x000fd2000bf06070 */
[----:B------:R-:W-:Y:S05]  /*1730*/  BRA.U UP0, `(.L_x_70) ;  /* 0x0000000500047547 */ /* 0x000fea000b800000 */
[----:B------:R-:W-:Y:S01]  /*1740*/  UIADD3 UR5, UPT, UPT, -UR7, UR8, URZ ;  /* 0x0000000807057290 */ /* 0x000fe2000fffe1ff */
[----:B------:R-:W-:Y:S05]  /*1750*/  BSSY.RECONVERGENT B1, `(.L_x_70) ;  /* 0x000003f000017945 */ /* 0x000fea0003800200 */
[----:B------:R-:W-:-:S13]  /*1760*/  ISETP.GE.AND P0, PT, R0, UR5, PT ;  /* 0x0000000500007c0c */ /* 0x000fda000bf06270 */
[----:B------:R-:W-:Y:S05]  /*1770*/  @P0 BRA `(.L_x_73) ;  /* 0x0000000000f00947 */ /* 0x000fea0003800000 */
[----:B------:R-:W2:Y:S01]  /*1780*/  LDC R5, c[0x0][0x3ac] ;  /* 0x0000eb00ff057b82 */ /* 0x000ea20000000800 */
[----:B------:R-:W-:Y:S01]  /*1790*/  LOP3.LUT R2, RZ, R0, RZ, 0x33, !PT ;  /* 0x00000000ff027212 */ /* 0x000fe200078e33ff */
[----:B------:R-:W-:Y:S01]  /*17a0*/  BSSY.RECONVERGENT B2, `(.L_x_74) ;  /* 0x0000019000027945 */ /* 0x000fe20003800200 */
[----:B------:R-:W-:-:S03]  /*17b0*/  IMAD.MOV.U32 R8, RZ, RZ, R0 ;  /* 0x000000ffff087224 */ /* 0x000fc600078e0000 */
[----:B------:R-:W-:-:S04]  /*17c0*/  VIADD R2, R2, UR8 ;  /* 0x0000000802027c36 */ /* 0x000fc80008000000 */
[C---:B------:R-:W-:Y:S01]  /*17d0*/  VIADD R4, R2.reuse, -UR6 ;  /* 0x8000000602047c36 */ /* 0x040fe20008000000 */
[C---:B------:R-:W-:Y:S02]  /*17e0*/  LOP3.LUT R6, R2.reuse, 0x300, RZ, 0xc0, !PT ;  /* 0x0000030002067812 */ /* 0x040fe400078ec0ff */
[----:B------:R-:W-:Y:S02]  /*17f0*/  LEA.HI R2, R2, 0x1, RZ, 0x18 ;  /* 0x0000000102027811 */ /* 0x000fe400078fc0ff */
[----:B------:R-:W-:Y:S01]  /*1800*/  ISETP.NE.AND P0, PT, R6, 0x300, PT ;  /* 0x000003000600780c */ /* 0x000fe20003f05270 */
[----:B--2---:R-:W-:-:S04]  /*1810*/  IMAD R5, R5, UR4, RZ ;  /* 0x0000000405057c24 */ /* 0x004fc8000f8e02ff */
[----:B------:R-:W-:-:S05]  /*1820*/  IMAD R4, R5, -0x800, R4 ;  /* 0xfffff80005047824 */ /* 0x000fca00078e0204 */
[----:B------:R-:W-:-:S03]  /*1830*/  ISETP.GE.U32.AND P2, PT, R4, 0x300, PT ;  /* 0x000003000400780c */ /* 0x000fc60003f46070 */
[----:B------:R-:W-:Y:S10]  /*1840*/  @!P0 BRA `(.L_x_75) ;  /* 0x0000000000388947 */ /* 0x000ff40003800000 */
[----:B------:R-:W2:Y:S01]  /*1850*/  LDC.64 R6, c[0x0][0x380] ;  /* 0x0000e000ff067b82 */ /* 0x000ea20000000a00 */
[----:B------:R-:W-:Y:S01]  /*1860*/  LOP3.LUT R2, R2, 0x3, RZ, 0xc0, !PT ;  /* 0x0000000302027812 */ /* 0x000fe200078ec0ff */
[----:B------:R-:W-:-:S04]  /*1870*/  IMAD.MOV.U32 R8, RZ, RZ, R0 ;  /* 0x000000ffff087224 */ /* 0x000fc800078e0000 */
[----:B------:R-:W-:-:S07]  /*1880*/  IMAD.MOV R2, RZ, RZ, -R2 ;  /* 0x000000ffff027224 */ /* 0x000fce00078e0a02 */
.L_x_76:
[----:B--2---:R-:W-:-:S06]  /*1890*/  IMAD.WIDE.U32 R4, R3, 0x8, R6 ;  /* 0x0000000803047825 */ /* 0x004fcc00078e0006 */
        /* <DEDUP_REMOVED lines=9> */
.L_x_75:
[----:B01----:R-:W-:Y:S05]  /*1930*/  BSYNC.RECONVERGENT B2 ;  /* 0x0000000000027941 */ /* 0x003fea0003800200 */
.L_x_74:
[----:B------:R-:W-:Y:S05]  /*1940*/  @!P2 BRA `(.L_x_73) ;  /* 0x00000000007ca947 */ /* 0x000fea0003800000 */
[----:B------:R-:W0:Y:S01]  /*1950*/  LDC.64 R2, c[0x0][0x380] ;  /* 0x0000e000ff027b82 */ /* 0x000e220000000a00 */
[C---:B------:R-:W-:Y:S02]  /*1960*/  VIADD R4, R8.reuse, 0x200 ;  /* 0x0000020008047836 */ /* 0x040fe40000000000 */
[----:B------:R-:W-:-:S07]  /*1970*/  VIADD R5, R8, UR13 ;  /* 0x0000000d08057c36 */ /* 0x000fce0008000000 */
.L_x_77:
[----:B------:R-:W-:-:S04]  /*1980*/  VIADD R7, R5, 0xffffff00 ;  /* 0xffffff0005077836 */ /* 0x000fc80000000000 */
[----:B0-----:R-:W-:-:S06]  /*1990*/  IMAD.WIDE.U32 R6, R7, 0x8, R2 ;  /* 0x0000000807067825 */ /* 0x001fcc00078e0002 */
[----:B------:R-:W2:Y:S01]  /*19a0*/  LDG.E.64.CONSTANT R6, desc[UR10][R6.64] ;  /* 0x0000000a06067981 */ /* 0x000ea2000c1e9b00 */
[----:B------:R-:W-:-:S04]  /*19b0*/  IMAD.WIDE.U32 R8, R5, 0x8, R2 ;  /* 0x0000000805087825 */ /* 0x000fc800078e0002 */
[----:B------:R-:W-:Y:S02]  /*19c0*/  VIADD R11, R5, 0x100 ;  /* 0x00000100050b7836 */ /* 0x000fe40000000000 */
[----:B------:R-:W3:Y:S02]  /*19d0*/  LDG.E.64.CONSTANT R8, desc[UR10][R8.64] ;  /* 0x0000000a08087981 */ /* 0x000ee4000c1e9b00 */
[----:B------:R-:W-:-:S04]  /*19e0*/  IMAD.WIDE.U32 R10, R11, 0x8, R2 ;  /* 0x000000080b0a7825 */ /* 0x000fc800078e0002 */
[----:B------:R-:W-:Y:S02]  /*19f0*/  VIADD R13, R5, 0x200 ;  /* 0x00000200050d7836 */ /* 0x000fe40000000000 */
[----:B------:R-:W4:Y:S02]  /*1a00*/  LDG.E.64.CONSTANT R10, desc[UR10][R10.64] ;  /* 0x0000000a0a0a7981 */ /* 0x000f24000c1e9b00 */
[----:B------:R-:W-:-:S06]  /*1a10*/  IMAD.WIDE.U32 R12, R13, 0x8, R2 ;  /* 0x000000080d0c7825 */ /* 0x000fcc00078e0002 */
[----:B------:R-:W5:Y:S01]  /*1a20*/  LDG.E.64.CONSTANT R12, desc[UR10][R12.64] ;  /* 0x0000000a0c0c7981 */ /* 0x000f62000c1e9b00 */
[----:B------:R-:W-:Y:S01]  /*1a30*/  VIADD R5, R5, 0x400 ;  /* 0x0000040005057836 */ /* 0x000fe20000000000 */
[----:B--2---:R-:W-:-:S06]  /*1a40*/  DSETP.GEU.AND P0, PT, R20, R6, PT ;  /* 0x000000061400722a */ /* 0x004fcc0003f0e000 */
[----:B------:R-:W-:Y:S02]  /*1a50*/  FSEL R14, R6, R20, !P0 ;  /* 0x00000014060e7208 */ /* 0x000fe40004000000 */
[----:B------:R-:W-:-:S06]  /*1a60*/  FSEL R15, R7, R21, !P0 ;  /* 0x00000015070f7208 */ /* 0x000fcc0004000000 */
[----:B---3--:R-:W-:-:S06]  /*1a70*/  DSETP.GEU.AND P0, PT, R14, R8, PT ;  /* 0x000000080e00722a */ /* 0x008fcc0003f0e000 */
[----:B------:R-:W-:Y:S01]  /*1a80*/  FSEL R6, R8, R14, !P0 ;  /* 0x0000000e08067208 */ /* 0x000fe20004000000 */
[C---:B------:R-:W-:Y:S01]  /*1a90*/  VIADD R8, R4.reuse, 0x200 ;  /* 0x0000020004087836 */ /* 0x040fe20000000000 */
[----:B------:R-:W-:Y:S01]  /*1aa0*/  FSEL R7, R9, R15, !P0 ;  /* 0x0000000f09077208 */ /* 0x000fe20004000000 */
[----:B------:R-:W-:-:S05]  /*1ab0*/  VIADD R4, R4, 0x400 ;  /* 0x0000040004047836 */ /* 0x000fca0000000000 */
[----:B----4-:R-:W-:-:S06]  /*1ac0*/  DSETP.GEU.AND P0, PT, R6, R10, PT ;  /* 0x0000000a0600722a */ /* 0x010fcc0003f0e000 */
[----:B------:R-:W-:Y:S02]  /*1ad0*/  FSEL R6, R10, R6, !P0 ;  /* 0x000000060a067208 */ /* 0x000fe40004000000 */
[----:B------:R-:W-:-:S06]  /*1ae0*/  FSEL R7, R11, R7, !P0 ;  /* 0x000000070b077208 */ /* 0x000fcc0004000000 */
[----:B-----5:R-:W-:-:S06]  /*1af0*/  DSETP.GEU.AND P0, PT, R6, R12, PT ;  /* 0x0000000c0600722a */ /* 0x020fcc0003f0e000 */
[----:B------:R-:W-:Y:S02]  /*1b00*/  FSEL R20, R12, R6, !P0 ;  /* 0x000000060c147208 */ /* 0x000fe40004000000 */
[----:B------:R-:W-:Y:S02]  /*1b10*/  FSEL R21, R13, R7, !P0 ;  /* 0x000000070d157208 */ /* 0x000fe40004000000 */
[----:B------:R-:W-:-:S13]  /*1b20*/  ISETP.GE.AND P0, PT, R8, UR5, PT ;  /* 0x0000000508007c0c */ /* 0x000fda000bf06270 */
[----:B------:R-:W-:Y:S05]  /*1b30*/  @!P0 BRA `(.L_x_77) ;  /* 0xfffffffc00908947 */ /* 0x000fea000383ffff */
.L_x_73:
[----:B01----:R-:W-:Y:S05]  /*1b40*/  BSYNC.RECONVERGENT B1 ;  /* 0x0000000000017941 */ /* 0x003fea0003800200 */
.L_x_70:
[----:B------:R-:W2:Y:S01]  /*1b50*/  S2R R7, SR_LANEID ;  /* 0x0000000000077919 */ /* 0x000ea20000000000 */
[----:B------:R-:W-:Y:S04]  /*1b60*/  SHFL.DOWN PT, R2, R20, 0x1, 0x1f ;  /* 0x08201f0014027f89 */ /* 0x000fe800000e0000 */
[----:B------:R-:W3:Y:S02]  /*1b70*/  SHFL.DOWN PT, R3, R21, 0x1, 0x1f ;  /* 0x08201f0015037f89 */ /* 0x000ee400000e0000 */
[----:B---3--:R-:W-:Y:S01]  /*1b80*/  DSETP.GEU.AND P0, PT, R20, R2, PT ;  /* 0x000000021400722a */ /* 0x008fe20003f0e000 */
[C---:B--2---:R-:W-:Y:S02]  /*1b90*/  ISETP.GT.AND P1, PT, R7.reuse, 0x1e, PT ;  /* 0x0000001e0700780c */ /* 0x044fe40003f24270 */
        /* <DEDUP_REMOVED lines=9> */
[----:B------:R-:W2:Y:S03]  /*1c30*/  SHFL.DOWN PT, R5, R3, 0x2, 0x1f ;  /* 0x08401f0003057f89 */ /* 0x000ea600000e0000 */
[----:B------:R-:W-:Y:S01]  /*1c40*/  @!P2 LOP3.LUT R6, R6, 0xf8, RZ, 0xc0, !PT ;  /* 0x000000f80606a812 */ /* 0x000fe200078ec0ff */
[----:B------:R-:W3:Y:S01]  /*1c50*/  @!P2 S2R R9, SR_CgaCtaId ;  /* 0x000000000009a919 */ /* 0x000ee20000008800 */
[----:B--2---:R-:W-:-:S06]  /*1c60*/  DSETP.GEU.AND P0, PT, R2, R4, PT ;  /* 0x000000040200722a */ /* 0x004fcc0003f0e000 */
[----:B------:R-:W-:Y:S02]  /*1c70*/  @!P1 FSEL R2, R4, R2, !P0 ;  /* 0x0000000204029208 */ /* 0x000fe40004000000 */
[----:B------:R-:W-:Y:S02]  /*1c80*/  @!P1 FSEL R3, R5, R3, !P0 ;  /* 0x0000000305039208 */ /* 0x000fe40004000000 */
[----:B------:R-:W-:Y:S01]  /*1c90*/  ISETP.GT.AND P1, PT, R7, 0x1b, PT ;  /* 0x0000001b0700780c */ /* 0x000fe20003f24270 */
[----:B------:R-:W-:Y:S01]  /*1ca0*/  SHFL.DOWN PT, R4, R2, 0x4, 0x1f ;  /* 0x08801f0002047f89 */ /* 0x000fe200000e0000 */
[----:B---3--:R-:W-:-:S03]  /*1cb0*/  @!P2 LEA R9, R9, R8, 0x18 ;  /* 0x000000080909a211 */ /* 0x008fc600078ec0ff */
[----:B------:R-:W2:Y:S02]  /*1cc0*/  SHFL.DOWN PT, R5, R3, 0x4, 0x1f ;  /* 0x08801f0003057f89 */ /* 0x000ea400000e0000 */
[----:B------:R-:W-:Y:S01]  /*1cd0*/  @!P2 IMAD.IADD R9, R6, 0x1, R9 ;  /* 0x000000010609a824 */ /* 0x000fe200078e0209 */
[----:B--2---:R-:W-:-:S06]  /*1ce0*/  DSETP.GEU.AND P0, PT, R2, R4, PT ;  /* 0x000000040200722a */ /* 0x004fcc0003f0e000 */
[----:B------:R-:W-:Y:S02]  /*1cf0*/  @!P1 FSEL R2, R4, R2, !P0 ;  /* 0x0000000204029208 */ /* 0x000fe40004000000 */
[----:B------:R-:W-:Y:S02]  /*1d00*/  @!P1 FSEL R3, R5, R3, !P0 ;  /* 0x0000000305039208 */ /* 0x000fe40004000000 */
[----:B------:R-:W-:Y:S01]  /*1d10*/  ISETP.GT.AND P1, PT, R7, 0x17, PT ;  /* 0x000000170700780c */ /* 0x000fe20003f24270 */
[----:B------:R-:W-:Y:S04]  /*1d20*/  SHFL.DOWN PT, R4, R2, 0x8, 0x1f ;  /* 0x09001f0002047f89 */ /* 0x000fe800000e0000 */
[----:B------:R-:W2:Y:S02]  /*1d30*/  SHFL.DOWN PT, R5, R3, 0x8, 0x1f ;  /* 0x09001f0003057f89 */ /* 0x000ea400000e0000 */
[----:B--2---:R-:W-:-:S06]  /*1d40*/  DSETP.GEU.AND P0, PT, R2, R4, PT ;  /* 0x000000040200722a */ /* 0x004fcc0003f0e000 */
[----:B------:R-:W-:Y:S02]  /*1d50*/  @!P1 FSEL R2, R4, R2, !P0 ;  /* 0x0000000204029208 */ /* 0x000fe40004000000 */
[----:B------:R-:W-:Y:S02]  /*1d60*/  @!P1 FSEL R3, R5, R3, !P0 ;  /* 0x0000000305039208 */ /* 0x000fe40004000000 */
[----:B------:R-:W-:Y:S01]  /*1d70*/  ISETP.GT.AND P1, PT, R7, 0xf, PT ;  /* 0x0000000f0700780c */ /* 0x000fe20003f24270 */
[----:B------:R-:W-:Y:S04]  /*1d80*/  SHFL.DOWN PT, R4, R2, 0x10, 0x1f ;  /* 0x0a001f0002047f89 */ /* 0x000fe800000e0000 */
[----:B------:R-:W2:Y:S02]  /*1d90*/  SHFL.DOWN PT, R5, R3, 0x10, 0x1f ;  /* 0x0a001f0003057f89 */ /* 0x000ea400000e0000 */
[----:B--2---:R-:W-:-:S06]  /*1da0*/  DSETP.GEU.AND P0, PT, R2, R4, PT ;  /* 0x000000040200722a */ /* 0x004fcc0003f0e000 */
        /* <DEDUP_REMOVED lines=8> */
[----:B------:R-:W3:Y:S01]  /*1e30*/  S2UR UR5, SR_CgaCtaId ;  /* 0x00000000000579c3 */ /* 0x000ee20000008800 */
[----:B------:R-:W-:Y:S02]  /*1e40*/  UMOV UR4, 0x400 ;  /* 0x0000040000047882 */ /* 0x000fe40000000000 */
[----:B---3--:R-:W-:-:S09]  /*1e50*/  ULEA UR4, UR5, UR4, 0x18 ;  /* 0x0000000405047291 */ /* 0x008fd2000f8ec0ff */
[----:B------:R-:W3:Y:S04]  /*1e60*/  LDS.128 R12, [UR4+0x10] ;  /* 0x00001004ff0c7984 */ /* 0x000ee80008000c00 */
[----:B--2---:R-:W2:Y:S04]  /*1e70*/  LDS.128 R4, [UR4+0x20] ;  /* 0x00002004ff047984 */ /* 0x004ea80008000c00 */
[----:B------:R-:W4:Y:S01]  /*1e80*/  LDS.128 R8, [UR4+0x30] ;  /* 0x00003004ff087984 */ /* 0x000f220008000c00 */
[----:B---3--:R-:W-:-:S06]  /*1e90*/  DSETP.GEU.AND P1, PT, R2, R12, PT ;  /* 0x0000000c0200722a */ /* 0x008fcc0003f2e000 */
[----:B------:R-:W-:Y:S02]  /*1ea0*/  FSEL R2, R12, R2, !P1 ;  /* 0x000000020c027208 */ /* 0x000fe40004800000 */
[----:B------:R-:W-:-:S06]  /*1eb0*/  FSEL R3, R13, R3, !P1 ;  /* 0x000000030d037208 */ /* 0x000fcc0004800000 */
[----:B------:R-:W-:-:S06]  /*1ec0*/  DSETP.GEU.AND P1, PT, R2, R14, PT ;  /* 0x0000000e0200722a */ /* 0x000fcc0003f2e000 */
[----:B------:R-:W-:Y:S02]  /*1ed0*/  FSEL R2, R14, R2, !P1 ;  /* 0x000000020e027208 */ /* 0x000fe40004800000 */
[----:B------:R-:W-:-:S06]  /*1ee0*/  FSEL R3, R15, R3, !P1 ;  /* 0x000000030f037208 */ /* 0x000fcc0004800000 */
[----:B--2---:R-:W-:-:S06]  /*1ef0*/  DSETP.GEU.AND P1, PT, R2, R4, PT ;  /* 0x000000040200722a */ /* 0x004fcc0003f2e000 */
[----:B------:R-:W-:Y:S02]  /*1f00*/  FSEL R4, R4, R2, !P1 ;  /* 0x0000000204047208 */ /* 0x000fe40004800000 */
[----:B------:R-:W-:Y:S02]  /*1f10*/  FSEL R5, R5, R3, !P1 ;  /* 0x0000000305057208 */ /* 0x000fe40004800000 */
[----:B------:R-:W2:Y:S04]  /*1f20*/  LDS.64 R2, [UR4+0x40] ;  /* 0x00004004ff027984 */ /* 0x000ea80008000a00 */
        /* <DEDUP_REMOVED lines=9> */
[----:B--2---:R-:W-:-:S06]  /*1fc0*/  DSETP.GEU.AND P1, PT, R4, R2, PT ;  /* 0x000000020400722a */ /* 0x004fcc0003f2e000 */
[----:B------:R-:W-:Y:S02]  /*1fd0*/  FSEL R2, R2, R4, !P1 ;  /* 0x0000000402027208 */ /* 0x000fe40004800000 */
[----:B------:R-:W-:Y:S01]  /*1fe0*/  FSEL R3, R3, R5, !P1 ;  /* 0x0000000503037208 */ /* 0x000fe20004800000 */
[----:B------:R-:W-:Y:S06]  /*1ff0*/  BRA `(.L_x_69) ;  /* 0x0000001c00f47947 */ /* 0x000fec0003800000 */
.L_x_58:
        /* <DEDUP_REMOVED lines=16> */
.L_x_80:
[----:B------:R-:W-:Y:S05]  /*2100*/  BSYNC.RECONVERGENT B1 ;  /* 0x0000000000017941 */ /* 0x000fea0003800200 */
.L_x_79:
        /* <DEDUP_REMOVED lines=18> */
.L_x_85:
        /* <DEDUP_REMOVED lines=10> */
.L_x_84:
[----:B------:R-:W-:Y:S05]  /*22d0*/  BSYNC.RECONVERGENT B2 ;  /* 0x0000000000027941 */ /* 0x000fea0003800200 */
.L_x_83:
[----:B------:R-:W-:Y:S05]  /*22e0*/  @!P2 BRA `(.L_x_82) ;  /* 0x000000000080a947 */ /* 0x000fea0003800000 */
[----:B------:R-:W0:Y:S01]  /*22f0*/  LDC.64 R4, c[0x0][0x380] ;  /* 0x0000e000ff047b82 */ /* 0x000e220000000a00 */
[----:B------:R-:W-:Y:S02]  /*2300*/  IMAD.U32 R7, RZ, RZ, UR16 ;  /* 0x00000010ff077e24 */ /* 0x000fe4000f8e00ff */
[----:B------:R-:W-:Y:S02]  /*2310*/  VIADD R6, R8, 0x200 ;  /* 0x0000020008067836 */ /* 0x000fe40000000000 */
[----:B------:R-:W-:-:S07]  /*2320*/  IMAD R7, R7, 0x800, R8 ;  /* 0x0000080007077824 */ /* 0x000fce00078e0208 */
.L_x_86:
        /* <DEDUP_REMOVED lines=28> */
.L_x_82:
[----:B------:R-:W-:Y:S05]  /*24f0*/  BSYNC.RECONVERGENT B1 ;  /* 0x0000000000017941 */ /* 0x000fea0003800200 */
.L_x_81:
        /* <DEDUP_REMOVED lines=45> */
[----:B------:R-:W-:-:S03]  /*27d0*/  FSEL R5, R5, R3, P1 ;  /* 0x0000000305057208 */ /* 0x000fc60000800000 */
[----:B0-----:R-:W-:Y:S02]  /*27e0*/  IMAD.MOV.U32 R2, RZ, RZ, R4 ;  /* 0x000000ffff027224 */ /* 0x001fe400078e0004 */
[----:B------:R-:W-:Y:S01]  /*27f0*/  IMAD.MOV.U32 R3, RZ, RZ, R5 ;  /* 0x000000ffff037224 */ /* 0x000fe200078e0005 */
[----:B------:R-:W-:Y:S06]  /*2800*/  BAR.SYNC.DEFER_BLOCKING 0x0 ;  /* 0x0000000000007b1d */ /* 0x000fec0000010000 */
[----:B------:R-:W-:Y:S05]  /*2810*/  @P0 BRA `(.L_x_69) ;  /* 0x0000001400ec0947 */ /* 0x000fea0003800000 */
[----:B------:R-:W0:Y:S01]  /*2820*/  S2UR UR5, SR_CgaCtaId ;  /* 0x00000000000579c3 */ /* 0x000e220000008800 */
[----:B------:R-:W-:Y:S02]  /*2830*/  UMOV UR4, 0x400 ;  /* 0x0000040000047882 */ /* 0x000fe40000000000 */
[----:B0-----:R-:W-:-:S09]  /*2840*/  ULEA UR4, UR5, UR4, 0x18 ;  /* 0x0000000405047291 */ /* 0x001fd2000f8ec0ff */
[----:B------:R-:W0:Y:S04]  /*2850*/  LDS.128 R12, [UR4+0x10] ;  /* 0x00001004ff0c7984 */ /* 0x000e280008000c00 */
[----:B------:R-:W1:Y:S04]  /*2860*/  LDS.128 R4, [UR4+0x20] ;  /* 0x00002004ff047984 */ /* 0x000e680008000c00 */
        /* <DEDUP_REMOVED lines=24> */
.L_x_87:
        /* <DEDUP_REMOVED lines=36> */
[----:B------:R-:W-:Y:S01]  /*2c30*/  VIADD R10, R10, 0x10 ;  /* 0x000000100a0a7836 */ /* 0x000fe20000000000 */
[----:B------:R-:W0:Y:S11]  /*2c40*/  SHFL.DOWN PT, R3, R7, 0x8, R5 ;  /* 0x0900000007037989 */ /* 0x000e3600000e0005 */
[----:B------:R-:W1:Y:S01]  /*2c50*/  @!P0 S2R R9, SR_CgaCtaId ;  /* 0x0000000000098919 */ /* 0x000e620000008800 */
[----:B------:R-:W-:Y:S01]  /*2c60*/  @!P0 MOV R8, 0x400 ;  /* 0x0000040000088802 */ /* 0x000fe20000000f00 */
[----:B0-----:R-:W-:Y:S01]  /*2c70*/  DSETP.GEU.AND P1, PT, R6, R2, PT ;  /* 0x000000020600722a */ /* 0x001fe20003f2e000 */
[----:B------:R-:W-:-:S05]  /*2c80*/  @!P0 SHF.R.U32.HI R6, RZ, 0x2, R0 ;  /* 0x00000002ff068819 */ /* 0x000fca0000011600 */
[----:B------:R-:W-:Y:S02]  /*2c90*/  @!P2 FSEL R4, R2, R4, !P1 ;  /* 0x000000040204a208 */ /* 0x000fe40004800000 */
[----:B------:R-:W-:Y:S02]  /*2ca0*/  @!P2 FSEL R7, R3, R7, !P1 ;  /* 0x000000070307a208 */ /* 0x000fe40004800000 */
[----:B------:R-:W-:Y:S01]  /*2cb0*/  ISETP.GT.AND P2, PT, R10, R5, PT ;  /* 0x000000050a00720c */ /* 0x000fe20003f44270 */
[----:B------:R-:W-:Y:S01]  /*2cc0*/  SHFL.DOWN PT, R2, R4, 0x10, R5 ;  /* 0x0a00000004027989 */ /* 0x000fe200000e0005 */
[----:B------:R-:W-:-:S03]  /*2cd0*/  @!P0 LOP3.LUT R6, R6, 0xf8, RZ, 0xc0, !PT ;  /* 0x000000f806068812 */ /* 0x000fc600078ec0ff */
[----:B------:R0:W2:Y:S01]  /*2ce0*/  SHFL.DOWN PT, R3, R7, 0x10, R5 ;  /* 0x0a00000007037989 */ /* 0x0000a200000e0005 */
        /* <DEDUP_REMOVED lines=11> */
[----:B0-----:R-:W-:Y:S05]  /*2da0*/  @P0 BRA `(.L_x_69) ;  /* 0x0000001000880947 */ /* 0x001fea0003800000 */
        /* <DEDUP_REMOVED lines=59> */
.L_x_78:
[----:B------:R-:W0:Y:S01]  /*3160*/  S2R R0, SR_TID.X ;  /* 0x0000000000007919 */ /* 0x000e220000002100 */
[----:B------:R-:W1:Y:S01]  /*3170*/  LDCU.64 UR8, c[0x0][0x380] ;  /* 0x00007000ff0877ac */ /* 0x000e620008000a00 */
[----:B------:R-:W-:Y:S02]  /*3180*/  IMAD.U32 R19, RZ, RZ, UR16 ;  /* 0x00000010ff137e24 */ /* 0x000fe4000f8e00ff */
[----:B-1----:R-:W-:Y:S02]  /*3190*/  IMAD.U32 R2, RZ, RZ, UR8 ;  /* 0x00000008ff027e24 */ /* 0x002fe4000f8e00ff */
[----:B------:R-:W-:Y:S02]  /*31a0*/  IMAD.U32 R3, RZ, RZ, UR9 ;  /* 0x00000009ff037e24 */ /* 0x000fe4000f8e00ff */
[----:B0-----:R-:W-:-:S04]  /*31b0*/  IMAD R19, R19, 0x800, R0 ;  /* 0x0000080013137824 */ /* 0x001fc800078e0200 */
[----:B------:R-:W-:-:S05]  /*31c0*/  IMAD.WIDE.U32 R18, R19, 0x8, R2 ;  /* 0x0000000813127825 */ /* 0x000fca00078e0002 */
        /* <DEDUP_REMOVED lines=8> */
[----:B------:R-:W-:Y:S01]  /*3250*/  UISETP.GE.U32.AND UP0, UPT, UR13, UR5, UPT ;  /* 0x000000050d00728c */ /* 0x000fe2000bf06070 */
        /* <DEDUP_REMOVED lines=21> */
[----:B------:R-:W-:Y:S06]  /*33b0*/  BRA.U !UP0, `(.L_x_88) ;  /* 0x0000000508dc7547 */ /* 0x000fec000b800000 */
[----:B------:R-:W-:Y:S02]  /*33c0*/  ULEA UR8, UR16, UR5, 0xb ;  /* 0x0000000510087291 */ /* 0x000fe4000f8e58ff */
[----:B------:R-:W-:Y:S02]  /*33d0*/  UIADD3 UR14, UPT, UPT, UR7, -0x800, URZ ;  /* 0xfffff800070e7890 */ /* 0x000fe4000fffe0ff */
[----:B------:R-:W-:Y:S02]  /*33e0*/  UIADD3 UR9, UPT, UPT, UR8, 0x100, URZ ;  /* 0x0000010008097890 */ /* 0x000fe4000fffe0ff */
[----:B------:R-:W-:Y:S02]  /*33f0*/  UISETP.GT.U32.AND UP0, UPT, UR8, UR14, UPT ;  /* 0x0000000e0800728c */ /* 0x000fe4000bf04070 */
[----:B------:R-:W-:Y:S01]  /*3400*/  VIADD R7, R0, UR8 ;  /* 0x0000000800077c36 */ /* 0x000fe20008000000 */
[----:B------:R-:W-:Y:S01]  /*3410*/  UMOV UR4, URZ ;  /* 0x000000ff00047c82 */ /* 0x000fe20008000000 */
[----:B------:R-:W-:-:S05]  /*3420*/  UMOV UR6, UR8 ;  /* 0x0000000800067c82 */ /* 0x000fca0008000000 */
[----:B------:R-:W-:Y:S05]  /*3430*/  BRA.U UP0, `(.L_x_89) ;  /* 0x0000000100b87547 */ /* 0x000fea000b800000 */
[----:B------:R-:W0:Y:S01]  /*3440*/  LDC.64 R2, c[0x0][0x380] ;  /* 0x0000e000ff027b82 */ /* 0x000e220000000a00 */
[----:B------:R-:W1:Y:S01]  /*3450*/  LDCU UR7, c[0x0][0x3a8] ;  /* 0x00007500ff0777ac */ /* 0x000e620008000800 */
[----:B------:R-:W-:Y:S01]  /*3460*/  NOP ;  /* 0x0000000000007918 */ /* 0x000fe20000000000 */
.L_x_90:
[----:B------:R-:W-:-:S04]  /*3470*/  VIADD R23, R0, UR6 ;  /* 0x0000000600177c36 */ /* 0x000fc80008000000 */
[----:B0-----:R-:W-:-:S05]  /*3480*/  IMAD.WIDE.U32 R22, R23, 0x8, R2 ;  /* 0x0000000817167825 */ /* 0x001fca00078e0002 */
[----:B------:R-:W2:Y:S04]  /*3490*/  LDG.E.64.CONSTANT R24, desc[UR10][R22.64] ;  /* 0x0000000a16187981 */ /* 0x000ea8000c1e9b00 */
[----:B------:R-:W3:Y:S04]  /*34a0*/  LDG.E.64.CONSTANT R18, desc[UR10][R22.64+0x800] ;  /* 0x0008000a16127981 */ /* 0x000ee8000c1e9b00 */
[----:B------:R-:W4:Y:S04]  /*34b0*/  LDG.E.64.CONSTANT R16, desc[UR10][R22.64+0x1000] ;  /* 0x0010000a16107981 */ /* 0x000f28000c1e9b00 */
[----:B------:R-:W5:Y:S04]  /*34c0*/  LDG.E.64.CONSTANT R14, desc[UR10][R22.64+0x1800] ;  /* 0x0018000a160e7981 */ /* 0x000f68000c1e9b00 */
[----:B------:R-:W5:Y:S04]  /*34d0*/  LDG.E.64.CONSTANT R12, desc[UR10][R22.64+0x2000] ;  /* 0x0020000a160c7981 */ /* 0x000f68000c1e9b00 */
[----:B------:R-:W5:Y:S04]  /*34e0*/  LDG.E.64.CONSTANT R10, desc[UR10][R22.64+0x2800] ;  /* 0x0028000a160a7981 */ /* 0x000f68000c1e9b00 */
[----:B------:R-:W5:Y:S04]  /*34f0*/  LDG.E.64.CONSTANT R8, desc[UR10][R22.64+0x3000] ;  /* 0x0030000a16087981 */ /* 0x000f68000c1e9b00 */
[----:B------:R-:W5:Y:S01]  /*3500*/  LDG.E.64.CONSTANT R20, desc[UR10][R22.64+0x3800] ;  /* 0x0038000a16147981 */ /* 0x000f62000c1e9b00 */
[----:B-1----:R-:W-:-:S04]  /*3510*/  UIADD3 UR12, UPT, UPT, -UR6, UR7, URZ ;  /* 0x00000007060c7290 */ /* 0x002fc8000fffe1ff */
        /* <DEDUP_REMOVED lines=32> */
.L_x_89:
[----:B------:R-:W-:-:S09]  /*3720*/  UISETP.GE.U32.AND UP0, UPT, UR6, UR7, UPT ;  /* 0x000000070600728c */ /* 0x000fd2000bf06070 */
[----:B------:R-:W-:Y:S05]  /*3730*/  BRA.U UP0, `(.L_x_88) ;  /* 0x0000000100fc7547 */ /* 0x000fea000b800000 */
[----:B------:R-:W-:Y:S01]  /*3740*/  UIADD3 UR5, UPT, UPT, -UR6, UR7, URZ ;  /* 0x0000000706057290 */ /* 0x000fe2000fffe1ff */
[----:B------:R-:W-:Y:S05]  /*3750*/  BSSY.RECONVERGENT B1, `(.L_x_88) ;  /* 0x000003d000017945 */ /* 0x000fea0003800200 */
[----:B------:R-:W-:-:S13]  /*3760*/  ISETP.GE.AND P0, PT, R0, UR5, PT ;  /* 0x0000000500007c0c */ /* 0x000fda000bf06270 */
[----:B------:R-:W-:Y:S05]  /*3770*/  @P0 BRA `(.L_x_91) ;  /* 0x0000000000e80947 */ /* 0x000fea0003800000 */
[----:B------:R-:W0:Y:S01]  /*3780*/  LDC R10, c[0x0][0x3ac] ;  /* 0x0000eb00ff0a7b82 */ /* 0x000e220000000800 */
[----:B------:R-:W-:Y:S01]  /*3790*/  LOP3.LUT R6, RZ, R0, RZ, 0x33, !PT ;  /* 0x00000000ff067212 */ /* 0x000fe200078e33ff */
[----:B------:R-:W-:Y:S04]  /*37a0*/  BSSY.RECONVERGENT B2, `(.L_x_92) ;  /* 0x0000018000027945 */ /* 0x000fe80003800200 */
[----:B------:R-:W-:-:S04]  /*37b0*/  VIADD R8, R6, UR7 ;  /* 0x0000000706087c36 */ /* 0x000fc80008000000 */
[----:B------:R-:W-:Y:S02]  /*37c0*/  VIADD R9, R8, -UR8 ;  /* 0x8000000808097c36 */ /* 0x000fe40008000000 */
[----:B0-----:R-:W-:Y:S01]  /*37d0*/  IMAD R6, R10, UR4, RZ ;  /* 0x000000040a067c24 */ /* 0x001fe2000f8e02ff */
[C---:B------:R-:W-:Y:S02]  /*37e0*/  LOP3.LUT R10, R8.reuse, 0x300, RZ, 0xc0, !PT ;  /* 0x00000300080a7812 */ /* 0x040fe400078ec0ff */
[----:B------:R-:W-:Y:S01]  /*37f0*/  LEA.HI R8, R8, 0x1, RZ, 0x18 ;  /* 0x0000000108087811 */ /* 0x000fe200078fc0ff */
[----:B------:R-:W-:Y:S01]  /*3800*/  IMAD R6, R6, -0x800, R9 ;  /* 0xfffff80006067824 */ /* 0x000fe200078e0209 */
[----:B------:R-:W-:Y:S01]  /*3810*/  ISETP.NE.AND P0, PT, R10, 0x300, PT ;  /* 0x000003000a00780c */ /* 0x000fe20003f05270 */
[----:B------:R-:W-:-:S03]  /*3820*/  IMAD.MOV.U32 R10, RZ, RZ, R0 ;  /* 0x000000ffff0a7224 */ /* 0x000fc600078e0000 */
[----:B------:R-:W-:-:S09]  /*3830*/  ISETP.GE.U32.AND P2, PT, R6, 0x300, PT ;  /* 0x000003000600780c */ /* 0x000fd20003f46070 */
[----:B------:R-:W-:Y:S05]  /*3840*/  @!P0 BRA `(.L_x_93) ;  /* 0x0000000000348947 */ /* 0x000fea0003800000 */
[----:B------:R-:W-:Y:S01]  /*3850*/  LOP3.LUT R8, R8, 0x3, RZ, 0xc0, !PT ;  /* 0x0000000308087812 */ /* 0x000fe200078ec0ff */
[----:B------:R-:W-:-:S04]  /*3860*/  IMAD.MOV.U32 R10, RZ, RZ, R0 ;  /* 0x000000ffff0a7224 */ /* 0x000fc800078e0000 */
[----:B------:R-:W-:-:S07]  /*3870*/  IMAD.MOV R6, RZ, RZ, -R8 ;  /* 0x000000ffff067224 */ /* 0x000fce00078e0a08 */
.L_x_94:
        /* <DEDUP_REMOVED lines=10> */
.L_x_93:
[----:B------:R-:W-:Y:S05]  /*3920*/  BSYNC.RECONVERGENT B2 ;  /* 0x0000000000027941 */ /* 0x000fea0003800200 */
.L_x_92:
[----:B------:R-:W-:Y:S05]  /*3930*/  @!P2 BRA `(.L_x_91) ;  /* 0x000000000078a947 */ /* 0x000fea0003800000 */
[C---:B------:R-:W-:Y:S02]  /*3940*/  VIADD R6, R10.reuse, 0x200 ;  /* 0x000002000a067836 */ /* 0x040fe40000000000 */
[----:B------:R-:W-:-:S07]  /*3950*/  VIADD R7, R10, UR9 ;  /* 0x000000090a077c36 */ /* 0x000fce0008000000 */
.L_x_95:
[----:B------:R-:W-:-:S04]  /*3960*/  VIADD R9, R7, 0xffffff00 ;  /* 0xffffff0007097836 */ /* 0x000fc80000000000 */
[----:B------:R-:W-:-:S06]  /*3970*/  IMAD.WIDE.U32 R8, R9, 0x8, R2 ;  /* 0x0000000809087825 */ /* 0x000fcc00078e0002 */
        /* <DEDUP_REMOVED lines=11> */
[----:B------:R-:W-:Y:S01]  /*3a30*/  FSEL R4, R8, R4, !P0 ;  /* 0x0000000408047208 */ /* 0x000fe20004000000 */
[C---:B------:R-:W-:Y:S01]  /*3a40*/  VIADD R8, R6.reuse, 0x200 ;  /* 0x0000020006087836 */ /* 0x040fe20000000000 */
[----:B------:R-:W-:Y:S01]  /*3a50*/  FSEL R5, R9, R5, !P0 ;  /* 0x0000000509057208 */ /* 0x000fe20004000000 */
[----:B------:R-:W-:-:S05]  /*3a60*/  VIADD R6, R6, 0x400 ;  /* 0x0000040006067836 */ /* 0x000fca0000000000 */
        /* <DEDUP_REMOVED lines=11> */
.L_x_91:
[----:B------:R-:W-:Y:S05]  /*3b20*/  BSYNC.RECONVERGENT B1 ;  /* 0x0000000000017941 */ /* 0x000fea0003800200 */
.L_x_88:
        /* <DEDUP_REMOVED lines=49> */
[----:B------:R-:W1:Y:S04]  /*3e40*/  LDS.128 R12, [UR4+0x10] ;  /* 0x00001004ff0c7984 */ /* 0x000e680008000c00 */
[----:B0-----:R-:W0:Y:S04]  /*3e50*/  LDS.128 R4, [UR4+0x20] ;  /* 0x00002004ff047984 */ /* 0x001e280008000c00 */
[----:B------:R-:W2:Y:S01]  /*3e60*/  LDS.128 R8, [UR4+0x30] ;  /* 0x00003004ff087984 */ /* 0x000ea20008000c00 */
[----:B-1----:R-:W-:-:S06]  /*3e70*/  DSETP.GEU.AND P1, PT, R2, R12, PT ;  /* 0x0000000c0200722a */ /* 0x002fcc0003f2e000 */
[----:B------:R-:W-:Y:S02]  /*3e80*/  FSEL R2, R12, R2, !P1 ;  /* 0x000000020c027208 */ /* 0x000fe40004800000 */
[----:B------:R-:W-:-:S06]  /*3e90*/  FSEL R3, R13, R3, !P1 ;  /* 0x000000030d037208 */ /* 0x000fcc0004800000 */
[----:B------:R-:W-:-:S06]  /*3ea0*/  DSETP.GEU.AND P1, PT, R2, R14, PT ;  /* 0x0000000e0200722a */ /* 0x000fcc0003f2e000 */
[----:B------:R-:W-:Y:S02]  /*3eb0*/  FSEL R2, R14, R2, !P1 ;  /* 0x000000020e027208 */ /* 0x000fe40004800000 */
[----:B------:R-:W-:-:S06]  /*3ec0*/  FSEL R3, R15, R3, !P1 ;  /* 0x000000030f037208 */ /* 0x000fcc0004800000 */
[----:B0-----:R-:W-:-:S06]  /*3ed0*/  DSETP.GEU.AND P1, PT, R2, R4, PT ;  /* 0x000000040200722a */ /* 0x001fcc0003f2e000 */
        /* <DEDUP_REMOVED lines=14> */
[----:B------:R-:W-:-:S07]  /*3fc0*/  FSEL R3, R3, R5, !P1 ;  /* 0x0000000503037208 */ /* 0x000fce0004800000 */
.L_x_69:
[----:B01----:R-:W-:Y:S05]  /*3fd0*/  BSYNC.RECONVERGENT B0 ;  /* 0x0000000000007941 */ /* 0x003fea0003800200 */
.L_x_57:
[----:B------:R-:W-:Y:S05]  /*3fe0*/  @P0 EXIT ;  /* 0x000000000000094d */ /* 0x000fea0003800000 */
[----:B------:R-:W0:Y:S02]  /*3ff0*/  LDCU.64 UR4, c[0x0][0x388] ;  /* 0x00007100ff0477ac */ /* 0x000e240008000a00 */
[----:B0-----:R-:W-:-:S06]  /*4000*/  UIMAD.WIDE.U32 UR4, UR16, 0x8, UR4 ;  /* 0x00000008100478a5 */ /* 0x001fcc000f8e0004 */
[----:B--2---:R-:W-:Y:S02]  /*4010*/  IMAD.U32 R4, RZ, RZ, UR4 ;  /* 0x00000004ff047e24 */ /* 0x004fe4000f8e00ff */
[----:B------:R-:W-:-:S05]  /*4020*/  IMAD.U32 R5, RZ, RZ, UR5 ;  /* 0x00000005ff057e24 */ /* 0x000fca000f8e00ff */
[----:B------:R-:W-:Y:S01]  /*4030*/  STG.E.64 desc[UR10][R4.64], R2 ;  /* 0x0000000204007986 */ /* 0x000fe2000c101b0a */
[----:B------:R-:W-:Y:S05]  /*4040*/  EXIT ;  /* 0x000000000000794d */ /* 0x000fea0003800000 */
.L_x_96:
        /* <DEDUP_REMOVED lines=11> */
.L_x_150:


//--------------------- .text._ZN3cub18CUB_300001_SM_10006detail6reduce28DeviceReduceSingleTileKernelINS2_10policy_hubIdjN4cuda3__47maximumIvEEE10Policy1000EPdSB_jS8_ddNS5_3std3__410__identityEEEvT0_T1_T2_T3_T4_T6_ --------------------------
	.section	.text._ZN3cub18CUB_300001_SM_10006detail6reduce28DeviceReduceSingleTileKernelINS2_10policy_hubIdjN4cuda3__47maximumIvEEE10Policy1000EPdSB_jS8_ddNS5_3std3__410__identityEEEvT0_T1_T2_T3_T4_T6_,"ax",@progbits
	.align	128
        .global         _ZN3cub18CUB_300001_SM_10006detail6reduce28DeviceReduceSingleTileKernelINS2_10policy_hubIdjN4cuda3__47maximumIvEEE10Policy1000EPdSB_jS8_ddNS5_3std3__410__identityEEEvT0_T1_T2_T3_T4_T6_
        .type           _ZN3cub18CUB_300001_SM_10006detail6reduce28DeviceReduceSingleTileKernelINS2_10policy_hubIdjN4cuda3__47maximumIvEEE10Policy1000EPdSB_jS8_ddNS5_3std3__410__identityEEEvT0_T1_T2_T3_T4_T6_,@function
        .size           _ZN3cub18CUB_300001_SM_10006detail6reduce28DeviceReduceSingleTileKernelINS2_10policy_hubIdjN4cuda3__47maximumIvEEE10Policy1000EPdSB_jS8_ddNS5_3std3__410__identityEEEvT0_T1_T2_T3_T4_T6_,(.L_x_151 - _ZN3cub18CUB_300001_SM_10006detail6reduce28DeviceReduceSingleTileKernelINS2_10policy_hubIdjN4cuda3__47maximumIvEEE10Policy1000EPdSB_jS8_ddNS5_3std3__410__identityEEEvT0_T1_T2_T3_T4_T6_)
        .other          _ZN3cub18CUB_300001_SM_10006detail6reduce28DeviceReduceSingleTileKernelINS2_10policy_hubIdjN4cuda3__47maximumIvEEE10Policy1000EPdSB_jS8_ddNS5_3std3__410__identityEEEvT0_T1_T2_T3_T4_T6_,@"STO_CUDA_ENTRY STV_DEFAULT"
_ZN3cub18CUB_300001_SM_10006detail6reduce28DeviceReduceSingleTileKernelINS2_10policy_hubIdjN4cuda3__47maximumIvEEE10Policy1000EPdSB_jS8_ddNS5_3std3__410__identityEEEvT0_T1_T2_T3_T4_T6_:
.text._ZN3cub18CUB_300001_SM_10006detail6reduce28DeviceReduceSingleTileKernelINS2_10policy_hubIdjN4cuda3__47maximumIvEEE10Policy1000EPdSB_jS8_ddNS5_3std3__410__identityEEEvT0_T1_T2_T3_T4_T6_:
        /* <DEDUP_REMOVED lines=13> */
.L_x_97:
[----:B------:R-:W0:Y:S01]  /*00d0*/  LDCU UR4, c[0x0][0x380] ;  /* 0x00007000ff0477ac */ /* 0x000e220008000800 */
[----:B------:R-:W-:Y:S01]  /*00e0*/  BSSY.RECONVERGENT B0, `(.L_x_98) ;  /* 0x00004ae000007945 */ /* 0x000fe20003800200 */
[----:B0-----:R-:W-:-:S09]  /*00f0*/  ULOP3.LUT UP0, URZ, UR4, 0x1f, URZ, 0xc0, !UPT ;  /* 0x0000001f04ff7892 */ /* 0x001fd2000f80c0ff */
[----:B------:R-:W-:Y:S05]  /*0100*/  BRA.U UP0, `(.L_x_99) ;  /* 0x0000002500447547 */ /* 0x000fea000b800000 */
[----:B------:R-:W-:-:S13]  /*0110*/  ISETP.GT.U32.AND P0, PT, R0, 0x7ff, PT ;  /* 0x000007ff0000780c */ /* 0x000fda0003f04070 */
[----:B------:R-:W-:Y:S05]  /*0120*/  @P0 BRA `(.L_x_100) ;  /* 0x0000001400f80947 */ /* 0x000fea0003800000 */
[----:B------:R-:W0:Y:S01]  /*0130*/  S2R R3, SR_TID.X ;  /* 0x0000000000037919 */ /* 0x000e220000002100 */
[----:B------:R-:W-:Y:S01]  /*0140*/  BSSY.RECONVERGENT B1, `(.L_x_101) ;  /* 0x0000009000017945 */ /* 0x000fe20003800200 */
[----:B------:R-:W-:Y:S02]  /*0150*/  CS2R R4, SRZ ;  /* 0x0000000000047805 */ /* 0x000fe4000001ff00 */
[----:B0-----:R-:W-:Y:S01]  /*0160*/  ISETP.GE.U32.AND P0, PT, R3, R0, PT ;  /* 0x000000000300720c */ /* 0x001fe20003f06070 */
[----:B------:R-:W-:-:S12]  /*0170*/  IMAD.MOV.U32 R9, RZ, RZ, R3 ;  /* 0x000000ffff097224 */ /* 0x000fd800078e0003 */
[----:B------:R-:W-:Y:S05]  /*0180*/  @P0 BRA `(.L_x_102) ;  /* 0x0000000000100947 */ /* 0x000fea0003800000 */
[----:B------:R-:W0:Y:S02]  /*0190*/  LDC.64 R4, c[0x0][0x380] ;  /* 0x0000e000ff047b82 */ /* 0x000e240000000a00 */
[----:B0-----:R-:W-:-:S06]  /*01a0*/  IMAD.WIDE.U32 R4, R3, 0x8, R4 ;  /* 0x0000000803047825 */ /* 0x001fcc00078e0004 */
[----:B------:R-:W5:Y:S01]  /*01b0*/  LDG.E.64.CONSTANT R4, desc[UR6][R4.64] ;  /* 0x0000000604047981 */ /* 0x000f62000c1e9b00 */
[----:B------:R-:W-:-:S07]  /*01c0*/  VIADD R9, R3, 0x100 ;  /* 0x0000010003097836 */ /* 0x000fce0000000000 */
.L_x_102:
[----:B------:R-:W-:Y:S05]  /*01d0*/  BSYNC.RECONVERGENT B1 ;  /* 0x0000000000017941 */ /* 0x000fea0003800200 */
.L_x_101:
[----:B------:R-:W-:Y:S01]  /*01e0*/  ISETP.GE.U32.AND P0, PT, R9, R0, PT ;  /* 0x000000000900720c */ /* 0x000fe20003f06070 */
        /* <DEDUP_REMOVED lines=16> */
.L_x_107:
        /* <DEDUP_REMOVED lines=12> */
.L_x_106:
[----:B------:R-:W-:Y:S05]  /*03b0*/  BSYNC.RECONVERGENT B2 ;  /* 0x0000000000027941 */ /* 0x000fea0003800200 */
.L_x_105:
[----:B------:R-:W-:Y:S05]  /*03c0*/  @!P0 BRA `(.L_x_104) ;  /* 0x0000000800288947 */ /* 0x000fea0003800000 */
[----:B------:R-:W0:Y:S01]  /*03d0*/  LDC.64 R6, c[0x0][0x380] ;  /* 0x0000e000ff067b82 */ /* 0x000e220000000a00 */
[----:B------:R-:W-:Y:S01]  /*03e0*/  IMAD.IADD R2, R0, 0x1, -R9 ;  /* 0x0000000100027824 */ /* 0x000fe200078e0a09 */
[----:B------:R-:W-:Y:S01]  /*03f0*/  BSSY.RECONVERGENT B2, `(.L_x_108) ;  /* 0x000004c000027945 */ /* 0x000fe20003800200 */
[----:B------:R-:W-:-:S03]  /*0400*/  PLOP3.LUT P0, PT, PT, PT, PT, 0x80, 0x8 ;  /* 0x000000000008781c */ /* 0x000fc60003f0f070 */
[----:B------:R-:W-:Y:S01]  /*0410*/  ISETP.GT.AND P1, PT, R2, 0xc00, PT ;  /* 0x00000c000200780c */ /* 0x000fe20003f24270 */
[----:B0-----:R-:W-:-:S12]  /*0420*/  IMAD.WIDE.U32 R6, R9, 0x8, R6 ;  /* 0x0000000809067825 */ /* 0x001fd800078e0006 */
[----:B------:R-:W-:Y:S05]  /*0430*/  @!P1 BRA `(.L_x_109) ;  /* 0x00000004001c9947 */ /* 0x000fea0003800000 */
[----:B------:R-:W-:Y:S01]  /*0440*/  PLOP3.LUT P0, PT, PT, PT, PT, 0x8, 0x80 ;  /* 0x000000000080781c */ /* 0x000fe20003f0e170 */
[----:B------:R-:W-:-:S12]  /*0450*/  VIADD R2, R0, 0xfffff400 ;  /* 0xfffff40000027836 */ /* 0x000fd80000000000 */
.L_x_110:
[----:B------:R-:W2:Y:S04]  /*0460*/  LDG.E.64.CONSTANT R40, desc[UR6][R6.64] ;  /* 0x0000000606287981 */ /* 0x000ea8000c1e9b00 */
[----:B------:R-:W3:Y:S04]  /*0470*/  LDG.E.64.CONSTANT R38, desc[UR6][R6.64+0x800] ;  /* 0x0008000606267981 */ /* 0x000ee8000c1e9b00 */
[----:B------:R-:W4:Y:S04]  /*0480*/  LDG.E.64.CONSTANT R36, desc[UR6][R6.64+0x1000] ;  /* 0x0010000606247981 */ /* 0x000f28000c1e9b00 */
        /* <DEDUP_REMOVED lines=12> */
[----:B------:R0:W4:Y:S01]  /*0550*/  LDG.E.64.CONSTANT R10, desc[UR6][R6.64+0x7800] ;  /* 0x00780006060a7981 */ /* 0x000122000c1e9b00 */
[----:B------:R-:W-:-:S05]  /*0560*/  VIADD R9, R9, 0x1000 ;  /* 0x0000100009097836 */ /* 0x000fca0000000000 */
[----:B------:R-:W-:Y:S02]  /*0570*/  ISETP.GE.AND P2, PT, R9, R2, PT ;  /* 0x000000020900720c */ /* 0x000fe40003f46270 */
[----:B0-----:R-:W-:-:S05]  /*0580*/  IADD3 R6, P3, PT, R6, 0x8000, RZ ;  /* 0x0000800006067810 */ /* 0x001fca0007f7e0ff */
[----:B------:R-:W-:Y:S01]  /*0590*/  IMAD.X R7, RZ, RZ, R7, P3 ;  /* 0x000000ffff077224 */ /* 0x000fe200018e0607 */
        /* <DEDUP_REMOVED lines=49> */
.L_x_109:
[----:B------:R-:W-:Y:S05]  /*08b0*/  BSYNC.RECONVERGENT B2 ;  /* 0x0000000000027941 */ /* 0x000fea0003800200 */
.L_x_108:
[----:B------:R-:W-:Y:S01]  /*08c0*/  IMAD.IADD R2, R0, 0x1, -R9 ;  /* 0x0000000100027824 */ /* 0x000fe200078e0a09 */
[----:B------:R-:W-:Y:S04]  /*08d0*/  BSSY.RECONVERGENT B2, `(.L_x_111) ;  /* 0x0000027000027945 */ /* 0x000fe80003800200 */
[----:B------:R-:W-:-:S13]  /*08e0*/  ISETP.GT.AND P1, PT, R2, 0x400, PT ;  /* 0x000004000200780c */ /* 0x000fda0003f24270 */
[----:B------:R-:W-:Y:S05]  /*08f0*/  @!P1 BRA `(.L_x_112) ;  /* 0x0000000000909947 */ /* 0x000fea0003800000 */
[----:B------:R-:W2:Y:S04]  /*0900*/  LDG.E.64.CONSTANT R12, desc[UR6][R6.64] ;  /* 0x00000006060c7981 */ /* 0x000ea8000c1e9b00 */
[----:B------:R-:W3:Y:S04]  /*0910*/  LDG.E.64.CONSTANT R14, desc[UR6][R6.64+0x800] ;  /* 0x00080006060e7981 */ /* 0x000ee8000c1e9b00 */
[----:B------:R-:W4:Y:S04]  /*0920*/  LDG.E.64.CONSTANT R16, desc[UR6][R6.64+0x1000] ;  /* 0x0010000606107981 */ /* 0x000f28000c1e9b00 */
[----:B------:R-:W4:Y:S04]  /*0930*/  LDG.E.64.CONSTANT R18, desc[UR6][R6.64+0x1800] ;  /* 0x0018000606127981 */ /* 0x000f28000c1e9b00 */
[----:B------:R-:W4:Y:S04]  /*0940*/  LDG.E.64.CONSTANT R20, desc[UR6][R6.64+0x2000] ;  /* 0x0020000606147981 */ /* 0x000f28000c1e9b00 */
[----:B------:R-:W4:Y:S04]  /*0950*/  LDG.E.64.CONSTANT R22, desc[UR6][R6.64+0x2800] ;  /* 0x0028000606167981 */ /* 0x000f28000c1e9b00 */
[----:B------:R-:W4:Y:S04]  /*0960*/  LDG.E.64.CONSTANT R24, desc[UR6][R6.64+0x3000] ;  /* 0x0030000606187981 */ /* 0x000f28000c1e9b00 */
[----:B------:R0:W4:Y:S01]  /*0970*/  LDG.E.64.CONSTANT R10, desc[UR6][R6.64+0x3800] ;  /* 0x00380006060a7981 */ /* 0x000122000c1e9b00 */
[----:B------:R-:W-:Y:S01]  /*0980*/  VIADD R9, R9, 0x800 ;  /* 0x0000080009097836 */ /* 0x000fe20000000000 */
        /* <DEDUP_REMOVED lines=27> */
.L_x_112:
[----:B------:R-:W-:Y:S05]  /*0b40*/  BSYNC.RECONVERGENT B2 ;  /* 0x0000000000027941 */ /* 0x000fea0003800200 */
.L_x_111:
[----:B------:R-:W-:-:S13]  /*0b50*/  ISETP.LT.OR P0, PT, R9, R0, P0 ;  /* 0x000000000900720c */ /* 0x000fda0000701670 */
[----:B------:R-:W-:Y:S05]  /*0b60*/  @!P0 BRA `(.L_x_104) ;  /* 0x0000000000408947 */ /* 0x000fea0003800000 */
        /* <DEDUP_REMOVED lines=16> */
.L_x_104:
[----:B------:R-:W-:Y:S05]  /*0c70*/  BSYNC.RECONVERGENT B1 ;  /* 0x0000000000017941 */ /* 0x000fea0003800200 */
.L_x_103:
[----:B------:R-:W-:-:S13]  /*0c80*/  ISETP.GE.U32.AND P0, PT, R0, 0x100, PT ;  /* 0x000001000000780c */ /* 0x000fda0003f06070 */
        /* <DEDUP_REMOVED lines=58> */
[----:B-1----:R-:W0:Y:S04]  /*1030*/  LDS.128 R8, [UR4+0x10] ;  /* 0x00001004ff087984 */ /* 0x002e280008000c00 */
        /* <DEDUP_REMOVED lines=25> */
.L_x_113:
[----:B------:R-:W-:Y:S01]  /*11d0*/  LOP3.LUT R2, R3, 0x3e0, RZ, 0xc0, !PT ;  /* 0x000003e003027812 */ /* 0x000fe200078ec0ff */
[----:B------:R-:W0:Y:S03]  /*11e0*/  S2R R10, SR_LANEID ;  /* 0x00000000000a7919 */ /* 0x000e260000000000 */
[----:B------:R-:W-:Y:S01]  /*11f0*/  LOP3.LUT R9, RZ, R2, RZ, 0x33, !PT ;  /* 0x00000002ff097212 */ /* 0x000fe200078e33ff */
[----:B------:R-:W-:-:S04]  /*1200*/  VIADD R7, R2, 0x20 ;  /* 0x0000002002077836 */ /* 0x000fc80000000000 */
[----:B------:R-:W-:Y:S01]  /*1210*/  IMAD.IADD R9, R9, 0x1, R0 ;  /* 0x0000000109097824 */ /* 0x000fe200078e0200 */
[----:B------:R-:W-:-:S04]  /*1220*/  ISETP.GT.U32.AND P0, PT, R7, R0, PT ;  /* 0x000000000700720c */ /* 0x000fc80003f04070 */
        /* <DEDUP_REMOVED lines=60> */
[----:B------:R-:W-:Y:S01]  /*15f0*/  ISETP.GT.U32.AND P2, PT, R0, 0x20, PT ;  /* 0x000000200000780c */ /* 0x000fe20003f44070 */
        /* <DEDUP_REMOVED lines=8> */
[C---:B------:R-:W-:Y:S01]  /*1680*/  ISETP.GT.U32.AND P1, PT, R0.reuse, 0x40, PT ;  /* 0x000000400000780c */ /* 0x040fe20003f24070 */
[----:B------:R-:W-:Y:S01]  /*1690*/  IMAD.MOV.U32 R2, RZ, RZ, R13 ;  /* 0x000000ffff027224 */ /* 0x000fe200078e000d */
[----:B------:R-:W-:Y:S01]  /*16a0*/  ISETP.GT.U32.AND P2, PT, R0, 0x60, PT ;  /* 0x000000600000780c */ /* 0x000fe20003f44070 */
[----:B------:R-:W-:Y:S01]  /*16b0*/  IMAD.MOV.U32 R3, RZ, RZ, R12 ;  /* 0x000000ffff037224 */ /* 0x000fe200078e000c */
[----:B------:R-:W0:Y:S05]  /*16c0*/  LDS.128 R4, [UR4+0x30] ;  /* 0x00003004ff047984 */ /* 0x000e2a0008000c00 */
[----:B------:R-:W-:-:S06]  /*16d0*/  DSETP.GEU.AND P3, PT, R2, R14, PT ;  /* 0x0000000e0200722a */ /* 0x000fcc0003f6e000 */
[----:B------:R-:W-:Y:S02]  /*16e0*/  @P1 FSEL R13, R14, R13, !P3 ;  /* 0x0000000d0e0d1208 */ /* 0x000fe40005800000 */
[----:B------:R-:W-:Y:S02]  /*16f0*/  @P1 FSEL R12, R15, R12, !P3 ;  /* 0x0000000c0f0c1208 */ /* 0x000fe40005800000 */
[----:B------:R-:W-:Y:S01]  /*1700*/  ISETP.GT.U32.AND P1, PT, R0, 0x80, PT ;  /* 0x000000800000780c */ /* 0x000fe20003f24070 */
[----:B------:R-:W-:Y:S02]  /*1710*/  IMAD.MOV.U32 R2, RZ, RZ, R13 ;  /* 0x000000ffff027224 */ /* 0x000fe400078e000d */
[----:B------:R-:W-:-:S06]  /*1720*/  IMAD.MOV.U32 R3, RZ, RZ, R12 ;  /* 0x000000ffff037224 */ /* 0x000fcc00078e000c */
[----:B-1----:R-:W-:Y:S01]  /*1730*/  DSETP.GEU.AND P3, PT, R2, R8, PT ;  /* 0x000000080200722a */ /* 0x002fe20003f6e000 */
[----:B------:R-:W1:Y:S05]  /*1740*/  LDS.64 R2, [UR4+0x40] ;  /* 0x00004004ff027984 */ /* 0x000e6a0008000a00 */
[----:B------:R-:W-:Y:S02]  /*1750*/  @P2 FSEL R13, R8, R13, !P3 ;  /* 0x0000000d080d2208 */ /* 0x000fe40005800000 */
[----:B------:R-:W-:Y:S02]  /*1760*/  @P2 FSEL R12, R9, R12, !P3 ;  /* 0x0000000c090c2208 */ /* 0x000fe40005800000 */
[----:B------:R-:W-:Y:S01]  /*1770*/  ISETP.GT.U32.AND P2, PT, R0, 0xa0, PT ;  /* 0x000000a00000780c */ /* 0x000fe20003f44070 */
[----:B------:R-:W-:-:S02]  /*1780*/  IMAD.MOV.U32 R8, RZ, RZ, R13 ;  /* 0x000000ffff087224 */ /* 0x000fc400078e000d */
[----:B------:R-:W-:-:S06]  /*1790*/  IMAD.MOV.U32 R9, RZ, RZ, R12 ;  /* 0x000000ffff097224 */ /* 0x000fcc00078e000c */
[----:B------:R-:W-:-:S06]  /*17a0*/  DSETP.GEU.AND P3, PT, R8, R10, PT ;  /* 0x0000000a0800722a */ /* 0x000fcc0003f6e000 */
[----:B------:R-:W-:Y:S02]  /*17b0*/  @P1 FSEL R13, R10, R13, !P3 ;  /* 0x0000000d0a0d1208 */ /* 0x000fe40005800000 */
[----:B------:R-:W-:Y:S02]  /*17c0*/  @P1 FSEL R12, R11, R12, !P3 ;  /* 0x0000000c0b0c1208 */ /* 0x000fe40005800000 */
[----:B------:R-:W-:Y:S01]  /*17d0*/  ISETP.GT.U32.AND P1, PT, R0, 0xc0, PT ;  /* 0x000000c00000780c */ /* 0x000fe20003f24070 */
[----:B------:R-:W-:Y:S02]  /*17e0*/  IMAD.MOV.U32 R8, RZ, RZ, R13 ;  /* 0x000000ffff087224 */ /* 0x000fe400078e000d */
[----:B------:R-:W-:-:S06]  /*17f0*/  IMAD.MOV.U32 R9, RZ, RZ, R12 ;  /* 0x000000ffff097224 */ /* 0x000fcc00078e000c */
[----:B0-----:R-:W-:-:S06]  /*1800*/  DSETP.GEU.AND P3, PT, R8, R4, PT ;  /* 0x000000040800722a */ /* 0x001fcc0003f6e000 */
[----:B------:R-:W-:Y:S02]  /*1810*/  @P2 FSEL R13, R4, R13, !P3 ;  /* 0x0000000d040d2208 */ /* 0x000fe40005800000 */
[----:B------:R-:W-:Y:S02]  /*1820*/  @P2 FSEL R12, R5, R12, !P3 ;  /* 0x0000000c050c2208 */ /* 0x000fe40005800000 */
[----:B------:R-:W-:Y:S01]  /*1830*/  ISETP.GT.U32.AND P2, PT, R0, 0xe0, PT ;  /* 0x000000e00000780c */ /* 0x000fe20003f44070 */
        /* <DEDUP_REMOVED lines=13> */
.L_x_100:
[----:B------:R-:W0:Y:S01]  /*1910*/  S2R R4, SR_TID.X ;  /* 0x0000000000047919 */ /* 0x000e220000002100 */
[----:B------:R-:W1:Y:S01]  /*1920*/  LDC.64 R2, c[0x0][0x380] ;  /* 0x0000e000ff027b82 */ /* 0x000e620000000a00 */
[----:B0-----:R-:W-:-:S04]  /*1930*/  IMAD.SHL.U32 R5, R4, 0x4, RZ ;  /* 0x0000000404057824 */ /* 0x001fc800078e00ff */
[----:B-1----:R-:W-:-:S05]  /*1940*/  IMAD.WIDE.U32 R2, R5, 0x8, R2 ;  /* 0x0000000805027825 */ /* 0x002fca00078e0002 */
[----:B------:R-:W2:Y:S04]  /*1950*/  LDG.E.128.CONSTANT R16, desc[UR6][R2.64] ;  /* 0x0000000602107981 */ /* 0x000ea8000c1e9d00 */
[----:B------:R-:W3:Y:S04]  /*1960*/  LDG.E.128.CONSTANT R20, desc[UR6][R2.64+0x10] ;  /* 0x0000100602147981 */ /* 0x000ee8000c1e9d00 */
[----:B------:R-:W4:Y:S04]  /*1970*/  LDG.E.128.CONSTANT R12, desc[UR6][R2.64+0x2000] ;  /* 0x00200006020c7981 */ /* 0x000f28000c1e9d00 */
[----:B------:R-:W5:Y:S01]  /*1980*/  LDG.E.128.CONSTANT R8, desc[UR6][R2.64+0x2010] ;  /* 0x0020100602087981 */ /* 0x000f62000c1e9d00 */
[----:B------:R-:W-:-:S02]  /*1990*/  VIADD R24, R0, 0xfffff800 ;  /* 0xfffff80000187836 */ /* 0x000fc40000000000 */
[----:B------:R-:W-:-:S03]  /*19a0*/  IMAD.MOV.U32 R5, RZ, RZ, 0x800 ;  /* 0x00000800ff057424 */ /* 0x000fc600078e00ff */
[----:B------:R-:W-:Y:S01]  /*19b0*/  ISETP.GE.U32.AND P1, PT, R24, 0x800, PT ;  /* 0x000008001800780c */ /* 0x000fe20003f26070 */
        /* <DEDUP_REMOVED lines=23> */
[----:B------:R-:W-:-:S07]  /*1b30*/  IMAD.MOV.U32 R5, RZ, RZ, 0x800 ;  /* 0x00000800ff057424 */ /* 0x000fce00078e00ff */
.L_x_117:
[----:B------:R-:W-:-:S05]  /*1b40*/  IMAD.WIDE.U32 R26, R5, 0x8, R2 ;  /* 0x00000008051a7825 */ /* 0x000fca00078e0002 */
[----:B------:R-:W2:Y:S04]  /*1b50*/  LDG.E.128.CONSTANT R20, desc[UR6][R26.64] ;  /* 0x000000061a147981 */ /* 0x000ea8000c1e9d00 */
[----:B------:R-:W3:Y:S04]  /*1b60*/  LDG.E.128.CONSTANT R16, desc[UR6][R26.64+0x10] ;  /* 0x000010061a107981 */ /* 0x000ee8000c1e9d00 */
[----:B------:R-:W4:Y:S04]  /*1b70*/  LDG.E.128.CONSTANT R12, desc[UR6][R26.64+0x2000] ;  /* 0x002000061a0c7981 */ /* 0x000f28000c1e9d00 */
[----:B------:R-:W5:Y:S01]  /*1b80*/  LDG.E.128.CONSTANT R8, desc[UR6][R26.64+0x2010] ;  /* 0x002010061a087981 */ /* 0x000f62000c1e9d00 */
        /* <DEDUP_REMOVED lines=20> */
[----:B0-----:R-:W-:Y:S01]  /*1cd0*/  IMAD.IADD R8, R0, 0x1, -R5 ;  /* 0x0000000100087824 */ /* 0x001fe200078e0a05 */
[----:B------:R-:W-:-:S04]  /*1ce0*/  FSEL R7, R9, R7, !P0 ;  /* 0x0000000709077208 */ /* 0x000fc80004000000 */
[----:B------:R-:W-:Y:S02]  /*1cf0*/  ISETP.GE.U32.AND P1, PT, R8, 0x800, PT ;  /* 0x000008000800780c */ /* 0x000fe40003f26070 */
[----:B------:R-:W-:-:S06]  /*1d00*/  DSETP.GEU.AND P0, PT, R6, R10, PT ;  /* 0x0000000a0600722a */ /* 0x000fcc0003f0e000 */
[----:B------:R-:W-:Y:S02]  /*1d10*/  FSEL R6, R10, R6, !P0 ;  /* 0x000000060a067208 */ /* 0x000fe40004000000 */
[----:B------:R-:W-:-:S03]  /*1d20*/  FSEL R7, R11, R7, !P0 ;  /* 0x000000070b077208 */ /* 0x000fc60004000000 */
[----:B------:R-:W-:Y:S05]  /*1d30*/  @!P1 BRA `(.L_x_116) ;  /* 0x00000004000c9947 */ /* 0x000fea0003800000 */
[----:B------:R-:W-:-:S05]  /*1d40*/  VIADD R5, R5, 0x800 ;  /* 0x0000080005057836 */ /* 0x000fca0000000000 */
[----:B------:R-:W-:-:S13]  /*1d50*/  ISETP.GT.U32.AND P0, PT, R5, R24, PT ;  /* 0x000000180500720c */ /* 0x000fda0003f04070 */
[----:B------:R-:W-:Y:S05]  /*1d60*/  @!P0 BRA `(.L_x_117) ;  /* 0xfffffffc00748947 */ /* 0x000fea000383ffff */
.L_x_115:
[----:B------:R-:W-:-:S13]  /*1d70*/  ISETP.GE.U32.AND P0, PT, R5, R0, PT ;  /* 0x000000000500720c */ /* 0x000fda0003f06070 */
[----:B------:R-:W-:Y:S05]  /*1d80*/  @P0 BRA `(.L_x_116) ;  /* 0x0000000000f80947 */ /* 0x000fea0003800000 */
[----:B------:R-:W-:Y:S01]  /*1d90*/  IMAD.IADD R3, R0, 0x1, -R5 ;  /* 0x0000000100037824 */ /* 0x000fe200078e0a05 */
[----:B------:R-:W-:Y:S04]  /*1da0*/  BSSY.RECONVERGENT B1, `(.L_x_116) ;  /* 0x000003c000017945 */ /* 0x000fe80003800200 */
[----:B------:R-:W-:-:S13]  /*1db0*/  ISETP.GE.AND P0, PT, R4, R3, PT ;  /* 0x000000030400720c */ /* 0x000fda0003f06270 */
[----:B------:R-:W-:Y:S05]  /*1dc0*/  @P0 BRA `(.L_x_118) ;  /* 0x0000000000e40947 */ /* 0x000fea0003800000 */
[----:B------:R-:W-:Y:S01]  /*1dd0*/  LOP3.LUT R2, RZ, R4, RZ, 0x33, !PT ;  /* 0x00000004ff027212 */ /* 0x000fe200078e33ff */
[----:B------:R-:W-:Y:S03]  /*1de0*/  BSSY.RECONVERGENT B2, `(.L_x_119) ;  /* 0x0000017000027945 */ /* 0x000fe60003800200 */
[----:B------:R-:W-:-:S04]  /*1df0*/  IADD3 R2, PT, PT, -R5, R0, R2 ;  /* 0x0000000005027210 */ /* 0x000fc80007ffe102 */
[C---:B------:R-:W-:Y:S02]  /*1e00*/  LOP3.LUT R0, R2.reuse, 0x300, RZ, 0xc0, !PT ;  /* 0x0000030002007812 */ /* 0x040fe400078ec0ff */
[----:B------:R-:W-:Y:S02]  /*1e10*/  ISETP.GE.U32.AND P2, PT, R2, 0x300, PT ;  /* 0x000003000200780c */ /* 0x000fe40003f46070 */
[----:B------:R-:W-:Y:S01]  /*1e20*/  ISETP.NE.AND P0, PT, R0, 0x300, PT ;  /* 0x000003000000780c */ /* 0x000fe20003f05270 */
[----:B------:R-:W-:-:S12]  /*1e30*/  IMAD.MOV.U32 R0, RZ, RZ, R4 ;  /* 0x000000ffff007224 */ /* 0x000fd800078e0004 */
[----:B------:R-:W-:Y:S05]  /*1e40*/  @!P0 BRA `(.L_x_120) ;  /* 0x0000000000408947 */ /* 0x000fea0003800000 */
[----:B------:R-:W0:Y:S01]  /*1e50*/  LDC.64 R10, c[0x0][0x380] ;  /* 0x0000e000ff0a7b82 */ /* 0x000e220000000a00 */
[----:B------:R-:W-:Y:S01]  /*1e60*/  LEA.HI R0, R2, 0x1, RZ, 0x18 ;  /* 0x0000000102007811 */ /* 0x000fe200078fc0ff */
[----:B------:R-:W-:-:S03]  /*1e70*/  IMAD.IADD R13, R4, 0x1, R5 ;  /* 0x00000001040d7824 */ /* 0x000fc600078e0205 */
[----:B------:R-:W-:Y:S01]  /*1e80*/  LOP3.LUT R2, R0, 0x3, RZ, 0xc0, !PT ;  /* 0x0000000300027812 */ /* 0x000fe200078ec0ff */
[----:B------:R-:W-:-:S04]  /*1e90*/  IMAD.MOV.U32 R0, RZ, RZ, R4 ;  /* 0x000000ffff007224 */ /* 0x000fc800078e0004 */
[----:B------:R-:W-:-:S07]  /*1ea0*/  IMAD.MOV R2, RZ, RZ, -R2 ;  /* 0x000000ffff027224 */ /* 0x000fce00078e0a02 */
.L_x_121:
        /* <DEDUP_REMOVED lines=10> */
.L_x_120:
[----:B------:R-:W-:Y:S05]  /*1f50*/  BSYNC.RECONVERGENT B2 ;  /* 0x0000000000027941 */ /* 0x000fea0003800200 */
.L_x_119:
[----:B------:R-:W-:Y:S05]  /*1f60*/  @!P2 BRA `(.L_x_118) ;  /* 0x00000000007ca947 */ /* 0x000fea0003800000 */
[----:B------:R-:W0:Y:S01]  /*1f70*/  LDC.64 R8, c[0x0][0x380] ;  /* 0x0000e000ff087b82 */ /* 0x000e220000000a00 */
[C---:B------:R-:W-:Y:S02]  /*1f80*/  IMAD.IADD R5, R0.reuse, 0x1, R5 ;  /* 0x0000000100057824 */ /* 0x040fe400078e0205 */
[----:B------:R-:W-:-:S07]  /*1f90*/  VIADD R0, R0, 0x200 ;  /* 0x0000020000007836 */ /* 0x000fce0000000000 */
.L_x_122:
        /* <DEDUP_REMOVED lines=11> */
[C---:B------:R-:W-:Y:S02]  /*2050*/  VIADD R2, R0.reuse, 0x200 ;  /* 0x0000020000027836 */ /* 0x040fe40000000000 */
[----:B------:R-:W-:Y:S02]  /*2060*/  VIADD R0, R0, 0x400 ;  /* 0x0000040000007836 */ /* 0x000fe40000000000 */
[----:B------:R-:W-:Y:S01]  /*2070*/  VIADD R5, R5, 0x400 ;  /* 0x0000040005057836 */ /* 0x000fe20000000000 */
[----:B------:R-:W-:Y:S01]  /*2080*/  ISETP.GE.AND P1, PT, R2, R3, PT ;  /* 0x000000030200720c */ /* 0x000fe20003f26270 */
        /* <DEDUP_REMOVED lines=11> */
[----:B------:R-:W-:Y:S01]  /*2140*/  FSEL R7, R17, R7, !P0 ;  /* 0x0000000711077208 */ /* 0x000fe20004000000 */
[----:B------:R-:W-:Y:S06]  /*2150*/  @!P1 BRA `(.L_x_122) ;  /* 0xfffffffc00909947 */ /* 0x000fec000383ffff */
.L_x_118:
[----:B------:R-:W-:Y:S05]  /*2160*/  BSYNC.RECONVERGENT B1 ;  /* 0x0000000000017941 */ /* 0x000fea0003800200 */
.L_x_116:
        /* <DEDUP_REMOVED lines=50> */
[----:B------:R-:W2:Y:S01]  /*2490*/  LDS.128 R12, [UR4+0x20] ;  /* 0x00002004ff0c7984 */ /* 0x000ea20008000c00 */
[----:B-1----:R-:W-:-:S06]  /*24a0*/  DSETP.GEU.AND P1, PT, R6, R8, PT ;  /* 0x000000080600722a */ /* 0x002fcc0003f2e000 */
[----:B0-----:R-:W-:Y:S02]  /*24b0*/  FSEL R2, R8, R6, !P1 ;  /* 0x0000000608027208 */ /* 0x001fe40004800000 */
[----:B------:R-:W-:Y:S02]  /*24c0*/  FSEL R3, R9, R7, !P1 ;  /* 0x0000000709037208 */ /* 0x000fe40004800000 */
[----:B------:R-:W0:Y:S04]  /*24d0*/  LDS.128 R4, [UR4+0x30] ;  /* 0x00003004ff047984 */ /* 0x000e280008000c00 */
[----:B------:R-:W-:-:S06]  /*24e0*/  DSETP.GEU.AND P1, PT, R2, R10, PT ;  /* 0x0000000a0200722a */ /* 0x000fcc0003f2e000 */
[----:B------:R-:W-:Y:S02]  /*24f0*/  FSEL R2, R10, R2, !P1 ;  /* 0x000000020a027208 */ /* 0x000fe40004800000 */
[----:B------:R-:W-:-:S06]  /*2500*/  FSEL R3, R11, R3, !P1 ;  /* 0x000000030b037208 */ /* 0x000fcc0004800000 */
[----:B--2---:R-:W-:-:S06]  /*2510*/  DSETP.GEU.AND P1, PT, R2, R12, PT ;  /* 0x0000000c0200722a */ /* 0x004fcc0003f2e000 */
        /* <DEDUP_REMOVED lines=16> */
.L_x_99:
        /* <DEDUP_REMOVED lines=12> */
.L_x_125:
[----:B------:R-:W-:Y:S05]  /*26e0*/  BSYNC.RECONVERGENT B1 ;  /* 0x0000000000017941 */ /* 0x000fea0003800200 */
.L_x_124:
        /* <DEDUP_REMOVED lines=17> */
.L_x_130:
        /* <DEDUP_REMOVED lines=12> */
.L_x_129:
[----:B------:R-:W-:Y:S05]  /*28c0*/  BSYNC.RECONVERGENT B2 ;  /* 0x0000000000027941 */ /* 0x000fea0003800200 */
.L_x_128:
        /* <DEDUP_REMOVED lines=10> */
.L_x_133:
        /* <DEDUP_REMOVED lines=69> */
.L_x_132:
[----:B------:R-:W-:Y:S05]  /*2dc0*/  BSYNC.RECONVERGENT B2 ;  /* 0x0000000000027941 */ /* 0x000fea0003800200 */
.L_x_131:
        /* <DEDUP_REMOVED lines=40> */
.L_x_135:
[----:B------:R-:W-:Y:S05]  /*3050*/  BSYNC.RECONVERGENT B2 ;  /* 0x0000000000027941 */ /* 0x000fea0003800200 */
.L_x_134:
        /* <DEDUP_REMOVED lines=18> */
.L_x_127:
[----:B------:R-:W-:Y:S05]  /*3180*/  BSYNC.RECONVERGENT B1 ;  /* 0x0000000000017941 */ /* 0x000fea0003800200 */
.L_x_126:
        /* <DEDUP_REMOVED lines=60> */
[----:B---3--:R-:W1:Y:S01]  /*3550*/  LDS.128 R12, [UR4+0x20] ;  /* 0x00002004ff0c7984 */ /* 0x008e620008000c00 */
        /* <DEDUP_REMOVED lines=24> */
.L_x_136:
        /* <DEDUP_REMOVED lines=63> */
[----:B----4-:R-:W-:Y:S05]  /*3ad0*/  @P0 BRA `(.L_x_114) ;  /* 0x0000001000380947 */ /* 0x010fea0003800000 */
[----:B------:R-:W0:Y:S01]  /*3ae0*/  S2UR UR5, SR_CgaCtaId ;  /* 0x00000000000579c3 */ /* 0x000e220000008800 */
[----:B------:R-:W-:Y:S01]  /*3af0*/  UMOV UR4, 0x400 ;  /* 0x0000040000047882 */ /* 0x000fe20000000000 */
[C---:B------:R-:W-:Y:S02]  /*3b00*/  ISETP.GT.U32.AND P3, PT, R0.reuse, 0x20, PT ;  /* 0x000000200000780c */ /* 0x040fe40003f64070 */
        /* <DEDUP_REMOVED lines=9> */
[----:B------:R-:W-:Y:S01]  /*3ba0*/  ISETP.GT.U32.AND P1, PT, R0, 0x60, PT ;  /* 0x000000600000780c */ /* 0x000fe20003f24070 */
[----:B------:R-:W-:Y:S01]  /*3bb0*/  IMAD.MOV.U32 R2, RZ, RZ, R13 ;  /* 0x000000ffff027224 */ /* 0x000fe200078e000d */
[----:B------:R-:W0:Y:S01]  /*3bc0*/  LDS.128 R4, [UR4+0x30] ;  /* 0x00003004ff047984 */ /* 0x000e220008000c00 */
[----:B------:R-:W-:-:S06]  /*3bd0*/  IMAD.MOV.U32 R3, RZ, RZ, R12 ;  /* 0x000000ffff037224 */ /* 0x000fcc00078e000c */
        /* <DEDUP_REMOVED lines=36> */
.L_x_123:
[----:B------:R-:W0:Y:S01]  /*3e20*/  S2R R7, SR_TID.X ;  /* 0x0000000000077919 */ /* 0x000e220000002100 */
[----:B------:R-:W1:Y:S02]  /*3e30*/  LDCU.64 UR4, c[0x0][0x380] ;  /* 0x00007000ff0477ac */ /* 0x000e640008000a00 */
[----:B-1----:R-:W-:Y:S02]  /*3e40*/  IMAD.U32 R2, RZ, RZ, UR4 ;  /* 0x00000004ff027e24 */ /* 0x002fe4000f8e00ff */
[----:B------:R-:W-:Y:S02]  /*3e50*/  IMAD.U32 R3, RZ, RZ, UR5 ;  /* 0x00000005ff037e24 */ /* 0x000fe4000f8e00ff */
        /* <DEDUP_REMOVED lines=9> */
[----:B------:R-:W-:-:S05]  /*3ef0*/  VIADD R6, R0, 0xfffff800 ;  /* 0xfffff80000067836 */ /* 0x000fca0000000000 */
[----:B------:R-:W-:Y:S01]  /*3f00*/  ISETP.GE.U32.AND P1, PT, R6, 0x800, PT ;  /* 0x000008000600780c */ /* 0x000fe20003f26070 */
[----:B--2---:R-:W-:-:S06]  /*3f10*/  DSETP.GEU.AND P0, PT, R22, R8, PT ;  /* 0x000000081600722a */ /* 0x004fcc0003f0e000 */
[----:B------:R-:W-:Y:S02]  /*3f20*/  FSEL R8, R8, R22, !P0 ;  /* 0x0000001608087208 */ /* 0x000fe40004000000 */
[----:B------:R-:W-:-:S06]  /*3f30*/  FSEL R9, R9, R23, !P0 ;  /* 0x0000001709097208 */ /* 0x000fcc0004000000 */
[----:B---3--:R-:W-:-:S06]  /*3f40*/  DSETP.GEU.AND P0, PT, R8, R10, PT ;  /* 0x0000000a0800722a */ /* 0x008fcc0003f0e000 */
[----:B------:R-:W-:Y:S02]  /*3f50*/  FSEL R8, R10, R8, !P0 ;  /* 0x000000080a087208 */ /* 0x000fe40004000000 */
[----:B------:R-:W-:Y:S01]  /*3f60*/  FSEL R9, R11, R9, !P0 ;  /* 0x000000090b097208 */ /* 0x000fe20004000000 */
[----:B------:R-:W-:-:S05]  /*3f70*/  IMAD.MOV.U32 R11, RZ, RZ, 0x800 ;  /* 0x00000800ff0b7424 */ /* 0x000fca00078e00ff */
        /* <DEDUP_REMOVED lines=18> */
[----:B------:R-:W1:Y:S02]  /*40a0*/  LDC.64 R2, c[0x0][0x380] ;  /* 0x0000e000ff027b82 */ /* 0x000e640000000a00 */
.L_x_139:
[----:B------:R-:W-:-:S04]  /*40b0*/  IMAD.IADD R17, R7, 0x1, R11 ;  /* 0x0000000107117824 */ /* 0x000fc800078e020b */
[----:B-1----:R-:W-:-:S06]  /*40c0*/  IMAD.WIDE.U32 R16, R17, 0x8, R2 ;  /* 0x0000000811107825 */ /* 0x002fcc00078e0002 */
[----:B------:R-:W2:Y:S01]  /*40d0*/  LDG.E.64.CONSTANT R16, desc[UR6][R16.64] ;  /* 0x0000000610107981 */ /* 0x000ea2000c1e9b00 */
[----:B------:R-:W-:-:S05]  /*40e0*/  IMAD.WIDE.U32 R18, R11, 0x8, R4 ;  /* 0x000000080b127825 */ /* 0x000fca00078e0004 */
[----:B------:R-:W3:Y:S04]  /*40f0*/  LDG.E.64.CONSTANT R20, desc[UR6][R18.64+0x800] ;  /* 0x0008000612147981 */ /* 0x000ee8000c1e9b00 */
[----:B------:R-:W4:Y:S04]  /*4100*/  LDG.E.64.CONSTANT R22, desc[UR6][R18.64+0x1000] ;  /* 0x0010000612167981 */ /* 0x000f28000c1e9b00 */
[----:B------:R-:W5:Y:S04]  /*4110*/  LDG.E.64.CONSTANT R24, desc[UR6][R18.64+0x1800] ;  /* 0x0018000612187981 */ /* 0x000f68000c1e9b00 */
[----:B------:R-:W5:Y:S04]  /*4120*/  LDG.E.64.CONSTANT R26, desc[UR6][R18.64+0x2000] ;  /* 0x00200006121a7981 */ /* 0x000f68000c1e9b00 */
[----:B------:R-:W5:Y:S04]  /*4130*/  LDG.E.64.CONSTANT R28, desc[UR6][R18.64+0x2800] ;  /* 0x00280006121c7981 */ /* 0x000f68000c1e9b00 */
[----:B------:R-:W5:Y:S04]  /*4140*/  LDG.E.64.CONSTANT R14, desc[UR6][R18.64+0x3000] ;  /* 0x00300006120e7981 */ /* 0x000f68000c1e9b00 */
[----:B------:R-:W5:Y:S01]  /*4150*/  LDG.E.64.CONSTANT R12, desc[UR6][R18.64+0x3800] ;  /* 0x00380006120c7981 */ /* 0x000f62000c1e9b00 */
[----:B0-----:R-:W-:-:S05]  /*4160*/  IMAD.IADD R10, R0, 0x1, -R11 ;  /* 0x00000001000a7824 */ /* 0x001fca00078e0a0b */
[----:B------:R-:W-:Y:S01]  /*4170*/  ISETP.GE.U32.AND P1, PT, R10, 0x800, PT ;  /* 0x000008000a00780c */ /* 0x000fe20003f26070 */
        /* <DEDUP_REMOVED lines=26> */
[----:B------:R-:W-:-:S13]  /*4320*/  ISETP.GT.U32.AND P0, PT, R11, R6, PT ;  /* 0x000000060b00720c */ /* 0x000fda0003f04070 */
[----:B------:R-:W-:Y:S05]  /*4330*/  @!P0 BRA `(.L_x_139) ;  /* 0xfffffffc005c8947 */ /* 0x000fea000383ffff */
.L_x_137:
        /* <DEDUP_REMOVED lines=14> */
[----:B------:R-:W-:Y:S01]  /*4420*/  LEA.HI R0, R5, 0x1, RZ, 0x18 ;  /* 0x0000000105007811 */ /* 0x000fe200078fc0ff */
[----:B------:R-:W-:-:S03]  /*4430*/  IMAD.IADD R15, R7, 0x1, R11 ;  /* 0x00000001070f7824 */ /* 0x000fc600078e020b */
[----:B------:R-:W-:Y:S01]  /*4440*/  LOP3.LUT R5, R0, 0x3, RZ, 0xc0, !PT ;  /* 0x0000000300057812 */ /* 0x000fe200078ec0ff */
[----:B------:R-:W-:-:S04]  /*4450*/  IMAD.MOV.U32 R0, RZ, RZ, R7 ;  /* 0x000000ffff007224 */ /* 0x000fc800078e0007 */
[----:B------:R-:W-:-:S07]  /*4460*/  IMAD.MOV R5, RZ, RZ, -R5 ;  /* 0x000000ffff057224 */ /* 0x000fce00078e0a05 */
.L_x_143:
        /* <DEDUP_REMOVED lines=10> */
.L_x_142:
[----:B------:R-:W-:Y:S05]  /*4510*/  BSYNC.RECONVERGENT B2 ;  /* 0x0000000000027941 */ /* 0x000fea0003800200 */
.L_x_141:
[----:B------:R-:W-:Y:S05]  /*4520*/  @!P2 BRA `(.L_x_140) ;  /* 0x000000000078a947 */ /* 0x000fea0003800000 */
[C---:B------:R-:W-:Y:S02]  /*4530*/  IMAD.IADD R5, R0.reuse, 0x1, R11 ;  /* 0x0000000100057824 */ /* 0x040fe400078e020b */
[----:B------:R-:W-:-:S07]  /*4540*/  VIADD R0, R0, 0x200 ;  /* 0x0000020000007836 */ /* 0x000fce0000000000 */
.L_x_144:
[----:B------:R-:W-:-:S04]  /*4550*/  IMAD.WIDE.U32 R10, R5, 0x8, R2 ;  /* 0x00000008050a7825 */ /* 0x000fc800078e0002 */
        /* <DEDUP_REMOVED lines=13> */
[----:B------:R-:W-:Y:S01]  /*4630*/  FSEL R9, R11, R9, !P0 ;  /* 0x000000090b097208 */ /* 0x000fe20004000000 */
[C---:B------:R-:W-:Y:S02]  /*4640*/  VIADD R11, R0.reuse, 0x200 ;  /* 0x00000200000b7836 */ /* 0x040fe40000000000 */
[----:B------:R-:W-:-:S03]  /*4650*/  VIADD R0, R0, 0x400 ;  /* 0x0000040000007836 */ /* 0x000fc60000000000 */
[----:B---3--:R-:W-:Y:S01]  /*4660*/  DSETP.GEU.AND P0, PT, R8, R12, PT ;  /* 0x0000000c0800722a */ /* 0x008fe20003f0e000 */
[----:B------:R-:W-:-:S05]  /*4670*/  ISETP.GE.AND P1, PT, R11, R4, PT ;  /* 0x000000040b00720c */ /* 0x000fca0003f26270 */
        /* <DEDUP_REMOVED lines=9> */
.L_x_140:
[----:B------:R-:W-:Y:S05]  /*4710*/  BSYNC.RECONVERGENT B1 ;  /* 0x0000000000017941 */ /* 0x000fea0003800200 */
.L_x_138:
        /* <DEDUP_REMOVED lines=74> */
.L_x_114:
[----:B------:R-:W-:Y:S05]  /*4bc0*/  BSYNC.RECONVERGENT B0 ;  /* 0x0000000000007941 */ /* 0x000fea0003800200 */
.L_x_98:
[----:B------:R-:W-:Y:S05]  /*4bd0*/  @P0 EXIT ;  /* 0x000000000000094d */ /* 0x000fea0003800000 */
[----:B------:R-:W4:Y:S01]  /*4be0*/  LDCU.64 UR8, c[0x0][0x398] ;  /* 0x00007300ff0877ac */ /* 0x000f220008000a00 */
[----:B01----:R-:W0:Y:S01]  /*4bf0*/  LDC.64 R4, c[0x0][0x388] ;  /* 0x0000e200ff047b82 */ /* 0x003e220000000a00 */
[----:B------:R-:W2:Y:S01]  /*4c00*/  LDCU.64 UR4, c[0x0][0x398] ;  /* 0x00007300ff0477ac */ /* 0x000ea20008000a00 */
[----:B----4-:R-:W-:-:S06]  /*4c10*/  DSETP.GT.AND P0, PT, R6, UR8, PT ;  /* 0x0000000806007e2a */ /* 0x010fcc000bf04000 */
[----:B--23--:R-:W-:Y:S02]  /*4c20*/  FSEL R2, R6, UR4, P0 ;  /* 0x0000000406027c08 */ /* 0x00cfe40008000000 */
[----:B------:R-:W-:-:S05]  /*4c30*/  FSEL R3, R7, UR5, P0 ;  /* 0x0000000507037c08 */ /* 0x000fca0008000000 */
[----:B0-----:R-:W-:Y:S01]  /*4c40*/  STG.E.64 desc[UR6][R4.64], R2 ;  /* 0x0000000204007986 */ /* 0x001fe2000c101b06 */
[----:B------:R-:W-:Y:S05]  /*4c50*/  EXIT ;  /* 0x000000000000794d */ /* 0x000fea0003800000 */
.L_x_145:
        /* <DEDUP_REMOVED lines=10> */
.L_x_151:


//--------------------- .text._ZN3cub18CUB_300001_SM_10006detail11EmptyKernelIvEEvv --------------------------
	.section	.text._ZN3cub18CUB_300001_SM_10006detail11EmptyKernelIvEEvv,"ax",@progbits
	.align	128
        .global         _ZN3cub18CUB_300001_SM_10006detail11EmptyKernelIvEEvv
        .type           _ZN3cub18CUB_300001_SM_10006detail11EmptyKernelIvEEvv,@function
        .size           _ZN3cub18CUB_300001_SM_10006detail11EmptyKernelIvEEvv,(.L_x_152 - _ZN3cub18CUB_300001_SM_10006detail11EmptyKernelIvEEvv)
        .other          _ZN3cub18CUB_300001_SM_10006detail11EmptyKernelIvEEvv,@"STO_CUDA_ENTRY STV_DEFAULT"
_ZN3cub18CUB_300001_SM_10006detail11EmptyKernelIvEEvv:
.text._ZN3cub18CUB_300001_SM_10006detail11EmptyKernelIvEEvv:
[----:B------:R-:W-:Y:S01]  /*0000*/  LDC R1, c[0x0][0x37c] ;  /* 0x0000df00ff017b82 */ /* 0x000fe20000000800 */
[----:B------:R-:W-:Y:S05]  /*0010*/  EXIT ;  /* 0x000000000000794d */ /* 0x000fea0003800000 */
.L_x_146:
        /* <DEDUP_REMOVED lines=14> */
.L_x_152:


//--------------------- .text._Z6secondPdS_S_i    --------------------------
	.section	.text._Z6secondPdS_S_i,"ax",@progbits
	.align	128
        .global         _Z6secondPdS_S_i
        .type           _Z6secondPdS_S_i,@function
        .size           _Z6secondPdS_S_i,(.L_x_153 - _Z6secondPdS_S_i)
        .other          _Z6secondPdS_S_i,@"STO_CUDA_ENTRY STV_DEFAULT"
_Z6secondPdS_S_i:
.text._Z6secondPdS_S_i:
[----:B------:R-:W-:Y:S01]  /*0000*/  LDC R1, c[0x0][0x37c] ;  /* 0x0000df00ff017b82 */ /* 0x000fe20000000800 */
[----:B------:R-:W0:Y:S07]  /*0010*/  S2R R0, SR_TID.X ;  /* 0x0000000000007919 */ /* 0x000e2e0000002100 */
[----:B------:R-:W0:Y:S01]  /*0020*/  LDC R3, c[0x0][0x360] ;  /* 0x0000d800ff037b82 */ /* 0x000e220000000800 */
[----:B------:R-:W1:Y:S01]  /*0030*/  LDCU UR6, c[0x0][0x398] ;  /* 0x00007300ff0677ac */ /* 0x000e620008000800 */
[----:B------:R-:W2:Y:S06]  /*0040*/  S2R R7, SR_TID.Y ;  /* 0x0000000000077919 */ /* 0x000eac0000002200 */
[----:B------:R-:W0:Y:S08]  /*0050*/  S2UR UR4, SR_CTAID.X ;  /* 0x00000000000479c3 */ /* 0x000e300000002500 */
[----:B------:R-:W2:Y:S08]  /*0060*/  S2UR UR5, SR_CTAID.Y ;  /* 0x00000000000579c3 */ /* 0x000eb00000002600 */
[----:B------:R-:W2:Y:S01]  /*0070*/  LDC R2, c[0x0][0x364] ;  /* 0x0000d900ff027b82 */ /* 0x000ea20000000800 */
[----:B0-----:R-:W-:-:S05]  /*0080*/  IMAD R0, R3, UR4, R0 ;  /* 0x0000000403007c24 */ /* 0x001fca000f8e0200 */
[----:B------:R-:W-:Y:S01]  /*0090*/  ISETP.GE.AND P0, PT, R0, RZ, PT ;  /* 0x000000ff0000720c */ /* 0x000fe20003f06270 */
[----:B--2---:R-:W-:-:S05]  /*00a0*/  IMAD R7, R2, UR5, R7 ;  /* 0x0000000502077c24 */ /* 0x004fca000f8e0207 */
[----:B------:R-:W-:-:S04]  /*00b0*/  VIMNMX R2, PT, PT, R0, R7, !PT ;  /* 0x0000000700027248 */ /* 0x000fc80007fe0100 */
[----:B-1----:R-:W-:-:S13]  /*00c0*/  ISETP.GE.OR P0, PT, R2, UR6, !P0 ;  /* 0x0000000602007c0c */ /* 0x002fda000c706670 */
[----:B------:R-:W-:Y:S05]  /*00d0*/  @P0 EXIT ;  /* 0x000000000000094d */ /* 0x000fea0003800000 */
[----:B------:R-:W0:Y:S01]  /*00e0*/  LDC.64 R2, c[0x0][0x388] ;  /* 0x0000e200ff027b82 */ /* 0x000e220000000a00 */
[----:B------:R-:W1:Y:S01]  /*00f0*/  LDCU.64 UR4, c[0x0][0x358] ;  /* 0x00006b00ff0477ac */ /* 0x000e620008000a00 */
[----:B------:R-:W-:-:S06]  /*0100*/  IMAD R11, R0, UR6, R7 ;  /* 0x00000006000b7c24 */ /* 0x000fcc000f8e0207 */
[----:B------:R-:W2:Y:S08]  /*0110*/  LDC.64 R4, c[0x0][0x380] ;  /* 0x0000e000ff047b82 */ /* 0x000eb00000000a00 */
[----:B------:R-:W3:Y:S01]  /*0120*/  LDC.64 R8, c[0x0][0x390] ;  /* 0x0000e400ff087b82 */ /* 0x000ee20000000a00 */
[----:B0-----:R-:W-:-:S06]  /*0130*/  IMAD.WIDE.U32 R2, R11, 0x8, R2 ;  /* 0x000000080b027825 */ /* 0x001fcc00078e0002 */
[----:B-1----:R-:W4:Y:S01]  /*0140*/  LDG.E.64 R2, desc[UR4][R2.64] ;  /* 0x0000000402027981 */ /* 0x002f22000c1e1b00 */
[----:B--2---:R-:W-:-:S06]  /*0150*/  IMAD.WIDE.U32 R4, R11, 0x8, R4 ;  /* 0x000000080b047825 */ /* 0x004fcc00078e0004 */
[----:B------:R-:W4:Y:S01]  /*0160*/  LDG.E.64 R4, desc[UR4][R4.64] ;  /* 0x0000000404047981 */ /* 0x000f22000c1e1b00 */
[----:B---3--:R-:W-:Y:S01]  /*0170*/  IMAD.WIDE.U32 R8, R11, 0x8, R8 ;  /* 0x000000080b087825 */ /* 0x008fe200078e0008 */
[----:B----4-:R-:W-:-:S07]  /*0180*/  DADD R6, R2, -R4 ;  /* 0x0000000002067229 */ /* 0x010fce0000000804 */
[----:B------:R-:W-:Y:S01]  /*0190*/  STG.E.64 desc[UR4][R8.64], R6 ;  /* 0x0000000608007986 */ /* 0x000fe2000c101b04 */
[----:B------:R-:W-:Y:S05]  /*01a0*/  EXIT ;  /* 0x000000000000794d */ /* 0x000fea0003800000 */
.L_x_147:
        /* <DEDUP_REMOVED lines=13> */
.L_x_153:


//--------------------- .text._Z5firstPdS_i       --------------------------
	.section	.text._Z5firstPdS_i,"ax",@progbits
	.align	128
        .global         _Z5firstPdS_i
        .type           _Z5firstPdS_i,@function
        .size           _Z5firstPdS_i,(.L_x_154 - _Z5firstPdS_i)
        .other          _Z5firstPdS_i,@"STO_CUDA_ENTRY STV_DEFAULT"
_Z5firstPdS_i:
.text._Z5firstPdS_i:
[----:B------:R-:W-:Y:S01]  /*0000*/  LDC R1, c[0x0][0x37c] ;  /* 0x0000df00ff017b82 */ /* 0x000fe20000000800 */
[----:B------:R-:W0:Y:S07]  /*0010*/  S2R R2, SR_TID.X ;  /* 0x0000000000027919 */ /* 0x000e2e0000002100 */
[----:B------:R-:W0:Y:S01]  /*0020*/  S2UR UR4, SR_CTAID.X ;  /* 0x00000000000479c3 */ /* 0x000e220000002500 */
[----:B------:R-:W1:Y:S07]  /*0030*/  S2R R5, SR_TID.Y ;  /* 0x0000000000057919 */ /* 0x000e6e0000002200 */
[----:B------:R-:W0:Y:S08]  /*0040*/  LDC R3, c[0x0][0x360] ;  /* 0x0000d800ff037b82 */ /* 0x000e300000000800 */
[----:B------:R-:W2:Y:S08]  /*0050*/  LDC R13, c[0x0][0x390] ;  /* 0x0000e400ff0d7b82 */ /* 0x000eb00000000800 */
[----:B------:R-:W1:Y:S08]  /*0060*/  S2UR UR5, SR_CTAID.Y ;  /* 0x00000000000579c3 */ /* 0x000e700000002600 */
[----:B------:R-:W1:Y:S01]  /*0070*/  LDC R4, c[0x0][0x364] ;  /* 0x0000d900ff047b82 */ /* 0x000e620000000800 */
[----:B0-----:R-:W-:Y:S01]  /*0080*/  IMAD R2, R3, UR4, R2 ;  /* 0x0000000403027c24 */ /* 0x001fe2000f8e0202 */
[----:B--2---:R-:W-:-:S04]  /*0090*/  IADD3 R0, PT, PT, R13, -0x1, RZ ;  /* 0xffffffff0d007810 */ /* 0x004fc80007ffe0ff */
[----:B------:R-:W-:-:S04]  /*00a0*/  ISETP.GE.AND P0, PT, R2, R0, PT ;  /* 0x000000000200720c */ /* 0x000fc80003f06270 */
[----:B------:R-:W-:Y:S01]  /*00b0*/  ISETP.LT.OR P0, PT, R2, 0x1, P0 ;  /* 0x000000010200780c */ /* 0x000fe20000701670 */
[----:B-1----:R-:W-:-:S12]  /*00c0*/  IMAD R5, R4, UR5, R5 ;  /* 0x0000000504057c24 */ /* 0x002fd8000f8e0205 */
[----:B------:R-:W-:Y:S05]  /*00d0*/  @P0 EXIT ;  /* 0x000000000000094d */ /* 0x000fea0003800000 */
[----:B------:R-:W-:-:S04]  /*00e0*/  ISETP.GE.AND P0, PT, R5, R0, PT ;  /* 0x000000000500720c */ /* 0x000fc80003f06270 */
[----:B------:R-:W-:-:S13]  /*00f0*/  ISETP.EQ.OR P0, PT, R5, RZ, P0 ;  /* 0x000000ff0500720c */ /* 0x000fda0000702670 */
[----:B------:R-:W-:Y:S05]  /*0100*/  @P0 EXIT ;  /* 0x000000000000094d */ /* 0x000fea0003800000 */
[----:B------:R-:W0:Y:S01]  /*0110*/  LDC.64 R8, c[0x0][0x380] ;  /* 0x0000e000ff087b82 */ /* 0x000e220000000a00 */
[----:B------:R-:W1:Y:S01]  /*0120*/  LDCU.64 UR4, c[0x0][0x358] ;  /* 0x00006b00ff0477ac */ /* 0x000e620008000a00 */
[CC--:B------:R-:W-:Y:S02]  /*0130*/  IMAD R0, R2.reuse, R13.reuse, R5 ;  /* 0x0000000d02007224 */ /* 0x0c0fe400078e0205 */
[----:B------:R-:W-:-:S05]  /*0140*/  IMAD R4, R2, R13, -R13 ;  /* 0x0000000d02047224 */ /* 0x000fca00078e0a0d */
[----:B------:R-:W-:Y:S01]  /*0150*/  IADD3 R11, PT, PT, R5, R4, RZ ;  /* 0x00000004050b7210 */ /* 0x000fe20007ffe0ff */
[----:B0-----:R-:W-:-:S05]  /*0160*/  IMAD.WIDE R2, R0, 0x8, R8 ;  /* 0x0000000800027825 */ /* 0x001fca00078e0208 */
[----:B-1----:R-:W2:Y:S01]  /*0170*/  LDG.E.64 R4, desc[UR4][R2.64+-0x8] ;  /* 0xfffff80402047981 */ /* 0x002ea2000c1e1b00 */
[----:B------:R-:W-:-:S03]  /*0180*/  IMAD.WIDE R8, R11, 0x8, R8 ;  /* 0x000000080b087825 */ /* 0x000fc600078e0208 */
[----:B------:R-:W2:Y:S01]  /*0190*/  LDG.E.64 R6, desc[UR4][R2.64+0x8] ;  /* 0x0000080402067981 */ /* 0x000ea2000c1e1b00 */
[----:B------:R-:W-:-:S03]  /*01a0*/  IMAD.WIDE R10, R13, 0x8, R2 ;  /* 0x000000080d0a7825 */ /* 0x000fc600078e0202 */
[----:B------:R-:W3:Y:S04]  /*01b0*/  LDG.E.64 R8, desc[UR4][R8.64] ;  /* 0x0000000408087981 */ /* 0x000ee8000c1e1b00 */
[----:B------:R-:W4:Y:S01]  /*01c0*/  LDG.E.64 R10, desc[UR4][R10.64] ;  /* 0x000000040a0a7981 */ /* 0x000f22000c1e1b00 */
[----:B--2---:R-:W-:Y:S01]  /*01d0*/  DADD R4, R4, R6 ;  /* 0x0000000004047229 */ /* 0x004fe20000000006 */
[----:B------:R-:W0:Y:S07]  /*01e0*/  LDC.64 R6, c[0x0][0x388] ;  /* 0x0000e200ff067b82 */ /* 0x000e2e0000000a00 */
[----:B---3--:R-:W-:-:S08]  /*01f0*/  DADD R4, R4, R8 ;  /* 0x0000000004047229 */ /* 0x008fd00000000008 */
[----:B----4-:R-:W-:-:S08]  /*0200*/  DADD R4, R4, R10 ;  /* 0x0000000004047229 */ /* 0x010fd0000000000a */
[----:B------:R-:W-:Y:S01]  /*0210*/  DMUL R4, R4, 0.25 ;  /* 0x3fd0000004047828 */ /* 0x000fe20000000000 */
[----:B0-----:R-:W-:-:S06]  /*0220*/  IMAD.WIDE R6, R0, 0x8, R6 ;  /* 0x0000000800067825 */ /* 0x001fcc00078e0206 */
[----:B------:R-:W-:Y:S01]  /*0230*/  STG.E.64 desc[UR4][R6.64], R4 ;  /* 0x0000000406007986 */ /* 0x000fe2000c101b04 */
[----:B------:R-:W-:Y:S05]  /*0240*/  EXIT ;  /* 0x000000000000794d */ /* 0x000fea0003800000 */
.L_x_148:
        /* <DEDUP_REMOVED lines=11> */
.L_x_154:


//--------------------- .nv.shared._ZN3cub18CUB_300001_SM_10006detail6reduce28DeviceReduceSingleTileKernelINS2_10policy_hubIdjN4cuda3__47maximumIvEEE10Policy1000EPdSB_iS8_ddNS5_3std3__410__identityEEEvT0_T1_T2_T3_T4_T6_ --------------------------
	.section	.nv.shared._ZN3cub18CUB_300001_SM_10006detail6reduce28DeviceReduceSingleTileKernelINS2_10policy_hubIdjN4cuda3__47maximumIvEEE10Policy1000EPdSB_iS8_ddNS5_3std3__410__identityEEEvT0_T1_T2_T3_T4_T6_,"aw",@nobits
	.sectionflags	@""
	.align	8
.nv.shared._ZN3cub18CUB_300001_SM_10006detail6reduce28DeviceReduceSingleTileKernelINS2_10policy_hubIdjN4cuda3__47maximumIvEEE10Policy1000EPdSB_iS8_ddNS5_3std3__410__identityEEEvT0_T1_T2_T3_T4_T6_:
	.zero		1104


//--------------------- .nv.shared.reserved.0     --------------------------
	.section	.nv.shared.reserved.0,"aw",@nobits
	.weak		__nv_reservedSMEM_offset_0_alias
	.size		__nv_reservedSMEM_offset_0_alias, 0, 64
	.other		__nv_reservedSMEM_offset_0_alias,@"STO_CUDA_RESERVED_SHARED STV_DEFAULT"
__nv_reservedSMEM_offset_0_alias:
	.zero		0
	.zero		64


//--------------------- .nv.global                --------------------------
	.section	.nv.global,"aw",@nobits
.nv.global:
	.type		_ZN34_INTERNAL_55cc6001_4_k_cu_ca6006a06thrust24THRUST_300001_SM_1000_NS12placeholders2_5E,@object
	.size		_ZN34_INTERNAL_55cc6001_4_k_cu_ca6006a06thrust24THRUST_300001_SM_1000_NS12placeholders2_5E,(_ZN34_INTERNAL_55cc6001_4_k_cu_ca6006a04cuda3std3__45__cpo6cbeginE - _ZN34_INTERNAL_55cc6001_4_k_cu_ca6006a06thrust24THRUST_300001_SM_1000_NS12placeholders2_5E)
_ZN34_INTERNAL_55cc6001_4_k_cu_ca6006a06thrust24THRUST_300001_SM_1000_NS12placeholders2_5E:
	.zero		1
	.type		_ZN34_INTERNAL_55cc6001_4_k_cu_ca6006a04cuda3std3__45__cpo6cbeginE,@object
	.size		_ZN34_INTERNAL_55cc6001_4_k_cu_ca6006a04cuda3std3__45__cpo6cbeginE,(_ZN34_INTERNAL_55cc6001_4_k_cu_ca6006a04cuda3std6ranges3__45__cpo6cbeginE - _ZN34_INTERNAL_55cc6001_4_k_cu_ca6006a04cuda3std3__45__cpo6cbeginE)
_ZN34_INTERNAL_55cc6001_4_k_cu_ca6006a04cuda3std3__45__cpo6cbeginE:
	.zero		1
	.type		_ZN34_INTERNAL_55cc6001_4_k_cu_ca6006a04cuda3std6ranges3__45__cpo6cbeginE,@object
	.size		_ZN34_INTERNAL_55cc6001_4_k_cu_ca6006a04cuda3std6ranges3__45__cpo6cbeginE,(_ZN34_INTERNAL_55cc6001_4_k_cu_ca6006a04cuda3std3__48in_placeE - _ZN34_INTERNAL_55cc6001_4_k_cu_ca6006a04cuda3std6ranges3__45__cpo6cbeginE)
_ZN34_INTERNAL_55cc6001_4_k_cu_ca6006a04cuda3std6ranges3__45__cpo6cbeginE:
	.zero		1
	.type		_ZN34_INTERNAL_55cc6001_4_k_cu_ca6006a04cuda3std3__48in_placeE,@object
	.size		_ZN34_INTERNAL_55cc6001_4_k_cu_ca6006a04cuda3std3__48in_placeE,(_ZN34_INTERNAL_55cc6001_4_k_cu_ca6006a04cuda3std6ranges3__45__cpo4sizeE - _ZN34_INTERNAL_55cc6001_4_k_cu_ca6006a04cuda3std3__48in_placeE)
_ZN34_INTERNAL_55cc6001_4_k_cu_ca6006a04cuda3std3__48in_placeE:
	.zero		1
	.type		_ZN34_INTERNAL_55cc6001_4_k_cu_ca6006a04cuda3std6ranges3__45__cpo4sizeE,@object
	.size		_ZN34_INTERNAL_55cc6001_4_k_cu_ca6006a04cuda3std6ranges3__45__cpo4sizeE,(_ZN34_INTERNAL_55cc6001_4_k_cu_ca6006a06thrust24THRUST_300001_SM_1000_NS12placeholders2_9E - _ZN34_INTERNAL_55cc6001_4_k_cu_ca6006a04cuda3std6ranges3__45__cpo4sizeE)
_ZN34_INTERNAL_55cc6001_4_k_cu_ca6006a04cuda3std6ranges3__45__cpo4sizeE:
	.zero		1
	.type		_ZN34_INTERNAL_55cc6001_4_k_cu_ca6006a06thrust24THRUST_300001_SM_1000_NS12placeholders2_9E,@object
	.size		_ZN34_INTERNAL_55cc6001_4_k_cu_ca6006a06thrust24THRUST_300001_SM_1000_NS12placeholders2_9E,(_ZN34_INTERNAL_55cc6001_4_k_cu_ca6006a04cuda3std3__45__cpo7crbeginE - _ZN34_INTERNAL_55cc6001_4_k_cu_ca6006a06thrust24THRUST_300001_SM_1000_NS12placeholders2_9E)
_ZN34_INTERNAL_55cc6001_4_k_cu_ca6006a06thrust24THRUST_300001_SM_1000_NS12placeholders2_9E:
	.zero		1
	.type		_ZN34_INTERNAL_55cc6001_4_k_cu_ca6006a04cuda3std3__45__cpo7crbeginE,@object
	.size		_ZN34_INTERNAL_55cc6001_4_k_cu_ca6006a04cuda3std3__45__cpo7crbeginE,(_ZN34_INTERNAL_55cc6001_4_k_cu_ca6006a04cuda3std6ranges3__45__cpo4nextE - _ZN34_INTERNAL_55cc6001_4_k_cu_ca6006a04cuda3std3__45__cpo7crbeginE)
_ZN34_INTERNAL_55cc6001_4_k_cu_ca6006a04cuda3std3__45__cpo7crbeginE:
	.zero		1
	.type		_ZN34_INTERNAL_55cc6001_4_k_cu_ca6006a04cuda3std6ranges3__45__cpo4nextE,@object
	.size		_ZN34_INTERNAL_55cc6001_4_k_cu_ca6006a04cuda3std6ranges3__45__cpo4nextE,(_ZN34_INTERNAL_55cc6001_4_k_cu_ca6006a04cuda3std6ranges3__45__cpo4swapE - _ZN34_INTERNAL_55cc6001_4_k_cu_ca6006a04cuda3std6ranges3__45__cpo4nextE)
_ZN34_INTERNAL_55cc6001_4_k_cu_ca6006a04cuda3std6ranges3__45__cpo4nextE:
	.zero		1
	.type		_ZN34_INTERNAL_55cc6001_4_k_cu_ca6006a04cuda3std6ranges3__45__cpo4swapE,@object
	.size		_ZN34_INTERNAL_55cc6001_4_k_cu_ca6006a04cuda3std6ranges3__45__cpo4swapE,(_ZN34_INTERNAL_55cc6001_4_k_cu_ca6006a06thrust24THRUST_300001_SM_1000_NS12placeholders2_1E - _ZN34_INTERNAL_55cc6001_4_k_cu_ca6006a04cuda3std6ranges3__45__cpo4swapE)
_ZN34_INTERNAL_55cc6001_4_k_cu_ca6006a04cuda3std6ranges3__45__cpo4swapE:
	.zero		1
	.type		_ZN34_INTERNAL_55cc6001_4_k_cu_ca6006a06thrust24THRUST_300001_SM_1000_NS12placeholders2_1E,@object
	.size		_ZN34_INTERNAL_55cc6001_4_k_cu_ca6006a06thrust24THRUST_300001_SM_1000_NS12placeholders2_1E,(_ZN34_INTERNAL_55cc6001_4_k_cu_ca6006a06thrust24THRUST_300001_SM_1000_NS12placeholders2_3E - _ZN34_INTERNAL_55cc6001_4_k_cu_ca6006a06thrust24THRUST_300001_SM_1000_NS12placeholders2_1E)
_ZN34_INTERNAL_55cc6001_4_k_cu_ca6006a06thrust24THRUST_300001_SM_1000_NS12placeholders2_1E:
	.zero		1
	.type		_ZN34_INTERNAL_55cc6001_4_k_cu_ca6006a06thrust24THRUST_300001_SM_1000_NS12placeholders2_3E,@object
	.size		_ZN34_INTERNAL_55cc6001_4_k_cu_ca6006a06thrust24THRUST_300001_SM_1000_NS12placeholders2_3E,(_ZN34_INTERNAL_55cc6001_4_k_cu_ca6006a04cuda3std3__45__cpo5beginE - _ZN34_INTERNAL_55cc6001_4_k_cu_ca6006a06thrust24THRUST_300001_SM_1000_NS12placeholders2_3E)
_ZN34_INTERNAL_55cc6001_4_k_cu_ca6006a06thrust24THRUST_300001_SM_1000_NS12placeholders2_3E:
	.zero		1
	.type		_ZN34_INTERNAL_55cc6001_4_k_cu_ca6006a04cuda3std3__45__cpo5beginE,@object
	.size		_ZN34_INTERNAL_55cc6001_4_k_cu_ca6006a04cuda3std3__45__cpo5beginE,(_ZN34_INTERNAL_55cc6001_4_k_cu_ca6006a04cuda3std6ranges3__45__cpo5beginE - _ZN34_INTERNAL_55cc6001_4_k_cu_ca6006a04cuda3std3__45__cpo5beginE)
_ZN34_INTERNAL_55cc6001_4_k_cu_ca6006a04cuda3std3__45__cpo5beginE:
	.zero		1
	.type		_ZN34_INTERNAL_55cc6001_4_k_cu_ca6006a04cuda3std6ranges3__45__cpo5beginE,@object
	.size		_ZN34_INTERNAL_55cc6001_4_k_cu_ca6006a04cuda3std6ranges3__45__cpo5beginE,(_ZN34_INTERNAL_55cc6001_4_k_cu_ca6006a04cuda3std3__436_GLOBAL__N__55cc6001_4_k_cu_ca6006a06ignoreE - _ZN34_INTERNAL_55cc6001_4_k_cu_ca6006a04cuda3std6ranges3__45__cpo5beginE)
_ZN34_INTERNAL_55cc6001_4_k_cu_ca6006a04cuda3std6ranges3__45__cpo5beginE:
	.zero		1
	.type		_ZN34_INTERNAL_55cc6001_4_k_cu_ca6006a04cuda3std3__436_GLOBAL__N__55cc6001_4_k_cu_ca6006a06ignoreE,@object
	.size		_ZN34_INTERNAL_55cc6001_4_k_cu_ca6006a04cuda3std3__436_GLOBAL__N__55cc6001_4_k_cu_ca6006a06ignoreE,(_ZN34_INTERNAL_55cc6001_4_k_cu_ca6006a04cuda3std6ranges3__45__cpo4dataE - _ZN34_INTERNAL_55cc6001_4_k_cu_ca6006a04cuda3std3__436_GLOBAL__N__55cc6001_4_k_cu_ca6006a06ignoreE)
_ZN34_INTERNAL_55cc6001_4_k_cu_ca6006a04cuda3std3__436_GLOBAL__N__55cc6001_4_k_cu_ca6006a06ignoreE:
	.zero		1
	.type		_ZN34_INTERNAL_55cc6001_4_k_cu_ca6006a04cuda3std6ranges3__45__cpo4dataE,@object
	.size		_ZN34_INTERNAL_55cc6001_4_k_cu_ca6006a04cuda3std6ranges3__45__cpo4dataE,(_ZN34_INTERNAL_55cc6001_4_k_cu_ca6006a06thrust24THRUST_300001_SM_1000_NS12placeholders2_7E - _ZN34_INTERNAL_55cc6001_4_k_cu_ca6006a04cuda3std6ranges3__45__cpo4dataE)
_ZN34_INTERNAL_55cc6001_4_k_cu_ca6006a04cuda3std6ranges3__45__cpo4dataE:
	.zero		1
	.type		_ZN34_INTERNAL_55cc6001_4_k_cu_ca6006a06thrust24THRUST_300001_SM_1000_NS12placeholders2_7E,@object
	.size		_ZN34_INTERNAL_55cc6001_4_k_cu_ca6006a06thrust24THRUST_300001_SM_1000_NS12placeholders2_7E,(_ZN34_INTERNAL_55cc6001_4_k_cu_ca6006a04cuda3std3__45__cpo6rbeginE - _ZN34_INTERNAL_55cc6001_4_k_cu_ca6006a06thrust24THRUST_300001_SM_1000_NS12placeholders2_7E)
_ZN34_INTERNAL_55cc6001_4_k_cu_ca6006a06thrust24THRUST_300001_SM_1000_NS12placeholders2_7E:
	.zero		1
	.type		_ZN34_INTERNAL_55cc6001_4_k_cu_ca6006a04cuda3std3__45__cpo6rbeginE,@object
	.size		_ZN34_INTERNAL_55cc6001_4_k_cu_ca6006a04cuda3std3__45__cpo6rbeginE,(_ZN34_INTERNAL_55cc6001_4_k_cu_ca6006a04cuda3std6ranges3__45__cpo7advanceE - _ZN34_INTERNAL_55cc6001_4_k_cu_ca6006a04cuda3std3__45__cpo6rbeginE)
_ZN34_INTERNAL_55cc6001_4_k_cu_ca6006a04cuda3std3__45__cpo6rbeginE:
	.zero		1
	.type		_ZN34_INTERNAL_55cc6001_4_k_cu_ca6006a04cuda3std6ranges3__45__cpo7advanceE,@object
	.size		_ZN34_INTERNAL_55cc6001_4_k_cu_ca6006a04cuda3std6ranges3__45__cpo7advanceE,(_ZN34_INTERNAL_55cc6001_4_k_cu_ca6006a04cuda3std3__47nulloptE - _ZN34_INTERNAL_55cc6001_4_k_cu_ca6006a04cuda3std6ranges3__45__cpo7advanceE)
_ZN34_INTERNAL_55cc6001_4_k_cu_ca6006a04cuda3std6ranges3__45__cpo7advanceE:
	.zero		1
	.type		_ZN34_INTERNAL_55cc6001_4_k_cu_ca6006a04cuda3std3__47nulloptE,@object
	.size		_ZN34_INTERNAL_55cc6001_4_k_cu_ca6006a04cuda3std3__47nulloptE,(_ZN34_INTERNAL_55cc6001_4_k_cu_ca6006a04cuda3std6ranges3__45__cpo8distanceE - _ZN34_INTERNAL_55cc6001_4_k_cu_ca6006a04cuda3std3__47nulloptE)
_ZN34_INTERNAL_55cc6001_4_k_cu_ca6006a04cuda3std3__47nulloptE:
	.zero		1
	.type		_ZN34_INTERNAL_55cc6001_4_k_cu_ca6006a04cuda3std6ranges3__45__cpo8distanceE,@object
	.size		_ZN34_INTERNAL_55cc6001_4_k_cu_ca6006a04cuda3std6ranges3__45__cpo8distanceE,(_ZN34_INTERNAL_55cc6001_4_k_cu_ca6006a06thrust24THRUST_300001_SM_1000_NS12placeholders2_6E - _ZN34_INTERNAL_55cc6001_4_k_cu_ca6006a04cuda3std6ranges3__45__cpo8distanceE)
_ZN34_INTERNAL_55cc6001_4_k_cu_ca6006a04cuda3std6ranges3__45__cpo8distanceE:
	.zero		1
	.type		_ZN34_INTERNAL_55cc6001_4_k_cu_ca6006a06thrust24THRUST_300001_SM_1000_NS12placeholders2_6E,@object
	.size		_ZN34_INTERNAL_55cc6001_4_k_cu_ca6006a06thrust24THRUST_300001_SM_1000_NS12placeholders2_6E,(_ZN34_INTERNAL_55cc6001_4_k_cu_ca6006a04cuda3std3__45__cpo4cendE - _ZN34_INTERNAL_55cc6001_4_k_cu_ca6006a06thrust24THRUST_300001_SM_1000_NS12placeholders2_6E)
_ZN34_INTERNAL_55cc6001_4_k_cu_ca6006a06thrust24THRUST_300001_SM_1000_NS12placeholders2_6E:
	.zero		1
	.type		_ZN34_INTERNAL_55cc6001_4_k_cu_ca6006a04cuda3std3__45__cpo4cendE,@object
	.size		_ZN34_INTERNAL_55cc6001_4_k_cu_ca6006a04cuda3std3__45__cpo4cendE,(_ZN34_INTERNAL_55cc6001_4_k_cu_ca6006a04cuda3std6ranges3__45__cpo4cendE - _ZN34_INTERNAL_55cc6001_4_k_cu_ca6006a04cuda3std3__45__cpo4cendE)
_ZN34_INTERNAL_55cc6001_4_k_cu_ca6006a04cuda3std3__45__cpo4cendE:
	.zero		1
	.type		_ZN34_INTERNAL_55cc6001_4_k_cu_ca6006a04cuda3std6ranges3__45__cpo4cendE,@object
	.size		_ZN34_INTERNAL_55cc6001_4_k_cu_ca6006a04cuda3std6ranges3__45__cpo4cendE,(_ZN34_INTERNAL_55cc6001_4_k_cu_ca6006a04cuda3std3__420unreachable_sentinelE - _ZN34_INTERNAL_55cc6001_4_k_cu_ca6006a04cuda3std6ranges3__45__cpo4cendE)
_ZN34_INTERNAL_55cc6001_4_k_cu_ca6006a04cuda3std6ranges3__45__cpo4cendE:
	.zero		1
	.type		_ZN34_INTERNAL_55cc6001_4_k_cu_ca6006a04cuda3std3__420unreachable_sentinelE,@object
	.size		_ZN34_INTERNAL_55cc6001_4_k_cu_ca6006a04cuda3std3__420unreachable_sentinelE,(_ZN34_INTERNAL_55cc6001_4_k_cu_ca6006a04cuda3std6ranges3__45__cpo5ssizeE - _ZN34_INTERNAL_55cc6001_4_k_cu_ca6006a04cuda3std3__420unreachable_sentinelE)
_ZN34_INTERNAL_55cc6001_4_k_cu_ca6006a04cuda3std3__420unreachable_sentinelE:
	.zero		1
	.type		_ZN34_INTERNAL_55cc6001_4_k_cu_ca6006a04cuda3std6ranges3__45__cpo5ssizeE,@object
	.size		_ZN34_INTERNAL_55cc6001_4_k_cu_ca6006a04cuda3std6ranges3__45__cpo5ssizeE,(_ZN34_INTERNAL_55cc6001_4_k_cu_ca6006a06thrust24THRUST_300001_SM_1000_NS12placeholders3_10E - _ZN34_INTERNAL_55cc6001_4_k_cu_ca6006a04cuda3std6ranges3__45__cpo5ssizeE)
_ZN34_INTERNAL_55cc6001_4_k_cu_ca6006a04cuda3std6ranges3__45__cpo5ssizeE:
	.zero		1
	.type		_ZN34_INTERNAL_55cc6001_4_k_cu_ca6006a06thrust24THRUST_300001_SM_1000_NS12placeholders3_10E,@object
	.size		_ZN34_INTERNAL_55cc6001_4_k_cu_ca6006a06thrust24THRUST_300001_SM_1000_NS12placeholders3_10E,(_ZN34_INTERNAL_55cc6001_4_k_cu_ca6006a04cuda3std3__45__cpo5crendE - _ZN34_INTERNAL_55cc6001_4_k_cu_ca6006a06thrust24THRUST_300001_SM_1000_NS12placeholders3_10E)
_ZN34_INTERNAL_55cc6001_4_k_cu_ca6006a06thrust24THRUST_300001_SM_1000_NS12placeholders3_10E:
	.zero		1
	.type		_ZN34_INTERNAL_55cc6001_4_k_cu_ca6006a04cuda3std3__45__cpo5crendE,@object
	.size		_ZN34_INTERNAL_55cc6001_4_k_cu_ca6006a04cuda3std3__45__cpo5crendE,(_ZN34_INTERNAL_55cc6001_4_k_cu_ca6006a04cuda3std6ranges3__45__cpo4prevE - _ZN34_INTERNAL_55cc6001_4_k_cu_ca6006a04cuda3std3__45__cpo5crendE)
_ZN34_INTERNAL_55cc6001_4_k_cu_ca6006a04cuda3std3__45__cpo5crendE:
	.zero		1
	.type		_ZN34_INTERNAL_55cc6001_4_k_cu_ca6006a04cuda3std6ranges3__45__cpo4prevE,@object
	.size		_ZN34_INTERNAL_55cc6001_4_k_cu_ca6006a04cuda3std6ranges3__45__cpo4prevE,(_ZN34_INTERNAL_55cc6001_4_k_cu_ca6006a04cuda3std6ranges3__45__cpo9iter_moveE - _ZN34_INTERNAL_55cc6001_4_k_cu_ca6006a04cuda3std6ranges3__45__cpo4prevE)
_ZN34_INTERNAL_55cc6001_4_k_cu_ca6006a04cuda3std6ranges3__45__cpo4prevE:
	.zero		1
	.type		_ZN34_INTERNAL_55cc6001_4_k_cu_ca6006a04cuda3std6ranges3__45__cpo9iter_moveE,@object
	.size		_ZN34_INTERNAL_55cc6001_4_k_cu_ca6006a04cuda3std6ranges3__45__cpo9iter_moveE,(_ZN34_INTERNAL_55cc6001_4_k_cu_ca6006a06thrust24THRUST_300001_SM_1000_NS12placeholders2_2E - _ZN34_INTERNAL_55cc6001_4_k_cu_ca6006a04cuda3std6ranges3__45__cpo9iter_moveE)
_ZN34_INTERNAL_55cc6001_4_k_cu_ca6006a04cuda3std6ranges3__45__cpo9iter_moveE:
	.zero		1
	.type		_ZN34_INTERNAL_55cc6001_4_k_cu_ca6006a06thrust24THRUST_300001_SM_1000_NS12placeholders2_2E,@object
	.size		_ZN34_INTERNAL_55cc6001_4_k_cu_ca6006a06thrust24THRUST_300001_SM_1000_NS12placeholders2_2E,(_ZN34_INTERNAL_55cc6001_4_k_cu_ca6006a06thrust24THRUST_300001_SM_1000_NS12placeholders2_4E - _ZN34_INTERNAL_55cc6001_4_k_cu_ca6006a06thrust24THRUST_300001_SM_1000_NS12placeholders2_2E)
_ZN34_INTERNAL_55cc6001_4_k_cu_ca6006a06thrust24THRUST_300001_SM_1000_NS12placeholders2_2E:
	.zero		1
	.type		_ZN34_INTERNAL_55cc6001_4_k_cu_ca6006a06thrust24THRUST_300001_SM_1000_NS12placeholders2_4E,@object
	.size		_ZN34_INTERNAL_55cc6001_4_k_cu_ca6006a06thrust24THRUST_300001_SM_1000_NS12placeholders2_4E,(_ZN34_INTERNAL_55cc6001_4_k_cu_ca6006a04cuda3std3__45__cpo3endE - _ZN34_INTERNAL_55cc6001_4_k_cu_ca6006a06thrust24THRUST_300001_SM_1000_NS12placeholders2_4E)
_ZN34_INTERNAL_55cc6001_4_k_cu_ca6006a06thrust24THRUST_300001_SM_1000_NS12placeholders2_4E:
	.zero		1
	.type		_ZN34_INTERNAL_55cc6001_4_k_cu_ca6006a04cuda3std3__45__cpo3endE,@object
	.size		_ZN34_INTERNAL_55cc6001_4_k_cu_ca6006a04cuda3std3__45__cpo3endE,(_ZN34_INTERNAL_55cc6001_4_k_cu_ca6006a04cuda3std6ranges3__45__cpo3endE - _ZN34_INTERNAL_55cc6001_4_k_cu_ca6006a04cuda3std3__45__cpo3endE)
_ZN34_INTERNAL_55cc6001_4_k_cu_ca6006a04cuda3std3__45__cpo3endE:
	.zero		1
	.type		_ZN34_INTERNAL_55cc6001_4_k_cu_ca6006a04cuda3std6ranges3__45__cpo3endE,@object
	.size		_ZN34_INTERNAL_55cc6001_4_k_cu_ca6006a04cuda3std6ranges3__45__cpo3endE,(_ZN34_INTERNAL_55cc6001_4_k_cu_ca6006a04cuda3std3__419piecewise_constructE - _ZN34_INTERNAL_55cc6001_4_k_cu_ca6006a04cuda3std6ranges3__45__cpo3endE)
_ZN34_INTERNAL_55cc6001_4_k_cu_ca6006a04cuda3std6ranges3__45__cpo3endE:
	.zero		1
	.type		_ZN34_INTERNAL_55cc6001_4_k_cu_ca6006a04cuda3std3__419piecewise_constructE,@object
	.size		_ZN34_INTERNAL_55cc6001_4_k_cu_ca6006a04cuda3std3__419piecewise_constructE,(_ZN34_INTERNAL_55cc6001_4_k_cu_ca6006a04cuda3std6ranges3__45__cpo5cdataE - _ZN34_INTERNAL_55cc6001_4_k_cu_ca6006a04cuda3std3__419piecewise_constructE)
_ZN34_INTERNAL_55cc6001_4_k_cu_ca6006a04cuda3std3__419piecewise_constructE:
	.zero		1
	.type		_ZN34_INTERNAL_55cc6001_4_k_cu_ca6006a04cuda3std6ranges3__45__cpo5cdataE,@object
	.size		_ZN34_INTERNAL_55cc6001_4_k_cu_ca6006a04cuda3std6ranges3__45__cpo5cdataE,(_ZN34_INTERNAL_55cc6001_4_k_cu_ca6006a06thrust24THRUST_300001_SM_1000_NS12placeholders2_8E - _ZN34_INTERNAL_55cc6001_4_k_cu_ca6006a04cuda3std6ranges3__45__cpo5cdataE)
_ZN34_INTERNAL_55cc6001_4_k_cu_ca6006a04cuda3std6ranges3__45__cpo5cdataE:
	.zero		1
	.type		_ZN34_INTERNAL_55cc6001_4_k_cu_ca6006a06thrust24THRUST_300001_SM_1000_NS12placeholders2_8E,@object
	.size		_ZN34_INTERNAL_55cc6001_4_k_cu_ca6006a06thrust24THRUST_300001_SM_1000_NS12placeholders2_8E,(_ZN34_INTERNAL_55cc6001_4_k_cu_ca6006a04cuda3std3__45__cpo4rendE - _ZN34_INTERNAL_55cc6001_4_k_cu_ca6006a06thrust24THRUST_300001_SM_1000_NS12placeholders2_8E)
_ZN34_INTERNAL_55cc6001_4_k_cu_ca6006a06thrust24THRUST_300001_SM_1000_NS12placeholders2_8E:
	.zero		1
	.type		_ZN34_INTERNAL_55cc6001_4_k_cu_ca6006a04cuda3std3__45__cpo4rendE,@object
	.size		_ZN34_INTERNAL_55cc6001_4_k_cu_ca6006a04cuda3std3__45__cpo4rendE,(_ZN34_INTERNAL_55cc6001_4_k_cu_ca6006a04cuda3std6ranges3__45__cpo9iter_swapE - _ZN34_INTERNAL_55cc6001_4_k_cu_ca6006a04cuda3std3__45__cpo4rendE)
_ZN34_INTERNAL_55cc6001_4_k_cu_ca6006a04cuda3std3__45__cpo4rendE:
	.zero		1
	.type		_ZN34_INTERNAL_55cc6001_4_k_cu_ca6006a04cuda3std6ranges3__45__cpo9iter_swapE,@object
	.size		_ZN34_INTERNAL_55cc6001_4_k_cu_ca6006a04cuda3std6ranges3__45__cpo9iter_swapE,(_ZN34_INTERNAL_55cc6001_4_k_cu_ca6006a04cuda3std3__48unexpectE - _ZN34_INTERNAL_55cc6001_4_k_cu_ca6006a04cuda3std6ranges3__45__cpo9iter_swapE)
_ZN34_INTERNAL_55cc6001_4_k_cu_ca6006a04cuda3std6ranges3__45__cpo9iter_swapE:
	.zero		1
	.type		_ZN34_INTERNAL_55cc6001_4_k_cu_ca6006a04cuda3std3__48unexpectE,@object
	.size		_ZN34_INTERNAL_55cc6001_4_k_cu_ca6006a04cuda3std3__48unexpectE,(_ZN34_INTERNAL_55cc6001_4_k_cu_ca6006a06thrust24THRUST_300001_SM_1000_NS6system6detail10sequential3seqE - _ZN34_INTERNAL_55cc6001_4_k_cu_ca6006a04cuda3std3__48unexpectE)
_ZN34_INTERNAL_55cc6001_4_k_cu_ca6006a04cuda3std3__48unexpectE:
	.zero		1
	.type		_ZN34_INTERNAL_55cc6001_4_k_cu_ca6006a06thrust24THRUST_300001_SM_1000_NS6system6detail10sequential3seqE,@object
	.size		_ZN34_INTERNAL_55cc6001_4_k_cu_ca6006a06thrust24THRUST_300001_SM_1000_NS6system6detail10sequential3seqE,(.L_29 - _ZN34_INTERNAL_55cc6001_4_k_cu_ca6006a06thrust24THRUST_300001_SM_1000_NS6system6detail10sequential3seqE)
_ZN34_INTERNAL_55cc6001_4_k_cu_ca6006a06thrust24THRUST_300001_SM_1000_NS6system6detail10sequential3seqE:
	.zero		1
.L_29:


//--------------------- .nv.shared._ZN3cub18CUB_300001_SM_10006detail6reduce18DeviceReduceKernelINS2_10policy_hubIdjN4cuda3__47maximumIvEEE10Policy1000EPdjS8_dNS5_3std3__410__identityEEEvT0_PT3_T1_NS0_13GridEvenShareISI_EET2_T4_ --------------------------
	.section	.nv.shared._ZN3cub18CUB_300001_SM_10006detail6reduce18DeviceReduceKernelINS2_10policy_hubIdjN4cuda3__47maximumIvEEE10Policy1000EPdjS8_dNS5_3std3__410__identityEEEvT0_PT3_T1_NS0_13GridEvenShareISI_EET2_T4_,"aw",@nobits
	.sectionflags	@""
	.align	8
.nv.shared._ZN3cub18CUB_300001_SM_10006detail6reduce18DeviceReduceKernelINS2_10policy_hubIdjN4cuda3__47maximumIvEEE10Policy1000EPdjS8_dNS5_3std3__410__identityEEEvT0_PT3_T1_NS0_13GridEvenShareISI_EET2_T4_:
	.zero		1104


//--------------------- .nv.shared._ZN3cub18CUB_300001_SM_10006detail6reduce28DeviceReduceSingleTileKernelINS2_10policy_hubIdjN4cuda3__47maximumIvEEE10Policy1000EPdSB_jS8_ddNS5_3std3__410__identityEEEvT0_T1_T2_T3_T4_T6_ --------------------------
	.section	.nv.shared._ZN3cub18CUB_300001_SM_10006detail6reduce28DeviceReduceSingleTileKernelINS2_10policy_hubIdjN4cuda3__47maximumIvEEE10Policy1000EPdSB_jS8_ddNS5_3std3__410__identityEEEvT0_T1_T2_T3_T4_T6_,"aw",@nobits
	.sectionflags	@""
	.align	8
.nv.shared._ZN3cub18CUB_300001_SM_10006detail6reduce28DeviceReduceSingleTileKernelINS2_10policy_hubIdjN4cuda3__47maximumIvEEE10Policy1000EPdSB_jS8_ddNS5_3std3__410__identityEEEvT0_T1_T2_T3_T4_T6_:
	.zero		1104


//--------------------- .nv.constant0._ZN3cub18CUB_300001_SM_10006detail6reduce28DeviceReduceSingleTileKernelINS2_10policy_hubIdjN4cuda3__47maximumIvEEE10Policy1000EPdSB_iS8_ddNS5_3std3__410__identityEEEvT0_T1_T2_T3_T4_T6_ --------------------------
	.section	.nv.constant0._ZN3cub18CUB_300001_SM_10006detail6reduce28DeviceReduceSingleTileKernelINS2_10policy_hubIdjN4cuda3__47maximumIvEEE10Policy1000EPdSB_iS8_ddNS5_3std3__410__identityEEEvT0_T1_T2_T3_T4_T6_,"a",@progbits
	.sectionflags	@""
	.align	4
.nv.constant0._ZN3cub18CUB_300001_SM_10006detail6reduce28DeviceReduceSingleTileKernelINS2_10policy_hubIdjN4cuda3__47maximumIvEEE10Policy1000EPdSB_iS8_ddNS5_3std3__410__identityEEEvT0_T1_T2_T3_T4_T6_:
	.zero		929


//--------------------- .nv.constant0._ZN3cub18CUB_300001_SM_10006detail6reduce18DeviceReduceKernelINS2_10policy_hubIdjN4cuda3__47maximumIvEEE10Policy1000EPdjS8_dNS5_3std3__410__identityEEEvT0_PT3_T1_NS0_13GridEvenShareISI_EET2_T4_ --------------------------
	.section	.nv.constant0._ZN3cub18CUB_300001_SM_10006detail6reduce18DeviceReduceKernelINS2_10policy_hubIdjN4cuda3__47maximumIvEEE10Policy1000EPdjS8_dNS5_3std3__410__identityEEEvT0_PT3_T1_NS0_13GridEvenShareISI_EET2_T4_,"a",@progbits
	.sectionflags	@""
	.align	4
.nv.constant0._ZN3cub18CUB_300001_SM_10006detail6reduce18DeviceReduceKernelINS2_10policy_hubIdjN4cuda3__47maximumIvEEE10Policy1000EPdjS8_dNS5_3std3__410__identityEEEvT0_PT3_T1_NS0_13GridEvenShareISI_EET2_T4_:
	.zero		958


//--------------------- .nv.constant0._ZN3cub18CUB_300001_SM_10006detail6reduce28DeviceReduceSingleTileKernelINS2_10policy_hubIdjN4cuda3__47maximumIvEEE10Policy1000EPdSB_jS8_ddNS5_3std3__410__identityEEEvT0_T1_T2_T3_T4_T6_ --------------------------
	.section	.nv.constant0._ZN3cub18CUB_300001_SM_10006detail6reduce28DeviceReduceSingleTileKernelINS2_10policy_hubIdjN4cuda3__47maximumIvEEE10Policy1000EPdSB_jS8_ddNS5_3std3__410__identityEEEvT0_T1_T2_T3_T4_T6_,"a",@progbits
	.sectionflags	@""
	.align	4
.nv.constant0._ZN3cub18CUB_300001_SM_10006detail6reduce28DeviceReduceSingleTileKernelINS2_10policy_hubIdjN4cuda3__47maximumIvEEE10Policy1000EPdSB_jS8_ddNS5_3std3__410__identityEEEvT0_T1_T2_T3_T4_T6_:
	.zero		929


//--------------------- .nv.constant0._ZN3cub18CUB_300001_SM_10006detail11EmptyKernelIvEEvv --------------------------
	.section	.nv.constant0._ZN3cub18CUB_300001_SM_10006detail11EmptyKernelIvEEvv,"a",@progbits
	.sectionflags	@""
	.align	4
.nv.constant0._ZN3cub18CUB_300001_SM_10006detail11EmptyKernelIvEEvv:
	.zero		896


//--------------------- .nv.constant0._Z6secondPdS_S_i --------------------------
	.section	.nv.constant0._Z6secondPdS_S_i,"a",@progbits
	.sectionflags	@""
	.align	4
.nv.constant0._Z6secondPdS_S_i:
	.zero		924


//--------------------- .nv.constant0._Z5firstPdS_i --------------------------
	.section	.nv.constant0._Z5firstPdS_i,"a",@progbits
	.sectionflags	@""
	.align	4
.nv.constant0._Z5firstPdS_i:
	.zero		916


//--------------------- SYMBOLS --------------------------

	.type		.nv.reservedSmem.offset0,@object
	.size		.nv.reservedSmem.offset0,0x4
	.type		.nv.reservedSmem.cap,@object
	.size		.nv.reservedSmem.cap,0x4
